// auto-generated by cutlass_sweep.grouped_gemm — config: {"arch": "sm_100", "cluster_m": 1, "cluster_n": 1, "dtype": "e4m3", "schedule": "1sm", "tile_k": 64, "tile_m": 128, "tile_n": 256}
#include "cutlass/cutlass.h"
#include "cutlass/gemm/group_array_problem_shape.hpp"
#include "cutlass/gemm/collective/collective_builder.hpp"
#include "cutlass/gemm/device/gemm_universal_adapter.h"
#include "cutlass/gemm/kernel/gemm_universal.hpp"
#include "cutlass/epilogue/collective/collective_builder.hpp"

using Elem = cutlass::float_e4m3_t;
using Acc  = float;
using ElemC = cutlass::half_t;
using TileShape    = cute::Shape<cute::_128, cute::_256, cute::_64>;
using ClusterShape = cute::Shape<cute::_1, cute::_1, cute::_1>;
using ProblemShape = cutlass::gemm::GroupProblemShape<cute::Shape<int,int,int>>;

using CollectiveEpilogue = typename cutlass::epilogue::collective::CollectiveBuilder<
    cutlass::arch::Sm100, cutlass::arch::OpClassTensorOp,
    TileShape, ClusterShape,
    cutlass::epilogue::collective::EpilogueTileAuto,
    Acc, Acc,
    ElemC, cutlass::layout::ColumnMajor *, 128 / cutlass::sizeof_bits<ElemC>::value,
    ElemC, cutlass::layout::ColumnMajor *, 128 / cutlass::sizeof_bits<ElemC>::value,
    cutlass::epilogue::PtrArrayTmaWarpSpecialized1Sm
  >::CollectiveOp;

using CollectiveMainloop = typename cutlass::gemm::collective::CollectiveBuilder<
    cutlass::arch::Sm100, cutlass::arch::OpClassTensorOp,
    Elem, cutlass::layout::RowMajor *, 128 / cutlass::sizeof_bits<Elem>::value,
    Elem, cutlass::layout::ColumnMajor *, 128 / cutlass::sizeof_bits<Elem>::value,
    Acc,
    TileShape, ClusterShape,
    cutlass::gemm::collective::StageCountAutoCarveout<
        static_cast<int>(sizeof(typename CollectiveEpilogue::SharedStorage))>,
    cutlass::gemm::KernelPtrArrayTmaWarpSpecialized1SmSm100
  >::CollectiveOp;

using GemmKernel = cutlass::gemm::kernel::GemmUniversal<
    ProblemShape, CollectiveMainloop, CollectiveEpilogue>;
using Gemm = cutlass::gemm::device::GemmUniversalAdapter<GemmKernel>;

auto* _anchor = &cutlass::device_kernel<GemmKernel>;


// ===== COMPILED SASS (sm_100a) =====

	.target	sm_100a

	.elftype	@"ET_EXEC"


//--------------------- .note.nv.tkinfo           --------------------------
	.section	.note.nv.tkinfo,"",@"SHT_NOTE"
	.sectionflags	@"SHF_NOTE_NV_TKINFO"
	.tkinfo
        /*0018*/ 	.word	0x00000002
        /*0030*/ 	.string	""
        /*0030*/ 	.string	"ptxas"
        /*0030*/ 	.string	"Cuda compilation tools, release 13.0, V13.0.88"
        /*0030*/ 	.string	"Build cuda_13.0.r13.0/compiler.36424714_0"
        /*0030*/ 	.string	"-arch sm_100a -m 64 "



//--------------------- .note.nv.cuinfo           --------------------------
	.section	.note.nv.cuinfo,"",@"SHT_NOTE"
	.sectionflags	@"SHF_NOTE_NV_CUINFO"
        /*0018*/ 	.short	0x0002
        /*001a*/ 	.short	0x0064
        /*001c*/ 	.short	0x0082
	.zero		2


//--------------------- .nv.info                  --------------------------
	.section	.nv.info,"",@"SHT_CUDA_INFO"
	.align	4


	//----- nvinfo : EIATTR_REGCOUNT
	.align		4
        /*0000*/ 	.byte	0x04, 0x2f
        /*0002*/ 	.short	(.L_19 - .L_18)
	.align		4
.L_18:
        /*0004*/ 	.word	index@(_ZN7cutlass13device_kernelINS_4gemm6kernel13GemmUniversalINS1_17GroupProblemShapeIN4cute5tupleIJiiiEEEEENS1_10collective13CollectiveMmaINS1_40MainloopSm100ArrayTmaUmmaWarpSpecializedILi6ELi8ELi2ENS6_IJNS5_1CILi1EEESD_SD_EEEEENS6_IJNSC_ILi128EEENSC_ILi256EEENSC_ILi64EEEEEENS_12float_e4m3_tEPNS6_IJlSD_NSC_ILi0EEEEEESK_SN_NS5_8TiledMMAINS5_8MMA_AtomIJNS5_10MMA_TraitsINS5_19SM100_MMA_F8F6F4_SSEJSK_SK_fSG_SH_NS5_17integral_constantINS5_4UMMA5MajorELSU_0EEESV_NSS_INST_7ScaleInELSW_0EEESX_EEEEEENS5_6LayoutISE_NS6_IJSL_SL_SL_EEEEENS6_IJNS5_10UnderscoreES13_S13_EEEEENS5_13SM90_TMA_LOADENS5_14ComposedLayoutINS5_7SwizzleILi2ELi4ELi3EEENS5_18smem_ptr_flag_bitsILi8EEENS10_INS6_IJNSC_ILi8EEESI_EEENS6_IJSI_SD_EEEEEEEvNS5_8identityES16_S1G_vS1H_EENS_8epilogue10collective18CollectiveEpilogueINS1J_31Sm100PtrArrayTmaWarpSpecializedILi4ELi2ELi64ELb1ELb0EEEJSJ_NS6_IJNS10_ISG_SD_EENS10_ISI_SD_EEEEENS_6half_tEPNS6_IJSD_lSL_EEES1R_S1T_NS1J_6fusion15FusionCallbacksIS1N_NS1U_17LinearCombinationIS1R_fS1R_fLNS_15FloatRoundStyleE2EEESJ_S1Q_JEEENS5_5SM1004TMEM4LOAD26SM100_TMEM_LOAD_16dp256b8xES16_NS17_INS18_ILi3ELi4ELi3EEENS1A_ILi16EEENS10_INS6_IJSI_S1C_EEENS6_IJSD_SI_EEEEEEENS5_17SM75_U16x8_LDSM_TENS5_14SM90_TMA_STOREES29_NS5_17SM90_U16x8_STSM_TENS5_39AutoVectorizingCopyWithAssumedAlignmentILi128EEEEEEvvEEEEvNT_6ParamsE)
        /*0008*/ 	.word	0x000000a8


	//----- nvinfo : EIATTR_FRAME_SIZE
	.align		4
.L_19:
        /*000c*/ 	.byte	0x04, 0x11
        /*000e*/ 	.short	(.L_21 - .L_20)
	.align		4
.L_20:
        /*0010*/ 	.word	index@($__internal_3_$__cuda_sm20_div_u64)
        /*0014*/ 	.word	0x00000000


	//----- nvinfo : EIATTR_FRAME_SIZE
	.align		4
.L_21:
        /*0018*/ 	.byte	0x04, 0x11
        /*001a*/ 	.short	(.L_23 - .L_22)
	.align		4
.L_22:
        /*001c*/ 	.word	index@($__internal_2_$__cuda_sm10x_tcgen05_guardrail_trap_unallocated_columns_being_dealloced)
        /*0020*/ 	.word	0x00000000


	//----- nvinfo : EIATTR_FRAME_SIZE
	.align		4
.L_23:
        /*0024*/ 	.byte	0x04, 0x11
        /*0026*/ 	.short	(.L_25 - .L_24)
	.align		4
.L_24:
        /*0028*/ 	.word	index@($__internal_1_$__cuda_sm10x_tcgen05_guardrail_trap_phase_invalid_during_alloc)
        /*002c*/ 	.word	0x00000000


	//----- nvinfo : EIATTR_FRAME_SIZE
	.align		4
.L_25:
        /*0030*/ 	.byte	0x04, 0x11
        /*0032*/ 	.short	(.L_27 - .L_26)
	.align		4
.L_26:
        /*0034*/ 	.word	index@($__internal_0_$__cuda_sm10x_tcgen05_guardrail_trap_col_being_dealloced_not_returned_by_alloc)
        /*0038*/ 	.word	0x00000000


	//----- nvinfo : EIATTR_FRAME_SIZE
	.align		4
.L_27:
        /*003c*/ 	.byte	0x04, 0x11
        /*003e*/ 	.short	(.L_29 - .L_28)
	.align		4
.L_28:
        /*0040*/ 	.word	index@(_ZN7cutlass13device_kernelINS_4gemm6kernel13GemmUniversalINS1_17GroupProblemShapeIN4cute5tupleIJiiiEEEEENS1_10collective13CollectiveMmaINS1_40MainloopSm100ArrayTmaUmmaWarpSpecializedILi6ELi8ELi2ENS6_IJNS5_1CILi1EEESD_SD_EEEEENS6_IJNSC_ILi128EEENSC_ILi256EEENSC_ILi64EEEEEENS_12float_e4m3_tEPNS6_IJlSD_NSC_ILi0EEEEEESK_SN_NS5_8TiledMMAINS5_8MMA_AtomIJNS5_10MMA_TraitsINS5_19SM100_MMA_F8F6F4_SSEJSK_SK_fSG_SH_NS5_17integral_constantINS5_4UMMA5MajorELSU_0EEESV_NSS_INST_7ScaleInELSW_0EEESX_EEEEEENS5_6LayoutISE_NS6_IJSL_SL_SL_EEEEENS6_IJNS5_10UnderscoreES13_S13_EEEEENS5_13SM90_TMA_LOADENS5_14ComposedLayoutINS5_7SwizzleILi2ELi4ELi3EEENS5_18smem_ptr_flag_bitsILi8EEENS10_INS6_IJNSC_ILi8EEESI_EEENS6_IJSI_SD_EEEEEEEvNS5_8identityES16_S1G_vS1H_EENS_8epilogue10collective18CollectiveEpilogueINS1J_31Sm100PtrArrayTmaWarpSpecializedILi4ELi2ELi64ELb1ELb0EEEJSJ_NS6_IJNS10_ISG_SD_EENS10_ISI_SD_EEEEENS_6half_tEPNS6_IJSD_lSL_EEES1R_S1T_NS1J_6fusion15FusionCallbacksIS1N_NS1U_17LinearCombinationIS1R_fS1R_fLNS_15FloatRoundStyleE2EEESJ_S1Q_JEEENS5_5SM1004TMEM4LOAD26SM100_TMEM_LOAD_16dp256b8xES16_NS17_INS18_ILi3ELi4ELi3EEENS1A_ILi16EEENS10_INS6_IJSI_S1C_EEENS6_IJSD_SI_EEEEEEENS5_17SM75_U16x8_LDSM_TENS5_14SM90_TMA_STOREES29_NS5_17SM90_U16x8_STSM_TENS5_39AutoVectorizingCopyWithAssumedAlignmentILi128EEEEEEvvEEEEvNT_6ParamsE)
        /*0044*/ 	.word	0x00000000


	//----- nvinfo : EIATTR_MIN_STACK_SIZE
	.align		4
.L_29:
        /*0048*/ 	.byte	0x04, 0x12
        /*004a*/ 	.short	(.L_31 - .L_30)
	.align		4
.L_30:
        /*004c*/ 	.word	index@(_ZN7cutlass13device_kernelINS_4gemm6kernel13GemmUniversalINS1_17GroupProblemShapeIN4cute5tupleIJiiiEEEEENS1_10collective13CollectiveMmaINS1_40MainloopSm100ArrayTmaUmmaWarpSpecializedILi6ELi8ELi2ENS6_IJNS5_1CILi1EEESD_SD_EEEEENS6_IJNSC_ILi128EEENSC_ILi256EEENSC_ILi64EEEEEENS_12float_e4m3_tEPNS6_IJlSD_NSC_ILi0EEEEEESK_SN_NS5_8TiledMMAINS5_8MMA_AtomIJNS5_10MMA_TraitsINS5_19SM100_MMA_F8F6F4_SSEJSK_SK_fSG_SH_NS5_17integral_constantINS5_4UMMA5MajorELSU_0EEESV_NSS_INST_7ScaleInELSW_0EEESX_EEEEEENS5_6LayoutISE_NS6_IJSL_SL_SL_EEEEENS6_IJNS5_10UnderscoreES13_S13_EEEEENS5_13SM90_TMA_LOADENS5_14ComposedLayoutINS5_7SwizzleILi2ELi4ELi3EEENS5_18smem_ptr_flag_bitsILi8EEENS10_INS6_IJNSC_ILi8EEESI_EEENS6_IJSI_SD_EEEEEEEvNS5_8identityES16_S1G_vS1H_EENS_8epilogue10collective18CollectiveEpilogueINS1J_31Sm100PtrArrayTmaWarpSpecializedILi4ELi2ELi64ELb1ELb0EEEJSJ_NS6_IJNS10_ISG_SD_EENS10_ISI_SD_EEEEENS_6half_tEPNS6_IJSD_lSL_EEES1R_S1T_NS1J_6fusion15FusionCallbacksIS1N_NS1U_17LinearCombinationIS1R_fS1R_fLNS_15FloatRoundStyleE2EEESJ_S1Q_JEEENS5_5SM1004TMEM4LOAD26SM100_TMEM_LOAD_16dp256b8xES16_NS17_INS18_ILi3ELi4ELi3EEENS1A_ILi16EEENS10_INS6_IJSI_S1C_EEENS6_IJSD_SI_EEEEEEENS5_17SM75_U16x8_LDSM_TENS5_14SM90_TMA_STOREES29_NS5_17SM90_U16x8_STSM_TENS5_39AutoVectorizingCopyWithAssumedAlignmentILi128EEEEEEvvEEEEvNT_6ParamsE)
        /*0050*/ 	.word	0x00000000
.L_31:


//--------------------- .nv.compat                --------------------------
	.section	.nv.compat,"",@"SHT_CUDA_COMPAT_INFO"
	.align	4
        /*0000*/ 	.byte	0x02, 0x09, 0x01, 0x00, 0x02, 0x02, 0x02, 0x00, 0x02, 0x05, 0x05, 0x00, 0x03, 0x07, 0x01, 0x01
        /*0010*/ 	.byte	0x02, 0x03, 0x03, 0x00, 0x02, 0x06, 0x01, 0x00, 0x04, 0x0b, 0x08, 0x00, 0x09, 0x00, 0x00, 0x00
        /*0020*/ 	.byte	0x00, 0x00, 0x00, 0x00


//--------------------- .nv.info._ZN7cutlass13device_kernelINS_4gemm6kernel13GemmUniversalINS1_17GroupProblemShapeIN4cute5tupleIJiiiEEEEENS1_10collective13CollectiveMmaINS1_40MainloopSm100ArrayTmaUmmaWarpSpecializedILi6ELi8ELi2ENS6_IJNS5_1CILi1EEESD_SD_EEEEENS6_IJNSC_ILi128EEENSC_ILi256EEENSC_ILi64EEEEEENS_12float_e4m3_tEPNS6_IJlSD_NSC_ILi0EEEEEESK_SN_NS5_8TiledMMAINS5_8MMA_AtomIJNS5_10MMA_TraitsINS5_19SM100_MMA_F8F6F4_SSEJSK_SK_fSG_SH_NS5_17integral_constantINS5_4UMMA5MajorELSU_0EEESV_NSS_INST_7ScaleInELSW_0EEESX_EEEEEENS5_6LayoutISE_NS6_IJSL_SL_SL_EEEEENS6_IJNS5_10UnderscoreES13_S13_EEEEENS5_13SM90_TMA_LOADENS5_14ComposedLayoutINS5_7SwizzleILi2ELi4ELi3EEENS5_18smem_ptr_flag_bitsILi8EEENS10_INS6_IJNSC_ILi8EEESI_EEENS6_IJSI_SD_EEEEEEEvNS5_8identityES16_S1G_vS1H_EENS_8epilogue10collective18CollectiveEpilogueINS1J_31Sm100PtrArrayTmaWarpSpecializedILi4ELi2ELi64ELb1ELb0EEEJSJ_NS6_IJNS10_ISG_SD_EENS10_ISI_SD_EEEEENS_6half_tEPNS6_IJSD_lSL_EEES1R_S1T_NS1J_6fusion15FusionCallbacksIS1N_NS1U_17LinearCombinationIS1R_fS1R_fLNS_15FloatRoundStyleE2EEESJ_S1Q_JEEENS5_5SM1004TMEM4LOAD26SM100_TMEM_LOAD_16dp256b8xES16_NS17_INS18_ILi3ELi4ELi3EEENS1A_ILi16EEENS10_INS6_IJSI_S1C_EEENS6_IJSD_SI_EEEEEEENS5_17SM75_U16x8_LDSM_TENS5_14SM90_TMA_STOREES29_NS5_17SM90_U16x8_STSM_TENS5_39AutoVectorizingCopyWithAssumedAlignmentILi128EEEEEEvvEEEEvNT_6ParamsE --------------------------
	.section	.nv.info._ZN7cutlass13device_kernelINS_4gemm6kernel13GemmUniversalINS1_17GroupProblemShapeIN4cute5tupleIJiiiEEEEENS1_10collective13CollectiveMmaINS1_40MainloopSm100ArrayTmaUmmaWarpSpecializedILi6ELi8ELi2ENS6_IJNS5_1CILi1EEESD_SD_EEEEENS6_IJNSC_ILi128EEENSC_ILi256EEENSC_ILi64EEEEEENS_12float_e4m3_tEPNS6_IJlSD_NSC_ILi0EEEEEESK_SN_NS5_8TiledMMAINS5_8MMA_AtomIJNS5_10MMA_TraitsINS5_19SM100_MMA_F8F6F4_SSEJSK_SK_fSG_SH_NS5_17integral_constantINS5_4UMMA5MajorELSU_0EEESV_NSS_INST_7ScaleInELSW_0EEESX_EEEEEENS5_6LayoutISE_NS6_IJSL_SL_SL_EEEEENS6_IJNS5_10UnderscoreES13_S13_EEEEENS5_13SM90_TMA_LOADENS5_14ComposedLayoutINS5_7SwizzleILi2ELi4ELi3EEENS5_18smem_ptr_flag_bitsILi8EEENS10_INS6_IJNSC_ILi8EEESI_EEENS6_IJSI_SD_EEEEEEEvNS5_8identityES16_S1G_vS1H_EENS_8epilogue10collective18CollectiveEpilogueINS1J_31Sm100PtrArrayTmaWarpSpecializedILi4ELi2ELi64ELb1ELb0EEEJSJ_NS6_IJNS10_ISG_SD_EENS10_ISI_SD_EEEEENS_6half_tEPNS6_IJSD_lSL_EEES1R_S1T_NS1J_6fusion15FusionCallbacksIS1N_NS1U_17LinearCombinationIS1R_fS1R_fLNS_15FloatRoundStyleE2EEESJ_S1Q_JEEENS5_5SM1004TMEM4LOAD26SM100_TMEM_LOAD_16dp256b8xES16_NS17_INS18_ILi3ELi4ELi3EEENS1A_ILi16EEENS10_INS6_IJSI_S1C_EEENS6_IJSD_SI_EEEEEEENS5_17SM75_U16x8_LDSM_TENS5_14SM90_TMA_STOREES29_NS5_17SM90_U16x8_STSM_TENS5_39AutoVectorizingCopyWithAssumedAlignmentILi128EEEEEEvvEEEEvNT_6ParamsE,"",@"SHT_CUDA_INFO"
	.sectionflags	@""
	.align	4


	//----- nvinfo : EIATTR_CUDA_API_VERSION
	.align		4
        /*0000*/ 	.byte	0x04, 0x37
        /*0002*/ 	.short	(.L_33 - .L_32)
.L_32:
        /*0004*/ 	.word	0x00000082


	//----- nvinfo : EIATTR_KPARAM_INFO
	.align		4
.L_33:
        /*0008*/ 	.byte	0x04, 0x17
        /*000a*/ 	.short	(.L_35 - .L_34)
.L_34:
        /*000c*/ 	.word	0x00000000
        /*0010*/ 	.short	0x0000
        /*0012*/ 	.short	0x0000
        /*0014*/ 	.byte	0x00, 0xf0, 0x01, 0x24


	//----- nvinfo : EIATTR_AT_ENTRY_FRAGMENTS
	.align		4
.L_35:
        /*0018*/ 	.byte	0x04, 0x4f
        /*001a*/ 	.short	(.L_37 - .L_36)


	//   ....[0]....
.L_36:
        /*001c*/ 	.word	0x00000006


	//----- nvinfo : EIATTR_RESERVED_SMEM_USED
	.align		4
.L_37:
        /*0020*/ 	.byte	0x01, 0x41
	.zero		2


	//----- nvinfo : EIATTR_SPARSE_MMA_MASK
	.align		4
        /*0024*/ 	.byte	0x03, 0x50
        /*0026*/ 	.short	0x0000


	//----- nvinfo : EIATTR_TCGEN05_1CTA_USED
	.align		4
        /*0028*/ 	.byte	0x01, 0x51
	.zero		2


	//----- nvinfo : EIATTR_MAXREG_COUNT
	.align		4
        /*002c*/ 	.byte	0x03, 0x1b
        /*002e*/ 	.short	0x00a8


	//----- nvinfo : EIATTR_NUM_BARRIERS
	.align		4
        /*0030*/ 	.byte	0x02, 0x4c
        /*0032*/ 	.byte	0x07
	.zero		1


	//----- nvinfo : EIATTR_EXTERNS
	.align		4
        /*0034*/ 	.byte	0x04, 0x0f
        /*0036*/ 	.short	(.L_39 - .L_38)


	//   ....[0]....
	.align		4
.L_38:
        /*0038*/ 	.word	index@(__assertfail)


	//----- nvinfo : EIATTR_MERCURY_ISA_VERSION
	.align		4
.L_39:
        /*003c*/ 	.byte	0x03, 0x5f
        /*003e*/ 	.short	0x0101


	//----- nvinfo : EIATTR_INT_WARP_WIDE_INSTR_OFFSETS
	.align		4
        /*0040*/ 	.byte	0x04, 0x31
        /*0042*/ 	.short	(.L_41 - .L_40)


	//   ....[0]....
.L_40:
        /*0044*/ 	.word	0x00012d40


	//   ....[1]....
        /*0048*/ 	.word	0x00012d60


	//   ....[2]....
        /*004c*/ 	.word	0x00012d90


	//----- nvinfo : EIATTR_COOP_GROUP_MASK_REGIDS
	.align		4
.L_41:
        /*0050*/ 	.byte	0x04, 0x29
        /*0052*/ 	.short	(.L_43 - .L_42)


	//   ....[0]....
.L_42:
        /*0054*/ 	.word	0xffffffff


	//   ....[1]....
        /*0058*/ 	.word	0xffffffff


	//   ....[2]....
        /*005c*/ 	.word	0xffffffff


	//   ....[3]....
        /*0060*/ 	.word	0xffffffff


	//   ....[4]....
        /*0064*/ 	.word	0xffffffff


	//   ....[5]....
        /*0068*/ 	.word	0xffffffff


	//   ....[6]....
        /*006c*/ 	.word	0xffffffff


	//   ....[7]....
        /*0070*/ 	.word	0xffffffff


	//   ....[8]....
        /*0074*/ 	.word	0xffffffff


	//   ....[9]....
        /*0078*/ 	.word	0xffffffff


	//   ....[10]....
        /*007c*/ 	.word	0xffffffff


	//   ....[11]....
        /*0080*/ 	.word	0xffffffff


	//   ....[12]....
        /*0084*/ 	.word	0xffffffff


	//   ....[13]....
        /*0088*/ 	.word	0xffffffff


	//   ....[14]....
        /*008c*/ 	.word	0xffffffff


	//   ....[15]....
        /*0090*/ 	.word	0xffffffff


	//   ....[16]....
        /*0094*/ 	.word	0xffffffff


	//   ....[17]....
        /*0098*/ 	.word	0xffffffff


	//   ....[18]....
        /*009c*/ 	.word	0xffffffff


	//   ....[19]....
        /*00a0*/ 	.word	0xffffffff


	//   ....[20]....
        /*00a4*/ 	.word	0xffffffff


	//   ....[21]....
        /*00a8*/ 	.word	0xffffffff


	//   ....[22]....
        /*00ac*/ 	.word	0xffffffff


	//   ....[23]....
        /*00b0*/ 	.word	0xffffffff


	//   ....[24]....
        /*00b4*/ 	.word	0xffffffff


	//   ....[25]....
        /*00b8*/ 	.word	0xffffffff


	//   ....[26]....
        /*00bc*/ 	.word	0xffffffff


	//   ....[27]....
        /*00c0*/ 	.word	0xffffffff


	//   ....[28]....
        /*00c4*/ 	.word	0xffffffff


	//   ....[29]....
        /*00c8*/ 	.word	0xffffffff


	//   ....[30]....
        /*00cc*/ 	.word	0xffffffff


	//   ....[31]....
        /*00d0*/ 	.word	0xffffffff


	//   ....[32]....
        /*00d4*/ 	.word	0xffffffff


	//   ....[33]....
        /*00d8*/ 	.word	0xffffffff


	//   ....[34]....
        /*00dc*/ 	.word	0xffffffff


	//   ....[35]....
        /*00e0*/ 	.word	0xffffffff


	//   ....[36]....
        /*00e4*/ 	.word	0xffffffff


	//   ....[37]....
        /*00e8*/ 	.word	0xffffffff


	//   ....[38]....
        /*00ec*/ 	.word	0xffffffff


	//   ....[39]....
        /*00f0*/ 	.word	0xffffffff


	//   ....[40]....
        /*00f4*/ 	.word	0xffffffff


	//   ....[41]....
        /*00f8*/ 	.word	0xffffffff


	//   ....[42]....
        /*00fc*/ 	.word	0xffffffff


	//   ....[43]....
        /*0100*/ 	.word	0xffffffff


	//   ....[44]....
        /*0104*/ 	.word	0xffffffff


	//   ....[45]....
        /*0108*/ 	.word	0xffffffff


	//   ....[46]....
        /*010c*/ 	.word	0xffffffff


	//   ....[47]....
        /*0110*/ 	.word	0xffffffff


	//   ....[48]....
        /*0114*/ 	.word	0xffffffff


	//   ....[49]....
        /*0118*/ 	.word	0xffffffff


	//   ....[50]....
        /*011c*/ 	.word	0xffffffff


	//   ....[51]....
        /*0120*/ 	.word	0xffffffff


	//   ....[52]....
        /*0124*/ 	.word	0xffffffff


	//   ....[53]....
        /*0128*/ 	.word	0xffffffff


	//   ....[54]....
        /*012c*/ 	.word	0xffffffff


	//   ....[55]....
        /*0130*/ 	.word	0xffffffff


	//   ....[56]....
        /*0134*/ 	.word	0xffffffff


	//   ....[57]....
        /*0138*/ 	.word	0xffffffff


	//   ....[58]....
        /*013c*/ 	.word	0xffffffff


	//   ....[59]....
        /*0140*/ 	.word	0xffffffff


	//   ....[60]....
        /*0144*/ 	.word	0xffffffff


	//   ....[61]....
        /*0148*/ 	.word	0xffffffff


	//   ....[62]....
        /*014c*/ 	.word	0xffffffff


	//   ....[63]....
        /*0150*/ 	.word	0xffffffff


	//   ....[64]....
        /*0154*/ 	.word	0xffffffff


	//   ....[65]....
        /*0158*/ 	.word	0xffffffff


	//   ....[66]....
        /*015c*/ 	.word	0xffffffff


	//   ....[67]....
        /*0160*/ 	.word	0xffffffff


	//   ....[68]....
        /*0164*/ 	.word	0xffffffff


	//   ....[69]....
        /*0168*/ 	.word	0xffffffff


	//   ....[70]....
        /*016c*/ 	.word	0xffffffff


	//   ....[71]....
        /*0170*/ 	.word	0xffffffff


	//   ....[72]....
        /*0174*/ 	.word	0xffffffff


	//   ....[73]....
        /*0178*/ 	.word	0xffffffff


	//   ....[74]....
        /*017c*/ 	.word	0xffffffff


	//   ....[75]....
        /*0180*/ 	.word	0xffffffff


	//   ....[76]....
        /*0184*/ 	.word	0xffffffff


	//   ....[77]....
        /*0188*/ 	.word	0xffffffff


	//   ....[78]....
        /*018c*/ 	.word	0xffffffff


	//   ....[79]....
        /*0190*/ 	.word	0xffffffff


	//   ....[80]....
        /*0194*/ 	.word	0xffffffff


	//   ....[81]....
        /*0198*/ 	.word	0xffffffff


	//   ....[82]....
        /*019c*/ 	.word	0xffffffff


	//   ....[83]....
        /*01a0*/ 	.word	0xffffffff


	//   ....[84]....
        /*01a4*/ 	.word	0xffffffff


	//   ....[85]....
        /*01a8*/ 	.word	0xffffffff


	//   ....[86]....
        /*01ac*/ 	.word	0xffffffff


	//   ....[87]....
        /*01b0*/ 	.word	0xffffffff


	//   ....[88]....
        /*01b4*/ 	.word	0xffffffff


	//   ....[89]....
        /*01b8*/ 	.word	0xffffffff


	//   ....[90]....
        /*01bc*/ 	.word	0xffffffff


	//   ....[91]....
        /*01c0*/ 	.word	0xffffffff


	//   ....[92]....
        /*01c4*/ 	.word	0xffffffff


	//   ....[93]....
        /*01c8*/ 	.word	0xffffffff


	//   ....[94]....
        /*01cc*/ 	.word	0xffffffff


	//   ....[95]....
        /*01d0*/ 	.word	0xffffffff


	//   ....[96]....
        /*01d4*/ 	.word	0xffffffff


	//   ....[97]....
        /*01d8*/ 	.word	0xffffffff


	//   ....[98]....
        /*01dc*/ 	.word	0xffffffff


	//   ....[99]....
        /*01e0*/ 	.word	0xffffffff


	//   ....[100]....
        /*01e4*/ 	.word	0xffffffff


	//   ....[101]....
        /*01e8*/ 	.word	0xffffffff


	//   ....[102]....
        /*01ec*/ 	.word	0xffffffff


	//   ....[103]....
        /*01f0*/ 	.word	0xffffffff


	//   ....[104]....
        /*01f4*/ 	.word	0xffffffff


	//   ....[105]....
        /*01f8*/ 	.word	0xffffffff


	//   ....[106]....
        /*01fc*/ 	.word	0xffffffff


	//   ....[107]....
        /*0200*/ 	.word	0xffffffff


	//   ....[108]....
        /*0204*/ 	.word	0xffffffff


	//   ....[109]....
        /*0208*/ 	.word	0xffffffff


	//   ....[110]....
        /*020c*/ 	.word	0xffffffff


	//   ....[111]....
        /*0210*/ 	.word	0xffffffff


	//   ....[112]....
        /*0214*/ 	.word	0xffffffff


	//   ....[113]....
        /*0218*/ 	.word	0xffffffff


	//   ....[114]....
        /*021c*/ 	.word	0xffffffff


	//   ....[115]....
        /*0220*/ 	.word	0xffffffff


	//   ....[116]....
        /*0224*/ 	.word	0xffffffff


	//   ....[117]....
        /*0228*/ 	.word	0xffffffff


	//   ....[118]....
        /*022c*/ 	.word	0xffffffff


	//   ....[119]....
        /*0230*/ 	.word	0xffffffff


	//----- nvinfo : EIATTR_COOP_GROUP_INSTR_OFFSETS
	.align		4
.L_43:
        /*0234*/ 	.byte	0x04, 0x28
        /*0236*/ 	.short	(.L_45 - .L_44)


	//   ....[0]....
.L_44:
        /*0238*/ 	.word	0x00000090


	//   ....[1]....
        /*023c*/ 	.word	0x00000500


	//   ....[2]....
        /*0240*/ 	.word	0x00000720


	//   ....[3]....
        /*0244*/ 	.word	0x00000730


	//   ....[4]....
        /*0248*/ 	.word	0x00000900


	//   ....[5]....
        /*024c*/ 	.word	0x00000aa0


	//   ....[6]....
        /*0250*/ 	.word	0x00000ba0


	//   ....[7]....
        /*0254*/ 	.word	0x00000df0


	//   ....[8]....
        /*0258*/ 	.word	0x00001040


	//   ....[9]....
        /*025c*/ 	.word	0x00002260


	//   ....[10]....
        /*0260*/ 	.word	0x00002290


	//   ....[11]....
        /*0264*/ 	.word	0x00002310


	//   ....[12]....
        /*0268*/ 	.word	0x00002320


	//   ....[13]....
        /*026c*/ 	.word	0x00002360


	//   ....[14]....
        /*0270*/ 	.word	0x00002380


	//   ....[15]....
        /*0274*/ 	.word	0x000023d0


	//   ....[16]....
        /*0278*/ 	.word	0x000023e0


	//   ....[17]....
        /*027c*/ 	.word	0x00002420


	//   ....[18]....
        /*0280*/ 	.word	0x00002450


	//   ....[19]....
        /*0284*/ 	.word	0x00002500


	//   ....[20]....
        /*0288*/ 	.word	0x00002610


	//   ....[21]....
        /*028c*/ 	.word	0x00002640


	//   ....[22]....
        /*0290*/ 	.word	0x00002c10


	//   ....[23]....
        /*0294*/ 	.word	0x00002c30


	//   ....[24]....
        /*0298*/ 	.word	0x00002c80


	//   ....[25]....
        /*029c*/ 	.word	0x00002c90


	//   ....[26]....
        /*02a0*/ 	.word	0x00002ce0


	//   ....[27]....
        /*02a4*/ 	.word	0x00002cf0


	//   ....[28]....
        /*02a8*/ 	.word	0x00002d40


	//   ....[29]....
        /*02ac*/ 	.word	0x00002d50


	//   ....[30]....
        /*02b0*/ 	.word	0x00002da0


	//   ....[31]....
        /*02b4*/ 	.word	0x00002db0


	//   ....[32]....
        /*02b8*/ 	.word	0x00002e40


	//   ....[33]....
        /*02bc*/ 	.word	0x00002e90


	//   ....[34]....
        /*02c0*/ 	.word	0x00002ed0


	//   ....[35]....
        /*02c4*/ 	.word	0x00002f20


	//   ....[36]....
        /*02c8*/ 	.word	0x00002f40


	//   ....[37]....
        /*02cc*/ 	.word	0x00002f50


	//   ....[38]....
        /*02d0*/ 	.word	0x00002f60


	//   ....[39]....
        /*02d4*/ 	.word	0x00002f70


	//   ....[40]....
        /*02d8*/ 	.word	0x00003a30


	//   ....[41]....
        /*02dc*/ 	.word	0x00004330


	//   ....[42]....
        /*02e0*/ 	.word	0x00005200


	//   ....[43]....
        /*02e4*/ 	.word	0x00005230


	//   ....[44]....
        /*02e8*/ 	.word	0x000052b0


	//   ....[45]....
        /*02ec*/ 	.word	0x000052c0


	//   ....[46]....
        /*02f0*/ 	.word	0x00005300


	//   ....[47]....
        /*02f4*/ 	.word	0x00005320


	//   ....[48]....
        /*02f8*/ 	.word	0x00005360


	//   ....[49]....
        /*02fc*/ 	.word	0x00005380


	//   ....[50]....
        /*0300*/ 	.word	0x000053e0


	//   ....[51]....
        /*0304*/ 	.word	0x000053f0


	//   ....[52]....
        /*0308*/ 	.word	0x00005480


	//   ....[53]....
        /*030c*/ 	.word	0x00005570


	//   ....[54]....
        /*0310*/ 	.word	0x000055a0


	//   ....[55]....
        /*0314*/ 	.word	0x00005b60


	//   ....[56]....
        /*0318*/ 	.word	0x00005b70


	//   ....[57]....
        /*031c*/ 	.word	0x00005bc0


	//   ....[58]....
        /*0320*/ 	.word	0x00005bd0


	//   ....[59]....
        /*0324*/ 	.word	0x00005c20


	//   ....[60]....
        /*0328*/ 	.word	0x00005c30


	//   ....[61]....
        /*032c*/ 	.word	0x00005c80


	//   ....[62]....
        /*0330*/ 	.word	0x00005c90


	//   ....[63]....
        /*0334*/ 	.word	0x00005cf0


	//   ....[64]....
        /*0338*/ 	.word	0x00005d00


	//   ....[65]....
        /*033c*/ 	.word	0x00005d90


	//   ....[66]....
        /*0340*/ 	.word	0x00005de0


	//   ....[67]....
        /*0344*/ 	.word	0x00005e20


	//   ....[68]....
        /*0348*/ 	.word	0x00005e30


	//   ....[69]....
        /*034c*/ 	.word	0x00005e80


	//   ....[70]....
        /*0350*/ 	.word	0x00005ea0


	//   ....[71]....
        /*0354*/ 	.word	0x00005eb0


	//   ....[72]....
        /*0358*/ 	.word	0x00005ec0


	//   ....[73]....
        /*035c*/ 	.word	0x00006d80


	//   ....[74]....
        /*0360*/ 	.word	0x00006db0


	//   ....[75]....
        /*0364*/ 	.word	0x00006e30


	//   ....[76]....
        /*0368*/ 	.word	0x00006e40


	//   ....[77]....
        /*036c*/ 	.word	0x00006e80


	//   ....[78]....
        /*0370*/ 	.word	0x00006ea0


	//   ....[79]....
        /*0374*/ 	.word	0x00006ee0


	//   ....[80]....
        /*0378*/ 	.word	0x00006f00


	//   ....[81]....
        /*037c*/ 	.word	0x00006f50


	//   ....[82]....
        /*0380*/ 	.word	0x00006f70


	//   ....[83]....
        /*0384*/ 	.word	0x00007000


	//   ....[84]....
        /*0388*/ 	.word	0x000070f0


	//   ....[85]....
        /*038c*/ 	.word	0x00007120


	//   ....[86]....
        /*0390*/ 	.word	0x000076e0


	//   ....[87]....
        /*0394*/ 	.word	0x000076f0


	//   ....[88]....
        /*0398*/ 	.word	0x00007740


	//   ....[89]....
        /*039c*/ 	.word	0x00007750


	//   ....[90]....
        /*03a0*/ 	.word	0x000077a0


	//   ....[91]....
        /*03a4*/ 	.word	0x000077b0


	//   ....[92]....
        /*03a8*/ 	.word	0x00007800


	//   ....[93]....
        /*03ac*/ 	.word	0x00007810


	//   ....[94]....
        /*03b0*/ 	.word	0x00007870


	//   ....[95]....
        /*03b4*/ 	.word	0x00007880


	//   ....[96]....
        /*03b8*/ 	.word	0x00007910


	//   ....[97]....
        /*03bc*/ 	.word	0x00007960


	//   ....[98]....
        /*03c0*/ 	.word	0x000079a0


	//   ....[99]....
        /*03c4*/ 	.word	0x000079b0


	//   ....[100]....
        /*03c8*/ 	.word	0x00007a00


	//   ....[101]....
        /*03cc*/ 	.word	0x00007a20


	//   ....[102]....
        /*03d0*/ 	.word	0x00007a30


	//   ....[103]....
        /*03d4*/ 	.word	0x00007a40


	//   ....[104]....
        /*03d8*/ 	.word	0x00008750


	//   ....[105]....
        /*03dc*/ 	.word	0x00009560


	//   ....[106]....
        /*03e0*/ 	.word	0x00009900


	//   ....[107]....
        /*03e4*/ 	.word	0x00009e10


	//   ....[108]....
        /*03e8*/ 	.word	0x000104e0


	//   ....[109]....
        /*03ec*/ 	.word	0x00010930


	//   ....[110]....
        /*03f0*/ 	.word	0x00010b80


	//   ....[111]....
        /*03f4*/ 	.word	0x00010d20


	//   ....[112]....
        /*03f8*/ 	.word	0x00011500


	//   ....[113]....
        /*03fc*/ 	.word	0x00011900


	//   ....[114]....
        /*0400*/ 	.word	0x00011cd0


	//   ....[115]....
        /*0404*/ 	.word	0x000120a0


	//   ....[116]....
        /*0408*/ 	.word	0x000122c0


	//   ....[117]....
        /*040c*/ 	.word	0x000122f0


	//   ....[118]....
        /*0410*/ 	.word	0x00012c20


	//   ....[119]....
        /*0414*/ 	.word	0x00012e50


	//----- nvinfo : EIATTR_REG_RECONFIG
	.align		4
.L_45:
        /*0418*/ 	.byte	0x01, 0x54
	.zero		2


	//----- nvinfo : EIATTR_VRC_CTA_INIT_COUNT
	.align		4
        /*041c*/ 	.byte	0x02, 0x4a
        /*041e*/ 	.byte	0x80
	.zero		1


	//----- nvinfo : EIATTR_SYSCALL_OFFSETS
	.align		4
        /*0420*/ 	.byte	0x04, 0x46
        /*0422*/ 	.short	(.L_47 - .L_46)


	//   ....[0]....
.L_46:
        /*0424*/ 	.word	0x0000a1f0


	//   ....[1]....
        /*0428*/ 	.word	0x0000a2e0


	//   ....[2]....
        /*042c*/ 	.word	0x0000ac10


	//   ....[3]....
        /*0430*/ 	.word	0x0000ad80


	//   ....[4]....
        /*0434*/ 	.word	0x0000c300


	//   ....[5]....
        /*0438*/ 	.word	0x0000c470


	//   ....[6]....
        /*043c*/ 	.word	0x0000d980


	//   ....[7]....
        /*0440*/ 	.word	0x0000daf0


	//   ....[8]....
        /*0444*/ 	.word	0x0000f040


	//   ....[9]....
        /*0448*/ 	.word	0x0000f1b0


	//----- nvinfo : EIATTR_MBARRIER_INSTR_OFFSETS
	.align		4
.L_47:
        /*044c*/ 	.byte	0x04, 0x39
        /*044e*/ 	.short	(.L_49 - .L_48)


	//   ....[0]....
.L_48:
        /*0450*/ 	.word	0x00000830
        /*0454*/ 	.word	0x000000ff
        /*0458*/ 	.word	0x00000000
        /*045c*/ 	.short	0x0100
        /*045e*/ 	.byte	0x05
	.zero		1


	//   ....[1]....
        /*0460*/ 	.word	0x00000840
        /*0464*/ 	.word	0x000000ff
        /*0468*/ 	.word	0x00000030
        /*046c*/ 	.short	0x0100
        /*046e*/ 	.byte	0x05
	.zero		1


	//   ....[2]....
        /*0470*/ 	.word	0x00000850
        /*0474*/ 	.word	0x000000ff
        /*0478*/ 	.word	0x00000008
        /*047c*/ 	.short	0x0100
        /*047e*/ 	.byte	0x05
	.zero		1


	//   ....[3]....
        /*0480*/ 	.word	0x00000860
        /*0484*/ 	.word	0x000000ff
        /*0488*/ 	.word	0x00000038
        /*048c*/ 	.short	0x0100
        /*048e*/ 	.byte	0x05
	.zero		1


	//   ....[4]....
        /*0490*/ 	.word	0x00000870
        /*0494*/ 	.word	0x000000ff
        /*0498*/ 	.word	0x00000010
        /*049c*/ 	.short	0x0100
        /*049e*/ 	.byte	0x05
	.zero		1


	//   ....[5]....
        /*04a0*/ 	.word	0x00000880
        /*04a4*/ 	.word	0x000000ff
        /*04a8*/ 	.word	0x00000040
        /*04ac*/ 	.short	0x0100
        /*04ae*/ 	.byte	0x05
	.zero		1


	//   ....[6]....
        /*04b0*/ 	.word	0x00000890
        /*04b4*/ 	.word	0x000000ff
        /*04b8*/ 	.word	0x00000018
        /*04bc*/ 	.short	0x0100
        /*04be*/ 	.byte	0x05
	.zero		1


	//   ....[7]....
        /*04c0*/ 	.word	0x000008a0
        /*04c4*/ 	.word	0x000000ff
        /*04c8*/ 	.word	0x00000048
        /*04cc*/ 	.short	0x0100
        /*04ce*/ 	.byte	0x05
	.zero		1


	//   ....[8]....
        /*04d0*/ 	.word	0x000008b0
        /*04d4*/ 	.word	0x000000ff
        /*04d8*/ 	.word	0x00000020
        /*04dc*/ 	.short	0x0100
        /*04de*/ 	.byte	0x05
	.zero		1


	//   ....[9]....
        /*04e0*/ 	.word	0x000008c0
        /*04e4*/ 	.word	0x000000ff
        /*04e8*/ 	.word	0x00000050
        /*04ec*/ 	.short	0x0100
        /*04ee*/ 	.byte	0x05
	.zero		1


	//   ....[10]....
        /*04f0*/ 	.word	0x000008d0
        /*04f4*/ 	.word	0x000000ff
        /*04f8*/ 	.word	0x00000028
        /*04fc*/ 	.short	0x0100
        /*04fe*/ 	.byte	0x05
	.zero		1


	//   ....[11]....
        /*0500*/ 	.word	0x000008e0
        /*0504*/ 	.word	0x000000ff
        /*0508*/ 	.word	0x00000058
        /*050c*/ 	.short	0x0100
        /*050e*/ 	.byte	0x05
	.zero		1


	//   ....[12]....
        /*0510*/ 	.word	0x00000a10
        /*0514*/ 	.word	0x000000ff
        /*0518*/ 	.word	0x00000060
        /*051c*/ 	.short	0x0100
        /*051e*/ 	.byte	0x06
	.zero		1


	//   ....[13]....
        /*0520*/ 	.word	0x00000a20
        /*0524*/ 	.word	0x000000ff
        /*0528*/ 	.word	0x00000080
        /*052c*/ 	.short	0x0100
        /*052e*/ 	.byte	0x06
	.zero		1


	//   ....[14]....
        /*0530*/ 	.word	0x00000a30
        /*0534*/ 	.word	0x000000ff
        /*0538*/ 	.word	0x00000068
        /*053c*/ 	.short	0x0100
        /*053e*/ 	.byte	0x06
	.zero		1


	//   ....[15]....
        /*0540*/ 	.word	0x00000a40
        /*0544*/ 	.word	0x000000ff
        /*0548*/ 	.word	0x00000088
        /*054c*/ 	.short	0x0100
        /*054e*/ 	.byte	0x06
	.zero		1


	//   ....[16]....
        /*0550*/ 	.word	0x00000a50
        /*0554*/ 	.word	0x000000ff
        /*0558*/ 	.word	0x00000070
        /*055c*/ 	.short	0x0100
        /*055e*/ 	.byte	0x06
	.zero		1


	//   ....[17]....
        /*0560*/ 	.word	0x00000a60
        /*0564*/ 	.word	0x000000ff
        /*0568*/ 	.word	0x00000090
        /*056c*/ 	.short	0x0100
        /*056e*/ 	.byte	0x06
	.zero		1


	//   ....[18]....
        /*0570*/ 	.word	0x00000a70
        /*0574*/ 	.word	0x000000ff
        /*0578*/ 	.word	0x00000078
        /*057c*/ 	.short	0x0100
        /*057e*/ 	.byte	0x06
	.zero		1


	//   ....[19]....
        /*0580*/ 	.word	0x00000a80
        /*0584*/ 	.word	0x000000ff
        /*0588*/ 	.word	0x00000098
        /*058c*/ 	.short	0x0100
        /*058e*/ 	.byte	0x06
	.zero		1


	//   ....[20]....
        /*0590*/ 	.word	0x00000b70
        /*0594*/ 	.word	0x000000ff
        /*0598*/ 	.word	0x000000a0
        /*059c*/ 	.short	0x0100
        /*059e*/ 	.byte	0x05
	.zero		1


	//   ....[21]....
        /*05a0*/ 	.word	0x00000b80
        /*05a4*/ 	.word	0x000000ff
        /*05a8*/ 	.word	0x000000a8
        /*05ac*/ 	.short	0x0100
        /*05ae*/ 	.byte	0x05
	.zero		1


	//   ....[22]....
        /*05b0*/ 	.word	0x00000cd0
        /*05b4*/ 	.word	0x000000ff
        /*05b8*/ 	.word	0x000000b0
        /*05bc*/ 	.short	0x0100
        /*05be*/ 	.byte	0x06
	.zero		1


	//   ....[23]....
        /*05c0*/ 	.word	0x00000ce0
        /*05c4*/ 	.word	0x000000ff
        /*05c8*/ 	.word	0x000000f0
        /*05cc*/ 	.short	0x0100
        /*05ce*/ 	.byte	0x06
	.zero		1


	//   ....[24]....
        /*05d0*/ 	.word	0x00000cf0
        /*05d4*/ 	.word	0x000000ff
        /*05d8*/ 	.word	0x000000b8
        /*05dc*/ 	.short	0x0100
        /*05de*/ 	.byte	0x06
	.zero		1


	//   ....[25]....
        /*05e0*/ 	.word	0x00000d00
        /*05e4*/ 	.word	0x000000ff
        /*05e8*/ 	.word	0x000000f8
        /*05ec*/ 	.short	0x0100
        /*05ee*/ 	.byte	0x06
	.zero		1


	//   ....[26]....
        /*05f0*/ 	.word	0x00000d10
        /*05f4*/ 	.word	0x000000ff
        /*05f8*/ 	.word	0x000000c0
        /*05fc*/ 	.short	0x0100
        /*05fe*/ 	.byte	0x06
	.zero		1


	//   ....[27]....
        /*0600*/ 	.word	0x00000d20
        /*0604*/ 	.word	0x000000ff
        /*0608*/ 	.word	0x00000100
        /*060c*/ 	.short	0x0100
        /*060e*/ 	.byte	0x06
	.zero		1


	//   ....[28]....
        /*0610*/ 	.word	0x00000d30
        /*0614*/ 	.word	0x000000ff
        /*0618*/ 	.word	0x000000c8
        /*061c*/ 	.short	0x0100
        /*061e*/ 	.byte	0x06
	.zero		1


	//   ....[29]....
        /*0620*/ 	.word	0x00000d40
        /*0624*/ 	.word	0x000000ff
        /*0628*/ 	.word	0x00000108
        /*062c*/ 	.short	0x0100
        /*062e*/ 	.byte	0x06
	.zero		1


	//   ....[30]....
        /*0630*/ 	.word	0x00000d50
        /*0634*/ 	.word	0x000000ff
        /*0638*/ 	.word	0x000000d0
        /*063c*/ 	.short	0x0100
        /*063e*/ 	.byte	0x06
	.zero		1


	//   ....[31]....
        /*0640*/ 	.word	0x00000d60
        /*0644*/ 	.word	0x000000ff
        /*0648*/ 	.word	0x00000110
        /*064c*/ 	.short	0x0100
        /*064e*/ 	.byte	0x06
	.zero		1


	//   ....[32]....
        /*0650*/ 	.word	0x00000d70
        /*0654*/ 	.word	0x000000ff
        /*0658*/ 	.word	0x000000d8
        /*065c*/ 	.short	0x0100
        /*065e*/ 	.byte	0x06
	.zero		1


	//   ....[33]....
        /*0660*/ 	.word	0x00000d80
        /*0664*/ 	.word	0x000000ff
        /*0668*/ 	.word	0x00000118
        /*066c*/ 	.short	0x0100
        /*066e*/ 	.byte	0x06
	.zero		1


	//   ....[34]....
        /*0670*/ 	.word	0x00000d90
        /*0674*/ 	.word	0x000000ff
        /*0678*/ 	.word	0x000000e0
        /*067c*/ 	.short	0x0100
        /*067e*/ 	.byte	0x06
	.zero		1


	//   ....[35]....
        /*0680*/ 	.word	0x00000da0
        /*0684*/ 	.word	0x000000ff
        /*0688*/ 	.word	0x00000120
        /*068c*/ 	.short	0x0100
        /*068e*/ 	.byte	0x06
	.zero		1


	//   ....[36]....
        /*0690*/ 	.word	0x00000db0
        /*0694*/ 	.word	0x000000ff
        /*0698*/ 	.word	0x000000e8
        /*069c*/ 	.short	0x0100
        /*069e*/ 	.byte	0x06
	.zero		1


	//   ....[37]....
        /*06a0*/ 	.word	0x00000dc0
        /*06a4*/ 	.word	0x000000ff
        /*06a8*/ 	.word	0x00000128
        /*06ac*/ 	.short	0x0100
        /*06ae*/ 	.byte	0x06
	.zero		1


	//   ....[38]....
        /*06b0*/ 	.word	0x00000f20
        /*06b4*/ 	.word	0x000000ff
        /*06b8*/ 	.word	0x00000170
        /*06bc*/ 	.short	0x0100
        /*06be*/ 	.byte	0x06
	.zero		1


	//   ....[39]....
        /*06c0*/ 	.word	0x00000f30
        /*06c4*/ 	.word	0x000000ff
        /*06c8*/ 	.word	0x000001b0
        /*06cc*/ 	.short	0x0100
        /*06ce*/ 	.byte	0x06
	.zero		1


	//   ....[40]....
        /*06d0*/ 	.word	0x00000f40
        /*06d4*/ 	.word	0x000000ff
        /*06d8*/ 	.word	0x00000178
        /*06dc*/ 	.short	0x0100
        /*06de*/ 	.byte	0x06
	.zero		1


	//   ....[41]....
        /*06e0*/ 	.word	0x00000f50
        /*06e4*/ 	.word	0x000000ff
        /*06e8*/ 	.word	0x000001b8
        /*06ec*/ 	.short	0x0100
        /*06ee*/ 	.byte	0x06
	.zero		1


	//   ....[42]....
        /*06f0*/ 	.word	0x00000f60
        /*06f4*/ 	.word	0x000000ff
        /*06f8*/ 	.word	0x00000180
        /*06fc*/ 	.short	0x0100
        /*06fe*/ 	.byte	0x06
	.zero		1


	//   ....[43]....
        /*0700*/ 	.word	0x00000f70
        /*0704*/ 	.word	0x000000ff
        /*0708*/ 	.word	0x000001c0
        /*070c*/ 	.short	0x0100
        /*070e*/ 	.byte	0x06
	.zero		1


	//   ....[44]....
        /*0710*/ 	.word	0x00000f80
        /*0714*/ 	.word	0x000000ff
        /*0718*/ 	.word	0x00000188
        /*071c*/ 	.short	0x0100
        /*071e*/ 	.byte	0x06
	.zero		1


	//   ....[45]....
        /*0720*/ 	.word	0x00000f90
        /*0724*/ 	.word	0x000000ff
        /*0728*/ 	.word	0x000001c8
        /*072c*/ 	.short	0x0100
        /*072e*/ 	.byte	0x06
	.zero		1


	//   ....[46]....
        /*0730*/ 	.word	0x00000fa0
        /*0734*/ 	.word	0x000000ff
        /*0738*/ 	.word	0x00000190
        /*073c*/ 	.short	0x0100
        /*073e*/ 	.byte	0x06
	.zero		1


	//   ....[47]....
        /*0740*/ 	.word	0x00000fb0
        /*0744*/ 	.word	0x000000ff
        /*0748*/ 	.word	0x000001d0
        /*074c*/ 	.short	0x0100
        /*074e*/ 	.byte	0x06
	.zero		1


	//   ....[48]....
        /*0750*/ 	.word	0x00000fc0
        /*0754*/ 	.word	0x000000ff
        /*0758*/ 	.word	0x00000198
        /*075c*/ 	.short	0x0100
        /*075e*/ 	.byte	0x06
	.zero		1


	//   ....[49]....
        /*0760*/ 	.word	0x00000fd0
        /*0764*/ 	.word	0x000000ff
        /*0768*/ 	.word	0x000001d8
        /*076c*/ 	.short	0x0100
        /*076e*/ 	.byte	0x06
	.zero		1


	//   ....[50]....
        /*0770*/ 	.word	0x00000fe0
        /*0774*/ 	.word	0x000000ff
        /*0778*/ 	.word	0x000001a0
        /*077c*/ 	.short	0x0100
        /*077e*/ 	.byte	0x06
	.zero		1


	//   ....[51]....
        /*0780*/ 	.word	0x00000ff0
        /*0784*/ 	.word	0x000000ff
        /*0788*/ 	.word	0x000001e0
        /*078c*/ 	.short	0x0100
        /*078e*/ 	.byte	0x06
	.zero		1


	//   ....[52]....
        /*0790*/ 	.word	0x00001000
        /*0794*/ 	.word	0x000000ff
        /*0798*/ 	.word	0x000001a8
        /*079c*/ 	.short	0x0100
        /*079e*/ 	.byte	0x06
	.zero		1


	//   ....[53]....
        /*07a0*/ 	.word	0x00001010
        /*07a4*/ 	.word	0x000000ff
        /*07a8*/ 	.word	0x000001e8
        /*07ac*/ 	.short	0x0100
        /*07ae*/ 	.byte	0x06
	.zero		1


	//   ....[54]....
        /*07b0*/ 	.word	0x00001170
        /*07b4*/ 	.word	0x000000ff
        /*07b8*/ 	.word	0x00000130
        /*07bc*/ 	.short	0x0100
        /*07be*/ 	.byte	0x06
	.zero		1


	//   ....[55]....
        /*07c0*/ 	.word	0x00001180
        /*07c4*/ 	.word	0x000000ff
        /*07c8*/ 	.word	0x00000140
        /*07cc*/ 	.short	0x0100
        /*07ce*/ 	.byte	0x06
	.zero		1


	//   ....[56]....
        /*07d0*/ 	.word	0x00001190
        /*07d4*/ 	.word	0x000000ff
        /*07d8*/ 	.word	0x00000138
        /*07dc*/ 	.short	0x0100
        /*07de*/ 	.byte	0x06
	.zero		1


	//   ....[57]....
        /*07e0*/ 	.word	0x000011a0
        /*07e4*/ 	.word	0x000000ff
        /*07e8*/ 	.word	0x00000148
        /*07ec*/ 	.short	0x0100
        /*07ee*/ 	.byte	0x06
	.zero		1


	//   ....[58]....
        /*07f0*/ 	.word	0x00003cd0
        /*07f4*/ 	.word	0x000000ff
        /*07f8*/ 	.word	0x00000030
        /*07fc*/ 	.short	0x010a
        /*07fe*/ 	.byte	0x07
	.zero		1


	//   ....[59]....
        /*0800*/ 	.word	0x00003e10
        /*0804*/ 	.word	0x000000ff
        /*0808*/ 	.word	0x00000030
        /*080c*/ 	.short	0x010a
        /*080e*/ 	.byte	0x09
	.zero		1


	//   ....[60]....
        /*0810*/ 	.word	0x00003fb0
        /*0814*/ 	.word	0x000000ff
        /*0818*/ 	.word	0x00000030
        /*081c*/ 	.short	0x010a
        /*081e*/ 	.byte	0x04
	.zero		1


	//   ....[61]....
        /*0820*/ 	.word	0x00004060
        /*0824*/ 	.word	0x000000ff
        /*0828*/ 	.word	0x000000a8
        /*082c*/ 	.short	0x0101
        /*082e*/ 	.byte	0x0c
	.zero		1


	//   ....[62]....
        /*0830*/ 	.word	0x00004080
        /*0834*/ 	.word	0x000000ff
        /*0838*/ 	.word	0x00000030
        /*083c*/ 	.short	0x010a
        /*083e*/ 	.byte	0x04
	.zero		1


	//   ....[63]....
        /*0840*/ 	.word	0x00004100
        /*0844*/ 	.word	0x000000ff
        /*0848*/ 	.word	0x00000030
        /*084c*/ 	.short	0x010a
        /*084e*/ 	.byte	0x09
	.zero		1


	//   ....[64]....
        /*0850*/ 	.word	0x000042a0
        /*0854*/ 	.word	0x000000ff
        /*0858*/ 	.word	0x00000030
        /*085c*/ 	.short	0x010a
        /*085e*/ 	.byte	0x04
	.zero		1


	//   ....[65]....
        /*0860*/ 	.word	0x00004380
        /*0864*/ 	.word	0x000000ff
        /*0868*/ 	.word	0x00000170
        /*086c*/ 	.short	0x010a
        /*086e*/ 	.byte	0x04
	.zero		1


	//   ....[66]....
        /*0870*/ 	.word	0x000044f0
        /*0874*/ 	.word	0x000000ff
        /*0878*/ 	.word	0x00000000
        /*087c*/ 	.short	0x0101
        /*087e*/ 	.byte	0x04
	.zero		1


	//   ....[67]....
        /*0880*/ 	.word	0x00004560
        /*0884*/ 	.word	0x000000ff
        /*0888*/ 	.word	0x00000000
        /*088c*/ 	.short	0x010a
        /*088e*/ 	.byte	0x04
	.zero		1


	//   ....[68]....
        /*0890*/ 	.word	0x000045f0
        /*0894*/ 	.word	0x000000ff
        /*0898*/ 	.word	0x00000000
        /*089c*/ 	.short	0x010a
        /*089e*/ 	.byte	0x04
	.zero		1


	//   ....[69]....
        /*08a0*/ 	.word	0x00004680
        /*08a4*/ 	.word	0x000000ff
        /*08a8*/ 	.word	0x00000000
        /*08ac*/ 	.short	0x010a
        /*08ae*/ 	.byte	0x04
	.zero		1


	//   ....[70]....
        /*08b0*/ 	.word	0x00004710
        /*08b4*/ 	.word	0x000000ff
        /*08b8*/ 	.word	0x00000000
        /*08bc*/ 	.short	0x010a
        /*08be*/ 	.byte	0x04
	.zero		1


	//   ....[71]....
        /*08c0*/ 	.word	0x000047a0
        /*08c4*/ 	.word	0x000000ff
        /*08c8*/ 	.word	0x00000000
        /*08cc*/ 	.short	0x010a
        /*08ce*/ 	.byte	0x04
	.zero		1


	//   ....[72]....
        /*08d0*/ 	.word	0x00004840
        /*08d4*/ 	.word	0x00000000
        /*08d8*/ 	.word	0x00000000
        /*08dc*/ 	.short	0x010a
        /*08de*/ 	.byte	0xff
	.zero		1


	//   ....[73]....
        /*08e0*/ 	.word	0x00006360
        /*08e4*/ 	.word	0x000000ff
        /*08e8*/ 	.word	0x000000f0
        /*08ec*/ 	.short	0x010a
        /*08ee*/ 	.byte	0x04
	.zero		1


	//   ....[74]....
        /*08f0*/ 	.word	0x00006500
        /*08f4*/ 	.word	0x000000ff
        /*08f8*/ 	.word	0x000000b0
        /*08fc*/ 	.short	0x0101
        /*08fe*/ 	.byte	0x04
	.zero		1


	//   ....[75]....
        /*0900*/ 	.word	0x00007f10
        /*0904*/ 	.word	0x000000ff
        /*0908*/ 	.word	0x000000f0
        /*090c*/ 	.short	0x010a
        /*090e*/ 	.byte	0x04
	.zero		1


	//   ....[76]....
        /*0910*/ 	.word	0x00008090
        /*0914*/ 	.word	0x000000ff
        /*0918*/ 	.word	0x000000b0
        /*091c*/ 	.short	0x0101
        /*091e*/ 	.byte	0x04
	.zero		1


	//   ....[77]....
        /*0920*/ 	.word	0x000087c0
        /*0924*/ 	.word	0x00000012
        /*0928*/ 	.word	0x000000a8
        /*092c*/ 	.short	0x010a
        /*092e*/ 	.byte	0xff
	.zero		1


	//   ....[78]....
        /*0930*/ 	.word	0x00008a50
        /*0934*/ 	.word	0x000000ff
        /*0938*/ 	.word	0x00000080
        /*093c*/ 	.short	0x010a
        /*093e*/ 	.byte	0x15
	.zero		1


	//   ....[79]....
        /*0940*/ 	.word	0x00008b60
        /*0944*/ 	.word	0x000000ff
        /*0948*/ 	.word	0x00000060
        /*094c*/ 	.short	0x010b
        /*094e*/ 	.byte	0x15
	.zero		1


	//   ....[80]....
        /*0950*/ 	.word	0x00008bc0
        /*0954*/ 	.word	0x000000ff
        /*0958*/ 	.word	0x00000000
        /*095c*/ 	.short	0x0101
        /*095e*/ 	.byte	0x04
	.zero		1


	//   ....[81]....
        /*0960*/ 	.word	0x00008bf0
        /*0964*/ 	.word	0x000000ff
        /*0968*/ 	.word	0x00000088
        /*096c*/ 	.short	0x010a
        /*096e*/ 	.byte	0x15
	.zero		1


	//   ....[82]....
        /*0970*/ 	.word	0x00008d20
        /*0974*/ 	.word	0x000000ff
        /*0978*/ 	.word	0x00000068
        /*097c*/ 	.short	0x010b
        /*097e*/ 	.byte	0x15
	.zero		1


	//   ....[83]....
        /*0980*/ 	.word	0x00008d80
        /*0984*/ 	.word	0x000000ff
        /*0988*/ 	.word	0x00000000
        /*098c*/ 	.short	0x0101
        /*098e*/ 	.byte	0x04
	.zero		1


	//   ....[84]....
        /*0990*/ 	.word	0x00008db0
        /*0994*/ 	.word	0x000000ff
        /*0998*/ 	.word	0x00000090
        /*099c*/ 	.short	0x010a
        /*099e*/ 	.byte	0x15
	.zero		1


	//   ....[85]....
        /*09a0*/ 	.word	0x00008ee0
        /*09a4*/ 	.word	0x000000ff
        /*09a8*/ 	.word	0x00000070
        /*09ac*/ 	.short	0x010b
        /*09ae*/ 	.byte	0x15
	.zero		1


	//   ....[86]....
        /*09b0*/ 	.word	0x00008f40
        /*09b4*/ 	.word	0x000000ff
        /*09b8*/ 	.word	0x00000000
        /*09bc*/ 	.short	0x0101
        /*09be*/ 	.byte	0x04
	.zero		1


	//   ....[87]....
        /*09c0*/ 	.word	0x00008f70
        /*09c4*/ 	.word	0x000000ff
        /*09c8*/ 	.word	0x00000098
        /*09cc*/ 	.short	0x010a
        /*09ce*/ 	.byte	0x15
	.zero		1


	//   ....[88]....
        /*09d0*/ 	.word	0x000090a0
        /*09d4*/ 	.word	0x000000ff
        /*09d8*/ 	.word	0x00000078
        /*09dc*/ 	.short	0x010b
        /*09de*/ 	.byte	0x15
	.zero		1


	//   ....[89]....
        /*09e0*/ 	.word	0x00009120
        /*09e4*/ 	.word	0x000000ff
        /*09e8*/ 	.word	0x00000000
        /*09ec*/ 	.short	0x0101
        /*09ee*/ 	.byte	0x04
	.zero		1


	//   ....[90]....
        /*09f0*/ 	.word	0x00009170
        /*09f4*/ 	.word	0x000000ff
        /*09f8*/ 	.word	0x00000170
        /*09fc*/ 	.short	0x010a
        /*09fe*/ 	.byte	0x08
	.zero		1


	//   ....[91]....
        /*0a00*/ 	.word	0x000092a0
        /*0a04*/ 	.word	0x000000ff
        /*0a08*/ 	.word	0x00000000
        /*0a0c*/ 	.short	0x0101
        /*0a0e*/ 	.byte	0x08
	.zero		1


	//   ....[92]....
        /*0a10*/ 	.word	0x00009350
        /*0a14*/ 	.word	0x000000ff
        /*0a18*/ 	.word	0x00000080
        /*0a1c*/ 	.short	0x010a
        /*0a1e*/ 	.byte	0x15
	.zero		1


	//   ....[93]....
        /*0a20*/ 	.word	0x00009390
        /*0a24*/ 	.word	0x000000ff
        /*0a28*/ 	.word	0x00000088
        /*0a2c*/ 	.short	0x010a
        /*0a2e*/ 	.byte	0x15
	.zero		1


	//   ....[94]....
        /*0a30*/ 	.word	0x000093d0
        /*0a34*/ 	.word	0x000000ff
        /*0a38*/ 	.word	0x00000090
        /*0a3c*/ 	.short	0x010a
        /*0a3e*/ 	.byte	0x15
	.zero		1


	//   ....[95]....
        /*0a40*/ 	.word	0x00009430
        /*0a44*/ 	.word	0x00000000
        /*0a48*/ 	.word	0x00000098
        /*0a4c*/ 	.short	0x010a
        /*0a4e*/ 	.byte	0xff
	.zero		1


	//   ....[96]....
        /*0a50*/ 	.word	0x00009eb0
        /*0a54*/ 	.word	0x000000ff
        /*0a58*/ 	.word	0x00000170
        /*0a5c*/ 	.short	0x010a
        /*0a5e*/ 	.byte	0x06
	.zero		1


	//   ....[97]....
        /*0a60*/ 	.word	0x0000a010
        /*0a64*/ 	.word	0x000000ff
        /*0a68*/ 	.word	0x00000000
        /*0a6c*/ 	.short	0x0101
        /*0a6e*/ 	.byte	0x04
	.zero		1


	//   ....[98]....
        /*0a70*/ 	.word	0x0000a5f0
        /*0a74*/ 	.word	0x000000ff
        /*0a78*/ 	.word	0x00000060
        /*0a7c*/ 	.short	0x010a
        /*0a7e*/ 	.byte	0x2b
	.zero		1


	//   ....[99]....
        /*0a80*/ 	.word	0x0000a650
        /*0a84*/ 	.word	0x00000091
        /*0a88*/ 	.word	0x00000130
        /*0a8c*/ 	.short	0x010a
        /*0a8e*/ 	.byte	0xff
	.zero		1


	//   ....[100]....
        /*0a90*/ 	.word	0x0000a670
        /*0a94*/ 	.word	0x000000ff
        /*0a98*/ 	.word	0x00000060
        /*0a9c*/ 	.short	0x010a
        /*0a9e*/ 	.byte	0x2b
	.zero		1


	//   ....[101]....
        /*0aa0*/ 	.word	0x0000aae0
        /*0aa4*/ 	.word	0x00000091
        /*0aa8*/ 	.word	0x00000130
        /*0aac*/ 	.short	0x010a
        /*0aae*/ 	.byte	0xff
	.zero		1


	//   ....[102]....
        /*0ab0*/ 	.word	0x0000be60
        /*0ab4*/ 	.word	0x000000ff
        /*0ab8*/ 	.word	0x00000000
        /*0abc*/ 	.short	0x0101
        /*0abe*/ 	.byte	0x04
	.zero		1


	//   ....[103]....
        /*0ac0*/ 	.word	0x0000beb0
        /*0ac4*/ 	.word	0x000000ff
        /*0ac8*/ 	.word	0x00000068
        /*0acc*/ 	.short	0x010a
        /*0ace*/ 	.byte	0x2b
	.zero		1


	//   ....[104]....
        /*0ad0*/ 	.word	0x0000bee0
        /*0ad4*/ 	.word	0x000000ff
        /*0ad8*/ 	.word	0x00000068
        /*0adc*/ 	.short	0x010a
        /*0ade*/ 	.byte	0x2b
	.zero		1


	//   ....[105]....
        /*0ae0*/ 	.word	0x0000d530
        /*0ae4*/ 	.word	0x000000ff
        /*0ae8*/ 	.word	0x00000000
        /*0aec*/ 	.short	0x0101
        /*0aee*/ 	.byte	0x04
	.zero		1


	//   ....[106]....
        /*0af0*/ 	.word	0x0000d550
        /*0af4*/ 	.word	0x000000ff
        /*0af8*/ 	.word	0x00000070
        /*0afc*/ 	.short	0x010a
        /*0afe*/ 	.byte	0x2b
	.zero		1


	//   ....[107]....
        /*0b00*/ 	.word	0x0000d570
        /*0b04*/ 	.word	0x000000ff
        /*0b08*/ 	.word	0x00000070
        /*0b0c*/ 	.short	0x010a
        /*0b0e*/ 	.byte	0x2b
	.zero		1


	//   ....[108]....
        /*0b10*/ 	.word	0x0000ebf0
        /*0b14*/ 	.word	0x000000ff
        /*0b18*/ 	.word	0x00000000
        /*0b1c*/ 	.short	0x0101
        /*0b1e*/ 	.byte	0x04
	.zero		1


	//   ....[109]....
        /*0b20*/ 	.word	0x0000ec10
        /*0b24*/ 	.word	0x000000ff
        /*0b28*/ 	.word	0x00000078
        /*0b2c*/ 	.short	0x010a
        /*0b2e*/ 	.byte	0x2b
	.zero		1


	//   ....[110]....
        /*0b30*/ 	.word	0x0000ec30
        /*0b34*/ 	.word	0x000000ff
        /*0b38*/ 	.word	0x00000078
        /*0b3c*/ 	.short	0x010a
        /*0b3e*/ 	.byte	0x2b
	.zero		1


	//   ....[111]....
        /*0b40*/ 	.word	0x0000f450
        /*0b44*/ 	.word	0x00000092
        /*0b48*/ 	.word	0x00000000
        /*0b4c*/ 	.short	0x0101
        /*0b4e*/ 	.byte	0xff
	.zero		1


	//   ....[112]....
        /*0b50*/ 	.word	0x000103d0
        /*0b54*/ 	.word	0x000000ff
        /*0b58*/ 	.word	0x00000000
        /*0b5c*/ 	.short	0x0101
        /*0b5e*/ 	.byte	0x04
	.zero		1


	//   ....[113]....
        /*0b60*/ 	.word	0x00010470
        /*0b64*/ 	.word	0x000000ff
        /*0b68*/ 	.word	0x00000000
        /*0b6c*/ 	.short	0x0101
        /*0b6e*/ 	.byte	0x04
	.zero		1


	//   ....[114]....
        /*0b70*/ 	.word	0x00010d80
        /*0b74*/ 	.word	0x000000ff
        /*0b78*/ 	.word	0x000000b0
        /*0b7c*/ 	.short	0x010a
        /*0b7e*/ 	.byte	0x18
	.zero		1


	//   ....[115]....
        /*0b80*/ 	.word	0x00010ec0
        /*0b84*/ 	.word	0x000000ff
        /*0b88*/ 	.word	0x00000000
        /*0b8c*/ 	.short	0x0101
        /*0b8e*/ 	.byte	0x06
	.zero		1


	//   ....[116]....
        /*0b90*/ 	.word	0x00010f30
        /*0b94*/ 	.word	0x000000ff
        /*0b98*/ 	.word	0x000001b0
        /*0b9c*/ 	.short	0x010a
        /*0b9e*/ 	.byte	0x18
	.zero		1


	//   ....[117]....
        /*0ba0*/ 	.word	0x00011fa0
        /*0ba4*/ 	.word	0x000000ff
        /*0ba8*/ 	.word	0x00000170
        /*0bac*/ 	.short	0x0101
        /*0bae*/ 	.byte	0x18
	.zero		1


	//   ....[118]....
        /*0bb0*/ 	.word	0x000124d0
        /*0bb4*/ 	.word	0x000000ff
        /*0bb8*/ 	.word	0x00000000
        /*0bbc*/ 	.short	0x010a
        /*0bbe*/ 	.byte	0x09
	.zero		1


	//   ....[119]....
        /*0bc0*/ 	.word	0x00012550
        /*0bc4*/ 	.word	0x000000ff
        /*0bc8*/ 	.word	0x00000140
        /*0bcc*/ 	.short	0x010a
        /*0bce*/ 	.byte	0x0b
	.zero		1


	//   ....[120]....
        /*0bd0*/ 	.word	0x00012650
        /*0bd4*/ 	.word	0x000000ff
        /*0bd8*/ 	.word	0x00000000
        /*0bdc*/ 	.short	0x010a
        /*0bde*/ 	.byte	0x0a
	.zero		1


	//   ....[121]....
        /*0be0*/ 	.word	0x00012790
        /*0be4*/ 	.word	0x000000ff
        /*0be8*/ 	.word	0x00000000
        /*0bec*/ 	.short	0x010a
        /*0bee*/ 	.byte	0x0d
	.zero		1


	//   ....[122]....
        /*0bf0*/ 	.word	0x00012930
        /*0bf4*/ 	.word	0x000000ff
        /*0bf8*/ 	.word	0x00000170
        /*0bfc*/ 	.short	0x010a
        /*0bfe*/ 	.byte	0x09
	.zero		1


	//   ....[123]....
        /*0c00*/ 	.word	0x00012a60
        /*0c04*/ 	.word	0x000000ff
        /*0c08*/ 	.word	0x00000000
        /*0c0c*/ 	.short	0x0101
        /*0c0e*/ 	.byte	0x09
	.zero		1


	//   ....[124]....
        /*0c10*/ 	.word	0x00012b60
        /*0c14*/ 	.word	0x000000ff
        /*0c18*/ 	.word	0x00000140
        /*0c1c*/ 	.short	0x010a
        /*0c1e*/ 	.byte	0x05
	.zero		1


	//   ....[125]....
        /*0c20*/ 	.word	0x00012c00
        /*0c24*/ 	.word	0x000000ff
        /*0c28*/ 	.word	0x00000140
        /*0c2c*/ 	.short	0x010a
        /*0c2e*/ 	.byte	0x13
	.zero		1


	//   ....[126]....
        /*0c30*/ 	.word	0x00012e80
        /*0c34*/ 	.word	0x00000000
        /*0c38*/ 	.word	0x00000030
        /*0c3c*/ 	.short	0x010a
        /*0c3e*/ 	.byte	0xff
	.zero		1


	//   ....[127]....
        /*0c40*/ 	.word	0x00012ee0
        /*0c44*/ 	.word	0x00000000
        /*0c48*/ 	.word	0x00000030
        /*0c4c*/ 	.short	0x010a
        /*0c4e*/ 	.byte	0xff
	.zero		1


	//   ....[128]....
        /*0c50*/ 	.word	0x00012f40
        /*0c54*/ 	.word	0x00000000
        /*0c58*/ 	.word	0x00000170
        /*0c5c*/ 	.short	0x010a
        /*0c5e*/ 	.byte	0xff
	.zero		1


	//   ....[129]....
        /*0c60*/ 	.word	0x00012fa0
        /*0c64*/ 	.word	0x00000000
        /*0c68*/ 	.word	0x00000000
        /*0c6c*/ 	.short	0x010a
        /*0c6e*/ 	.byte	0xff
	.zero		1


	//   ....[130]....
        /*0c70*/ 	.word	0x00013000
        /*0c74*/ 	.word	0x00000000
        /*0c78*/ 	.word	0x00000000
        /*0c7c*/ 	.short	0x010a
        /*0c7e*/ 	.byte	0xff
	.zero		1


	//   ....[131]....
        /*0c80*/ 	.word	0x00013060
        /*0c84*/ 	.word	0x00000000
        /*0c88*/ 	.word	0x00000000
        /*0c8c*/ 	.short	0x010a
        /*0c8e*/ 	.byte	0xff
	.zero		1


	//   ....[132]....
        /*0c90*/ 	.word	0x000130c0
        /*0c94*/ 	.word	0x00000000
        /*0c98*/ 	.word	0x00000000
        /*0c9c*/ 	.short	0x010a
        /*0c9e*/ 	.byte	0xff
	.zero		1


	//   ....[133]....
        /*0ca0*/ 	.word	0x00013120
        /*0ca4*/ 	.word	0x00000000
        /*0ca8*/ 	.word	0x00000000
        /*0cac*/ 	.short	0x010a
        /*0cae*/ 	.byte	0xff
	.zero		1


	//   ....[134]....
        /*0cb0*/ 	.word	0x00013180
        /*0cb4*/ 	.word	0x00000017
        /*0cb8*/ 	.word	0x000000f0
        /*0cbc*/ 	.short	0x010a
        /*0cbe*/ 	.byte	0xff
	.zero		1


	//   ....[135]....
        /*0cc0*/ 	.word	0x000131e0
        /*0cc4*/ 	.word	0x00000017
        /*0cc8*/ 	.word	0x000000f0
        /*0ccc*/ 	.short	0x010a
        /*0cce*/ 	.byte	0xff
	.zero		1


	//   ....[136]....
        /*0cd0*/ 	.word	0x00013230
        /*0cd4*/ 	.word	0x00000012
        /*0cd8*/ 	.word	0x000000a8
        /*0cdc*/ 	.short	0x010a
        /*0cde*/ 	.byte	0xff
	.zero		1


	//   ....[137]....
        /*0ce0*/ 	.word	0x00013290
        /*0ce4*/ 	.word	0x00000000
        /*0ce8*/ 	.word	0x00000080
        /*0cec*/ 	.short	0x010a
        /*0cee*/ 	.byte	0xff
	.zero		1


	//   ....[138]....
        /*0cf0*/ 	.word	0x000132f0
        /*0cf4*/ 	.word	0x00000000
        /*0cf8*/ 	.word	0x00000088
        /*0cfc*/ 	.short	0x010a
        /*0cfe*/ 	.byte	0xff
	.zero		1


	//   ....[139]....
        /*0d00*/ 	.word	0x00013350
        /*0d04*/ 	.word	0x00000000
        /*0d08*/ 	.word	0x00000090
        /*0d0c*/ 	.short	0x010a
        /*0d0e*/ 	.byte	0xff
	.zero		1


	//   ....[140]....
        /*0d10*/ 	.word	0x000133b0
        /*0d14*/ 	.word	0x00000000
        /*0d18*/ 	.word	0x00000098
        /*0d1c*/ 	.short	0x010a
        /*0d1e*/ 	.byte	0xff
	.zero		1


	//   ....[141]....
        /*0d20*/ 	.word	0x00013410
        /*0d24*/ 	.word	0x00000000
        /*0d28*/ 	.word	0x00000170
        /*0d2c*/ 	.short	0x010a
        /*0d2e*/ 	.byte	0xff
	.zero		1


	//   ....[142]....
        /*0d30*/ 	.word	0x00013470
        /*0d34*/ 	.word	0x00000000
        /*0d38*/ 	.word	0x00000080
        /*0d3c*/ 	.short	0x010a
        /*0d3e*/ 	.byte	0xff
	.zero		1


	//   ....[143]....
        /*0d40*/ 	.word	0x000134d0
        /*0d44*/ 	.word	0x00000000
        /*0d48*/ 	.word	0x00000088
        /*0d4c*/ 	.short	0x010a
        /*0d4e*/ 	.byte	0xff
	.zero		1


	//   ....[144]....
        /*0d50*/ 	.word	0x00013530
        /*0d54*/ 	.word	0x00000000
        /*0d58*/ 	.word	0x00000090
        /*0d5c*/ 	.short	0x010a
        /*0d5e*/ 	.byte	0xff
	.zero		1


	//   ....[145]....
        /*0d60*/ 	.word	0x00013590
        /*0d64*/ 	.word	0x00000002
        /*0d68*/ 	.word	0x00000170
        /*0d6c*/ 	.short	0x010a
        /*0d6e*/ 	.byte	0xff
	.zero		1


	//   ....[146]....
        /*0d70*/ 	.word	0x00013650
        /*0d74*/ 	.word	0x00000003
        /*0d78*/ 	.word	0x00000060
        /*0d7c*/ 	.short	0x010a
        /*0d7e*/ 	.byte	0xff
	.zero		1


	//   ....[147]....
        /*0d80*/ 	.word	0x000136a0
        /*0d84*/ 	.word	0x00000091
        /*0d88*/ 	.word	0x00000130
        /*0d8c*/ 	.short	0x010a
        /*0d8e*/ 	.byte	0xff
	.zero		1


	//   ....[148]....
        /*0d90*/ 	.word	0x00013700
        /*0d94*/ 	.word	0x00000003
        /*0d98*/ 	.word	0x00000068
        /*0d9c*/ 	.short	0x010a
        /*0d9e*/ 	.byte	0xff
	.zero		1


	//   ....[149]....
        /*0da0*/ 	.word	0x00013760
        /*0da4*/ 	.word	0x00000000
        /*0da8*/ 	.word	0x00000070
        /*0dac*/ 	.short	0x010a
        /*0dae*/ 	.byte	0xff
	.zero		1


	//   ....[150]....
        /*0db0*/ 	.word	0x000137c0
        /*0db4*/ 	.word	0x00000000
        /*0db8*/ 	.word	0x00000078
        /*0dbc*/ 	.short	0x010a
        /*0dbe*/ 	.byte	0xff
	.zero		1


	//   ....[151]....
        /*0dc0*/ 	.word	0x00013820
        /*0dc4*/ 	.word	0x00000004
        /*0dc8*/ 	.word	0x000000b0
        /*0dcc*/ 	.short	0x010a
        /*0dce*/ 	.byte	0xff
	.zero		1


	//   ....[152]....
        /*0dd0*/ 	.word	0x00013880
        /*0dd4*/ 	.word	0x00000004
        /*0dd8*/ 	.word	0x000001b0
        /*0ddc*/ 	.short	0x010a
        /*0dde*/ 	.byte	0xff
	.zero		1


	//   ....[153]....
        /*0de0*/ 	.word	0x000138e0
        /*0de4*/ 	.word	0x00000004
        /*0de8*/ 	.word	0x00000140
        /*0dec*/ 	.short	0x010a
        /*0dee*/ 	.byte	0xff
	.zero		1


	//   ....[154]....
        /*0df0*/ 	.word	0x00013940
        /*0df4*/ 	.word	0x00000004
        /*0df8*/ 	.word	0x00000000
        /*0dfc*/ 	.short	0x010a
        /*0dfe*/ 	.byte	0xff
	.zero		1


	//   ....[155]....
        /*0e00*/ 	.word	0x000139a0
        /*0e04*/ 	.word	0x00000004
        /*0e08*/ 	.word	0x00000170
        /*0e0c*/ 	.short	0x010a
        /*0e0e*/ 	.byte	0xff
	.zero		1


	//   ....[156]....
        /*0e10*/ 	.word	0x00013a00
        /*0e14*/ 	.word	0x00000000
        /*0e18*/ 	.word	0x00000140
        /*0e1c*/ 	.short	0x010a
        /*0e1e*/ 	.byte	0xff
	.zero		1


	//   ....[157]....
        /*0e20*/ 	.word	0x00013a60
        /*0e24*/ 	.word	0x00000000
        /*0e28*/ 	.word	0x00000140
        /*0e2c*/ 	.short	0x010a
        /*0e2e*/ 	.byte	0xff
	.zero		1


	//----- nvinfo : EIATTR_NUM_MBARRIERS
	.align		4
.L_49:
        /*0e30*/ 	.byte	0x03, 0x38
        /*0e32*/ 	.short	0x003a


	//----- nvinfo : EIATTR_EXIT_INSTR_OFFSETS
	.align		4
        /*0e34*/ 	.byte	0x04, 0x1c
        /*0e36*/ 	.short	(.L_51 - .L_50)


	//   ....[0]....
.L_50:
        /*0e38*/ 	.word	0x000033f0


	//   ....[1]....
        /*0e3c*/ 	.word	0x00004870


	//   ....[2]....
        /*0e40*/ 	.word	0x00008130


	//   ....[3]....
        /*0e44*/ 	.word	0x00009460


	//   ....[4]....
        /*0e48*/ 	.word	0x00010480


	//   ....[5]....
        /*0e4c*/ 	.word	0x000104b0


	//   ....[6]....
        /*0e50*/ 	.word	0x00012070


	//   ....[7]....
        /*0e54*/ 	.word	0x00012e60


	//----- nvinfo : EIATTR_INDIRECT_BRANCH_TARGETS
	.align		4
.L_51:
        /*0e58*/ 	.byte	0x04, 0x34
        /*0e5a*/ 	.short	(.L_53 - .L_52)


	//   ....[0]....
.L_52:
        /*0e5c*/ 	.word	.L_x_276@srel
        /*0e60*/ 	.short	0x0
        /*0e62*/ 	.short	0x0
        /*0e64*/ 	.word	0xa
        /*0e68*/ 	.word	.L_x_277@srel
        /* <DEDUP_REMOVED lines=9> */


	//----- nvinfo : EIATTR_MAX_THREADS
	.align		4
.L_53:
        /*0e90*/ 	.byte	0x04, 0x05
        /*0e92*/ 	.short	(.L_55 - .L_54)
.L_54:
        /*0e94*/ 	.word	0x00000180
        /*0e98*/ 	.word	0x00000001
        /*0e9c*/ 	.word	0x00000001


	//----- nvinfo : EIATTR_CRS_STACK_SIZE
	.align		4
.L_55:
        /*0ea0*/ 	.byte	0x04, 0x1e
        /*0ea2*/ 	.short	(.L_57 - .L_56)
.L_56:
        /*0ea4*/ 	.word	0x00000000


	//----- nvinfo : EIATTR_CBANK_PARAM_SIZE
	.align		4
.L_57:
        /*0ea8*/ 	.byte	0x03, 0x19
        /*0eaa*/ 	.short	0x0900


	//----- nvinfo : EIATTR_PARAM_CBANK
	.align		4
        /*0eac*/ 	.byte	0x04, 0x0a
        /*0eae*/ 	.short	(.L_59 - .L_58)
	.align		4
.L_58:
        /*0eb0*/ 	.word	index@(.nv.constant0._ZN7cutlass13device_kernelINS_4gemm6kernel13GemmUniversalINS1_17GroupProblemShapeIN4cute5tupleIJiiiEEEEENS1_10collective13CollectiveMmaINS1_40MainloopSm100ArrayTmaUmmaWarpSpecializedILi6ELi8ELi2ENS6_IJNS5_1CILi1EEESD_SD_EEEEENS6_IJNSC_ILi128EEENSC_ILi256EEENSC_ILi64EEEEEENS_12float_e4m3_tEPNS6_IJlSD_NSC_ILi0EEEEEESK_SN_NS5_8TiledMMAINS5_8MMA_AtomIJNS5_10MMA_TraitsINS5_19SM100_MMA_F8F6F4_SSEJSK_SK_fSG_SH_NS5_17integral_constantINS5_4UMMA5MajorELSU_0EEESV_NSS_INST_7ScaleInELSW_0EEESX_EEEEEENS5_6LayoutISE_NS6_IJSL_SL_SL_EEEEENS6_IJNS5_10UnderscoreES13_S13_EEEEENS5_13SM90_TMA_LOADENS5_14ComposedLayoutINS5_7SwizzleILi2ELi4ELi3EEENS5_18smem_ptr_flag_bitsILi8EEENS10_INS6_IJNSC_ILi8EEESI_EEENS6_IJSI_SD_EEEEEEEvNS5_8identityES16_S1G_vS1H_EENS_8epilogue10collective18CollectiveEpilogueINS1J_31Sm100PtrArrayTmaWarpSpecializedILi4ELi2ELi64ELb1ELb0EEEJSJ_NS6_IJNS10_ISG_SD_EENS10_ISI_SD_EEEEENS_6half_tEPNS6_IJSD_lSL_EEES1R_S1T_NS1J_6fusion15FusionCallbacksIS1N_NS1U_17LinearCombinationIS1R_fS1R_fLNS_15FloatRoundStyleE2EEESJ_S1Q_JEEENS5_5SM1004TMEM4LOAD26SM100_TMEM_LOAD_16dp256b8xES16_NS17_INS18_ILi3ELi4ELi3EEENS1A_ILi16EEENS10_INS6_IJSI_S1C_EEENS6_IJSD_SI_EEEEEEENS5_17SM75_U16x8_LDSM_TENS5_14SM90_TMA_STOREES29_NS5_17SM90_U16x8_STSM_TENS5_39AutoVectorizingCopyWithAssumedAlignmentILi128EEEEEEvvEEEEvNT_6ParamsE)
        /*0eb4*/ 	.short	0x0380
        /*0eb6*/ 	.short	0x0900


	//----- nvinfo : EIATTR_SW_WAR
	.align		4
.L_59:
        /*0eb8*/ 	.byte	0x04, 0x36
        /*0eba*/ 	.short	(.L_61 - .L_60)
.L_60:
        /*0ebc*/ 	.word	0x00000008
.L_61:


//--------------------- .nv.callgraph             --------------------------
	.section	.nv.callgraph,"",@"SHT_CUDA_CALLGRAPH"
	.align	4
	.sectionentsize	8
	.align		4
        /*0000*/ 	.word	0x00000000
	.align		4
        /*0004*/ 	.word	0xffffffff
	.align		4
        /*0008*/ 	.word	index@(_ZN7cutlass13device_kernelINS_4gemm6kernel13GemmUniversalINS1_17GroupProblemShapeIN4cute5tupleIJiiiEEEEENS1_10collective13CollectiveMmaINS1_40MainloopSm100ArrayTmaUmmaWarpSpecializedILi6ELi8ELi2ENS6_IJNS5_1CILi1EEESD_SD_EEEEENS6_IJNSC_ILi128EEENSC_ILi256EEENSC_ILi64EEEEEENS_12float_e4m3_tEPNS6_IJlSD_NSC_ILi0EEEEEESK_SN_NS5_8TiledMMAINS5_8MMA_AtomIJNS5_10MMA_TraitsINS5_19SM100_MMA_F8F6F4_SSEJSK_SK_fSG_SH_NS5_17integral_constantINS5_4UMMA5MajorELSU_0EEESV_NSS_INST_7ScaleInELSW_0EEESX_EEEEEENS5_6LayoutISE_NS6_IJSL_SL_SL_EEEEENS6_IJNS5_10UnderscoreES13_S13_EEEEENS5_13SM90_TMA_LOADENS5_14ComposedLayoutINS5_7SwizzleILi2ELi4ELi3EEENS5_18smem_ptr_flag_bitsILi8EEENS10_INS6_IJNSC_ILi8EEESI_EEENS6_IJSI_SD_EEEEEEEvNS5_8identityES16_S1G_vS1H_EENS_8epilogue10collective18CollectiveEpilogueINS1J_31Sm100PtrArrayTmaWarpSpecializedILi4ELi2ELi64ELb1ELb0EEEJSJ_NS6_IJNS10_ISG_SD_EENS10_ISI_SD_EEEEENS_6half_tEPNS6_IJSD_lSL_EEES1R_S1T_NS1J_6fusion15FusionCallbacksIS1N_NS1U_17LinearCombinationIS1R_fS1R_fLNS_15FloatRoundStyleE2EEESJ_S1Q_JEEENS5_5SM1004TMEM4LOAD26SM100_TMEM_LOAD_16dp256b8xES16_NS17_INS18_ILi3ELi4ELi3EEENS1A_ILi16EEENS10_INS6_IJSI_S1C_EEENS6_IJSD_SI_EEEEEEENS5_17SM75_U16x8_LDSM_TENS5_14SM90_TMA_STOREES29_NS5_17SM90_U16x8_STSM_TENS5_39AutoVectorizingCopyWithAssumedAlignmentILi128EEEEEEvvEEEEvNT_6ParamsE)
	.align		4
        /*000c*/ 	.word	index@(__assertfail)
	.align		4
        /*0010*/ 	.word	0x00000000
	.align		4
        /*0014*/ 	.word	0xfffffffe
	.align		4
        /*0018*/ 	.word	0x00000000
	.align		4
        /*001c*/ 	.word	0xfffffffd
	.align		4
        /*0020*/ 	.word	0x00000000
	.align		4
        /*0024*/ 	.word	0xfffffffc


//--------------------- .nv.constant4             --------------------------
	.section	.nv.constant4,"a",@progbits
	.align	8
	.align		8
.nv.constant4:
        /*0000*/ 	.dword	__assertfail
	.align		8
        /*0008*/ 	.dword	__unnamed_1
	.align		8
        /*0010*/ 	.dword	__unnamed_2
	.align		8
        /*0018*/ 	.dword	_ZN39_INTERNAL_3d47f6a8_4_k_cu_f86aa4a3_30244cuda3std3__45__cpo5beginE
	.align		8
        /*0020*/ 	.dword	_ZN39_INTERNAL_3d47f6a8_4_k_cu_f86aa4a3_30244cuda3std3__45__cpo3endE
	.align		8
        /*0028*/ 	.dword	_ZN39_INTERNAL_3d47f6a8_4_k_cu_f86aa4a3_30244cuda3std3__45__cpo6cbeginE
	.align		8
        /*0030*/ 	.dword	_ZN39_INTERNAL_3d47f6a8_4_k_cu_f86aa4a3_30244cuda3std3__45__cpo4cendE
	.align		8
        /*0038*/ 	.dword	_ZN39_INTERNAL_3d47f6a8_4_k_cu_f86aa4a3_30244cuda3std3__441_GLOBAL__N__3d47f6a8_4_k_cu_f86aa4a3_30246ignoreE
	.align		8
        /*0040*/ 	.dword	_ZN39_INTERNAL_3d47f6a8_4_k_cu_f86aa4a3_30244cuda3std3__419piecewise_constructE
	.align		8
        /*0048*/ 	.dword	_ZN39_INTERNAL_3d47f6a8_4_k_cu_f86aa4a3_30244cuda3std3__48in_placeE
	.align		8
        /*0050*/ 	.dword	_ZN39_INTERNAL_3d47f6a8_4_k_cu_f86aa4a3_30244cuda3std6ranges3__45__cpo4swapE
	.align		8
        /*0058*/ 	.dword	_ZN39_INTERNAL_3d47f6a8_4_k_cu_f86aa4a3_30244cuda3std6ranges3__45__cpo9iter_moveE
	.align		8
        /*0060*/ 	.dword	_ZN39_INTERNAL_3d47f6a8_4_k_cu_f86aa4a3_30244cute7productE
	.align		8
        /*0068*/ 	.dword	_ZN39_INTERNAL_3d47f6a8_4_k_cu_f86aa4a3_30244cute1_E
	.align		8
        /*0070*/ 	.dword	$str$24
	.align		8
        /*0078*/ 	.dword	$str$25
	.align		8
        /*0080*/ 	.dword	$str$26
	.align		8
        /*0088*/ 	.dword	$str$27


//--------------------- .nv.constant2._ZN7cutlass13device_kernelINS_4gemm6kernel13GemmUniversalINS1_17GroupProblemShapeIN4cute5tupleIJiiiEEEEENS1_10collective13CollectiveMmaINS1_40MainloopSm100ArrayTmaUmmaWarpSpecializedILi6ELi8ELi2ENS6_IJNS5_1CILi1EEESD_SD_EEEEENS6_IJNSC_ILi128EEENSC_ILi256EEENSC_ILi64EEEEEENS_12float_e4m3_tEPNS6_IJlSD_NSC_ILi0EEEEEESK_SN_NS5_8TiledMMAINS5_8MMA_AtomIJNS5_10MMA_TraitsINS5_19SM100_MMA_F8F6F4_SSEJSK_SK_fSG_SH_NS5_17integral_constantINS5_4UMMA5MajorELSU_0EEESV_NSS_INST_7ScaleInELSW_0EEESX_EEEEEENS5_6LayoutISE_NS6_IJSL_SL_SL_EEEEENS6_IJNS5_10UnderscoreES13_S13_EEEEENS5_13SM90_TMA_LOADENS5_14ComposedLayoutINS5_7SwizzleILi2ELi4ELi3EEENS5_18smem_ptr_flag_bitsILi8EEENS10_INS6_IJNSC_ILi8EEESI_EEENS6_IJSI_SD_EEEEEEEvNS5_8identityES16_S1G_vS1H_EENS_8epilogue10collective18CollectiveEpilogueINS1J_31Sm100PtrArrayTmaWarpSpecializedILi4ELi2ELi64ELb1ELb0EEEJSJ_NS6_IJNS10_ISG_SD_EENS10_ISI_SD_EEEEENS_6half_tEPNS6_IJSD_lSL_EEES1R_S1T_NS1J_6fusion15FusionCallbacksIS1N_NS1U_17LinearCombinationIS1R_fS1R_fLNS_15FloatRoundStyleE2EEESJ_S1Q_JEEENS5_5SM1004TMEM4LOAD26SM100_TMEM_LOAD_16dp256b8xES16_NS17_INS18_ILi3ELi4ELi3EEENS1A_ILi16EEENS10_INS6_IJSI_S1C_EEENS6_IJSD_SI_EEEEEEENS5_17SM75_U16x8_LDSM_TENS5_14SM90_TMA_STOREES29_NS5_17SM90_U16x8_STSM_TENS5_39AutoVectorizingCopyWithAssumedAlignmentILi128EEEEEEvvEEEEvNT_6ParamsE --------------------------
	.section	.nv.constant2._ZN7cutlass13device_kernelINS_4gemm6kernel13GemmUniversalINS1_17GroupProblemShapeIN4cute5tupleIJiiiEEEEENS1_10collective13CollectiveMmaINS1_40MainloopSm100ArrayTmaUmmaWarpSpecializedILi6ELi8ELi2ENS6_IJNS5_1CILi1EEESD_SD_EEEEENS6_IJNSC_ILi128EEENSC_ILi256EEENSC_ILi64EEEEEENS_12float_e4m3_tEPNS6_IJlSD_NSC_ILi0EEEEEESK_SN_NS5_8TiledMMAINS5_8MMA_AtomIJNS5_10MMA_TraitsINS5_19SM100_MMA_F8F6F4_SSEJSK_SK_fSG_SH_NS5_17integral_constantINS5_4UMMA5MajorELSU_0EEESV_NSS_INST_7ScaleInELSW_0EEESX_EEEEEENS5_6LayoutISE_NS6_IJSL_SL_SL_EEEEENS6_IJNS5_10UnderscoreES13_S13_EEEEENS5_13SM90_TMA_LOADENS5_14ComposedLayoutINS5_7SwizzleILi2ELi4ELi3EEENS5_18smem_ptr_flag_bitsILi8EEENS10_INS6_IJNSC_ILi8EEESI_EEENS6_IJSI_SD_EEEEEEEvNS5_8identityES16_S1G_vS1H_EENS_8epilogue10collective18CollectiveEpilogueINS1J_31Sm100PtrArrayTmaWarpSpecializedILi4ELi2ELi64ELb1ELb0EEEJSJ_NS6_IJNS10_ISG_SD_EENS10_ISI_SD_EEEEENS_6half_tEPNS6_IJSD_lSL_EEES1R_S1T_NS1J_6fusion15FusionCallbacksIS1N_NS1U_17LinearCombinationIS1R_fS1R_fLNS_15FloatRoundStyleE2EEESJ_S1Q_JEEENS5_5SM1004TMEM4LOAD26SM100_TMEM_LOAD_16dp256b8xES16_NS17_INS18_ILi3ELi4ELi3EEENS1A_ILi16EEENS10_INS6_IJSI_S1C_EEENS6_IJSD_SI_EEEEEEENS5_17SM75_U16x8_LDSM_TENS5_14SM90_TMA_STOREES29_NS5_17SM90_U16x8_STSM_TENS5_39AutoVectorizingCopyWithAssumedAlignmentILi128EEEEEEvvEEEEvNT_6ParamsE,"a",@progbits
	.sectionflags	@""
	.align	4
.nv.constant2._ZN7cutlass13device_kernelINS_4gemm6kernel13GemmUniversalINS1_17GroupProblemShapeIN4cute5tupleIJiiiEEEEENS1_10collective13CollectiveMmaINS1_40MainloopSm100ArrayTmaUmmaWarpSpecializedILi6ELi8ELi2ENS6_IJNS5_1CILi1EEESD_SD_EEEEENS6_IJNSC_ILi128EEENSC_ILi256EEENSC_ILi64EEEEEENS_12float_e4m3_tEPNS6_IJlSD_NSC_ILi0EEEEEESK_SN_NS5_8TiledMMAINS5_8MMA_AtomIJNS5_10MMA_TraitsINS5_19SM100_MMA_F8F6F4_SSEJSK_SK_fSG_SH_NS5_17integral_constantINS5_4UMMA5MajorELSU_0EEESV_NSS_INST_7ScaleInELSW_0EEESX_EEEEEENS5_6LayoutISE_NS6_IJSL_SL_SL_EEEEENS6_IJNS5_10UnderscoreES13_S13_EEEEENS5_13SM90_TMA_LOADENS5_14ComposedLayoutINS5_7SwizzleILi2ELi4ELi3EEENS5_18smem_ptr_flag_bitsILi8EEENS10_INS6_IJNSC_ILi8EEESI_EEENS6_IJSI_SD_EEEEEEEvNS5_8identityES16_S1G_vS1H_EENS_8epilogue10collective18CollectiveEpilogueINS1J_31Sm100PtrArrayTmaWarpSpecializedILi4ELi2ELi64ELb1ELb0EEEJSJ_NS6_IJNS10_ISG_SD_EENS10_ISI_SD_EEEEENS_6half_tEPNS6_IJSD_lSL_EEES1R_S1T_NS1J_6fusion15FusionCallbacksIS1N_NS1U_17LinearCombinationIS1R_fS1R_fLNS_15FloatRoundStyleE2EEESJ_S1Q_JEEENS5_5SM1004TMEM4LOAD26SM100_TMEM_LOAD_16dp256b8xES16_NS17_INS18_ILi3ELi4ELi3EEENS1A_ILi16EEENS10_INS6_IJSI_S1C_EEENS6_IJSD_SI_EEEEEEENS5_17SM75_U16x8_LDSM_TENS5_14SM90_TMA_STOREES29_NS5_17SM90_U16x8_STSM_TENS5_39AutoVectorizingCopyWithAssumedAlignmentILi128EEEEEEvvEEEEvNT_6ParamsE:
        /*0000*/ 	.byte	0x90, 0x20, 0x01, 0x00, 0xf0, 0x48, 0x00, 0x00, 0xf0, 0x48, 0x00, 0x00, 0xf0, 0x48, 0x00, 0x00
        /*0010*/ 	.byte	0xf0, 0x48, 0x00, 0x00, 0xf0, 0x48, 0x00, 0x00, 0xf0, 0x48, 0x00, 0x00, 0xf0, 0x48, 0x00, 0x00
        /*0020*/ 	.byte	0xc0, 0x04, 0x01, 0x00, 0xf0, 0x48, 0x00, 0x00


//--------------------- .text._ZN7cutlass13device_kernelINS_4gemm6kernel13GemmUniversalINS1_17GroupProblemShapeIN4cute5tupleIJiiiEEEEENS1_10collective13CollectiveMmaINS1_40MainloopSm100ArrayTmaUmmaWarpSpecializedILi6ELi8ELi2ENS6_IJNS5_1CILi1EEESD_SD_EEEEENS6_IJNSC_ILi128EEENSC_ILi256EEENSC_ILi64EEEEEENS_12float_e4m3_tEPNS6_IJlSD_NSC_ILi0EEEEEESK_SN_NS5_8TiledMMAINS5_8MMA_AtomIJNS5_10MMA_TraitsINS5_19SM100_MMA_F8F6F4_SSEJSK_SK_fSG_SH_NS5_17integral_constantINS5_4UMMA5MajorELSU_0EEESV_NSS_INST_7ScaleInELSW_0EEESX_EEEEEENS5_6LayoutISE_NS6_IJSL_SL_SL_EEEEENS6_IJNS5_10UnderscoreES13_S13_EEEEENS5_13SM90_TMA_LOADENS5_14ComposedLayoutINS5_7SwizzleILi2ELi4ELi3EEENS5_18smem_ptr_flag_bitsILi8EEENS10_INS6_IJNSC_ILi8EEESI_EEENS6_IJSI_SD_EEEEEEEvNS5_8identityES16_S1G_vS1H_EENS_8epilogue10collective18CollectiveEpilogueINS1J_31Sm100PtrArrayTmaWarpSpecializedILi4ELi2ELi64ELb1ELb0EEEJSJ_NS6_IJNS10_ISG_SD_EENS10_ISI_SD_EEEEENS_6half_tEPNS6_IJSD_lSL_EEES1R_S1T_NS1J_6fusion15FusionCallbacksIS1N_NS1U_17LinearCombinationIS1R_fS1R_fLNS_15FloatRoundStyleE2EEESJ_S1Q_JEEENS5_5SM1004TMEM4LOAD26SM100_TMEM_LOAD_16dp256b8xES16_NS17_INS18_ILi3ELi4ELi3EEENS1A_ILi16EEENS10_INS6_IJSI_S1C_EEENS6_IJSD_SI_EEEEEEENS5_17SM75_U16x8_LDSM_TENS5_14SM90_TMA_STOREES29_NS5_17SM90_U16x8_STSM_TENS5_39AutoVectorizingCopyWithAssumedAlignmentILi128EEEEEEvvEEEEvNT_6ParamsE --------------------------
	.section	.text._ZN7cutlass13device_kernelINS_4gemm6kernel13GemmUniversalINS1_17GroupProblemShapeIN4cute5tupleIJiiiEEEEENS1_10collective13CollectiveMmaINS1_40MainloopSm100ArrayTmaUmmaWarpSpecializedILi6ELi8ELi2ENS6_IJNS5_1CILi1EEESD_SD_EEEEENS6_IJNSC_ILi128EEENSC_ILi256EEENSC_ILi64EEEEEENS_12float_e4m3_tEPNS6_IJlSD_NSC_ILi0EEEEEESK_SN_NS5_8TiledMMAINS5_8MMA_AtomIJNS5_10MMA_TraitsINS5_19SM100_MMA_F8F6F4_SSEJSK_SK_fSG_SH_NS5_17integral_constantINS5_4UMMA5MajorELSU_0EEESV_NSS_INST_7ScaleInELSW_0EEESX_EEEEEENS5_6LayoutISE_NS6_IJSL_SL_SL_EEEEENS6_IJNS5_10UnderscoreES13_S13_EEEEENS5_13SM90_TMA_LOADENS5_14ComposedLayoutINS5_7SwizzleILi2ELi4ELi3EEENS5_18smem_ptr_flag_bitsILi8EEENS10_INS6_IJNSC_ILi8EEESI_EEENS6_IJSI_SD_EEEEEEEvNS5_8identityES16_S1G_vS1H_EENS_8epilogue10collective18CollectiveEpilogueINS1J_31Sm100PtrArrayTmaWarpSpecializedILi4ELi2ELi64ELb1ELb0EEEJSJ_NS6_IJNS10_ISG_SD_EENS10_ISI_SD_EEEEENS_6half_tEPNS6_IJSD_lSL_EEES1R_S1T_NS1J_6fusion15FusionCallbacksIS1N_NS1U_17LinearCombinationIS1R_fS1R_fLNS_15FloatRoundStyleE2EEESJ_S1Q_JEEENS5_5SM1004TMEM4LOAD26SM100_TMEM_LOAD_16dp256b8xES16_NS17_INS18_ILi3ELi4ELi3EEENS1A_ILi16EEENS10_INS6_IJSI_S1C_EEENS6_IJSD_SI_EEEEEEENS5_17SM75_U16x8_LDSM_TENS5_14SM90_TMA_STOREES29_NS5_17SM90_U16x8_STSM_TENS5_39AutoVectorizingCopyWithAssumedAlignmentILi128EEEEEEvvEEEEvNT_6ParamsE,"ax",@progbits
	.align	128
.text._ZN7cutlass13device_kernelINS_4gemm6kernel13GemmUniversalINS1_17GroupProblemShapeIN4cute5tupleIJiiiEEEEENS1_10collective13CollectiveMmaINS1_40MainloopSm100ArrayTmaUmmaWarpSpecializedILi6ELi8ELi2ENS6_IJNS5_1CILi1EEESD_SD_EEEEENS6_IJNSC_ILi128EEENSC_ILi256EEENSC_ILi64EEEEEENS_12float_e4m3_tEPNS6_IJlSD_NSC_ILi0EEEEEESK_SN_NS5_8TiledMMAINS5_8MMA_AtomIJNS5_10MMA_TraitsINS5_19SM100_MMA_F8F6F4_SSEJSK_SK_fSG_SH_NS5_17integral_constantINS5_4UMMA5MajorELSU_0EEESV_NSS_INST_7ScaleInELSW_0EEESX_EEEEEENS5_6LayoutISE_NS6_IJSL_SL_SL_EEEEENS6_IJNS5_10UnderscoreES13_S13_EEEEENS5_13SM90_TMA_LOADENS5_14ComposedLayoutINS5_7SwizzleILi2ELi4ELi3EEENS5_18smem_ptr_flag_bitsILi8EEENS10_INS6_IJNSC_ILi8EEESI_EEENS6_IJSI_SD_EEEEEEEvNS5_8identityES16_S1G_vS1H_EENS_8epilogue10collective18CollectiveEpilogueINS1J_31Sm100PtrArrayTmaWarpSpecializedILi4ELi2ELi64ELb1ELb0EEEJSJ_NS6_IJNS10_ISG_SD_EENS10_ISI_SD_EEEEENS_6half_tEPNS6_IJSD_lSL_EEES1R_S1T_NS1J_6fusion15FusionCallbacksIS1N_NS1U_17LinearCombinationIS1R_fS1R_fLNS_15FloatRoundStyleE2EEESJ_S1Q_JEEENS5_5SM1004TMEM4LOAD26SM100_TMEM_LOAD_16dp256b8xES16_NS17_INS18_ILi3ELi4ELi3EEENS1A_ILi16EEENS10_INS6_IJSI_S1C_EEENS6_IJSD_SI_EEEEEEENS5_17SM75_U16x8_LDSM_TENS5_14SM90_TMA_STOREES29_NS5_17SM90_U16x8_STSM_TENS5_39AutoVectorizingCopyWithAssumedAlignmentILi128EEEEEEvvEEEEvNT_6ParamsE:
        .type           _ZN7cutlass13device_kernelINS_4gemm6kernel13GemmUniversalINS1_17GroupProblemShapeIN4cute5tupleIJiiiEEEEENS1_10collective13CollectiveMmaINS1_40MainloopSm100ArrayTmaUmmaWarpSpecializedILi6ELi8ELi2ENS6_IJNS5_1CILi1EEESD_SD_EEEEENS6_IJNSC_ILi128EEENSC_ILi256EEENSC_ILi64EEEEEENS_12float_e4m3_tEPNS6_IJlSD_NSC_ILi0EEEEEESK_SN_NS5_8TiledMMAINS5_8MMA_AtomIJNS5_10MMA_TraitsINS5_19SM100_MMA_F8F6F4_SSEJSK_SK_fSG_SH_NS5_17integral_constantINS5_4UMMA5MajorELSU_0EEESV_NSS_INST_7ScaleInELSW_0EEESX_EEEEEENS5_6LayoutISE_NS6_IJSL_SL_SL_EEEEENS6_IJNS5_10UnderscoreES13_S13_EEEEENS5_13SM90_TMA_LOADENS5_14ComposedLayoutINS5_7SwizzleILi2ELi4ELi3EEENS5_18smem_ptr_flag_bitsILi8EEENS10_INS6_IJNSC_ILi8EEESI_EEENS6_IJSI_SD_EEEEEEEvNS5_8identityES16_S1G_vS1H_EENS_8epilogue10collective18CollectiveEpilogueINS1J_31Sm100PtrArrayTmaWarpSpecializedILi4ELi2ELi64ELb1ELb0EEEJSJ_NS6_IJNS10_ISG_SD_EENS10_ISI_SD_EEEEENS_6half_tEPNS6_IJSD_lSL_EEES1R_S1T_NS1J_6fusion15FusionCallbacksIS1N_NS1U_17LinearCombinationIS1R_fS1R_fLNS_15FloatRoundStyleE2EEESJ_S1Q_JEEENS5_5SM1004TMEM4LOAD26SM100_TMEM_LOAD_16dp256b8xES16_NS17_INS18_ILi3ELi4ELi3EEENS1A_ILi16EEENS10_INS6_IJSI_S1C_EEENS6_IJSD_SI_EEEEEEENS5_17SM75_U16x8_LDSM_TENS5_14SM90_TMA_STOREES29_NS5_17SM90_U16x8_STSM_TENS5_39AutoVectorizingCopyWithAssumedAlignmentILi128EEEEEEvvEEEEvNT_6ParamsE,@function
        .size           _ZN7cutlass13device_kernelINS_4gemm6kernel13GemmUniversalINS1_17GroupProblemShapeIN4cute5tupleIJiiiEEEEENS1_10collective13CollectiveMmaINS1_40MainloopSm100ArrayTmaUmmaWarpSpecializedILi6ELi8ELi2ENS6_IJNS5_1CILi1EEESD_SD_EEEEENS6_IJNSC_ILi128EEENSC_ILi256EEENSC_ILi64EEEEEENS_12float_e4m3_tEPNS6_IJlSD_NSC_ILi0EEEEEESK_SN_NS5_8TiledMMAINS5_8MMA_AtomIJNS5_10MMA_TraitsINS5_19SM100_MMA_F8F6F4_SSEJSK_SK_fSG_SH_NS5_17integral_constantINS5_4UMMA5MajorELSU_0EEESV_NSS_INST_7ScaleInELSW_0EEESX_EEEEEENS5_6LayoutISE_NS6_IJSL_SL_SL_EEEEENS6_IJNS5_10UnderscoreES13_S13_EEEEENS5_13SM90_TMA_LOADENS5_14ComposedLayoutINS5_7SwizzleILi2ELi4ELi3EEENS5_18smem_ptr_flag_bitsILi8EEENS10_INS6_IJNSC_ILi8EEESI_EEENS6_IJSI_SD_EEEEEEEvNS5_8identityES16_S1G_vS1H_EENS_8epilogue10collective18CollectiveEpilogueINS1J_31Sm100PtrArrayTmaWarpSpecializedILi4ELi2ELi64ELb1ELb0EEEJSJ_NS6_IJNS10_ISG_SD_EENS10_ISI_SD_EEEEENS_6half_tEPNS6_IJSD_lSL_EEES1R_S1T_NS1J_6fusion15FusionCallbacksIS1N_NS1U_17LinearCombinationIS1R_fS1R_fLNS_15FloatRoundStyleE2EEESJ_S1Q_JEEENS5_5SM1004TMEM4LOAD26SM100_TMEM_LOAD_16dp256b8xES16_NS17_INS18_ILi3ELi4ELi3EEENS1A_ILi16EEENS10_INS6_IJSI_S1C_EEENS6_IJSD_SI_EEEEEEENS5_17SM75_U16x8_LDSM_TENS5_14SM90_TMA_STOREES29_NS5_17SM90_U16x8_STSM_TENS5_39AutoVectorizingCopyWithAssumedAlignmentILi128EEEEEEvvEEEEvNT_6ParamsE,(.L_x_287 - _ZN7cutlass13device_kernelINS_4gemm6kernel13GemmUniversalINS1_17GroupProblemShapeIN4cute5tupleIJiiiEEEEENS1_10collective13CollectiveMmaINS1_40MainloopSm100ArrayTmaUmmaWarpSpecializedILi6ELi8ELi2ENS6_IJNS5_1CILi1EEESD_SD_EEEEENS6_IJNSC_ILi128EEENSC_ILi256EEENSC_ILi64EEEEEENS_12float_e4m3_tEPNS6_IJlSD_NSC_ILi0EEEEEESK_SN_NS5_8TiledMMAINS5_8MMA_AtomIJNS5_10MMA_TraitsINS5_19SM100_MMA_F8F6F4_SSEJSK_SK_fSG_SH_NS5_17integral_constantINS5_4UMMA5MajorELSU_0EEESV_NSS_INST_7ScaleInELSW_0EEESX_EEEEEENS5_6LayoutISE_NS6_IJSL_SL_SL_EEEEENS6_IJNS5_10UnderscoreES13_S13_EEEEENS5_13SM90_TMA_LOADENS5_14ComposedLayoutINS5_7SwizzleILi2ELi4ELi3EEENS5_18smem_ptr_flag_bitsILi8EEENS10_INS6_IJNSC_ILi8EEESI_EEENS6_IJSI_SD_EEEEEEEvNS5_8identityES16_S1G_vS1H_EENS_8epilogue10collective18CollectiveEpilogueINS1J_31Sm100PtrArrayTmaWarpSpecializedILi4ELi2ELi64ELb1ELb0EEEJSJ_NS6_IJNS10_ISG_SD_EENS10_ISI_SD_EEEEENS_6half_tEPNS6_IJSD_lSL_EEES1R_S1T_NS1J_6fusion15FusionCallbacksIS1N_NS1U_17LinearCombinationIS1R_fS1R_fLNS_15FloatRoundStyleE2EEESJ_S1Q_JEEENS5_5SM1004TMEM4LOAD26SM100_TMEM_LOAD_16dp256b8xES16_NS17_INS18_ILi3ELi4ELi3EEENS1A_ILi16EEENS10_INS6_IJSI_S1C_EEENS6_IJSD_SI_EEEEEEENS5_17SM75_U16x8_LDSM_TENS5_14SM90_TMA_STOREES29_NS5_17SM90_U16x8_STSM_TENS5_39AutoVectorizingCopyWithAssumedAlignmentILi128EEEEEEvvEEEEvNT_6ParamsE)
        .other          _ZN7cutlass13device_kernelINS_4gemm6kernel13GemmUniversalINS1_17GroupProblemShapeIN4cute5tupleIJiiiEEEEENS1_10collective13CollectiveMmaINS1_40MainloopSm100ArrayTmaUmmaWarpSpecializedILi6ELi8ELi2ENS6_IJNS5_1CILi1EEESD_SD_EEEEENS6_IJNSC_ILi128EEENSC_ILi256EEENSC_ILi64EEEEEENS_12float_e4m3_tEPNS6_IJlSD_NSC_ILi0EEEEEESK_SN_NS5_8TiledMMAINS5_8MMA_AtomIJNS5_10MMA_TraitsINS5_19SM100_MMA_F8F6F4_SSEJSK_SK_fSG_SH_NS5_17integral_constantINS5_4UMMA5MajorELSU_0EEESV_NSS_INST_7ScaleInELSW_0EEESX_EEEEEENS5_6LayoutISE_NS6_IJSL_SL_SL_EEEEENS6_IJNS5_10UnderscoreES13_S13_EEEEENS5_13SM90_TMA_LOADENS5_14ComposedLayoutINS5_7SwizzleILi2ELi4ELi3EEENS5_18smem_ptr_flag_bitsILi8EEENS10_INS6_IJNSC_ILi8EEESI_EEENS6_IJSI_SD_EEEEEEEvNS5_8identityES16_S1G_vS1H_EENS_8epilogue10collective18CollectiveEpilogueINS1J_31Sm100PtrArrayTmaWarpSpecializedILi4ELi2ELi64ELb1ELb0EEEJSJ_NS6_IJNS10_ISG_SD_EENS10_ISI_SD_EEEEENS_6half_tEPNS6_IJSD_lSL_EEES1R_S1T_NS1J_6fusion15FusionCallbacksIS1N_NS1U_17LinearCombinationIS1R_fS1R_fLNS_15FloatRoundStyleE2EEESJ_S1Q_JEEENS5_5SM1004TMEM4LOAD26SM100_TMEM_LOAD_16dp256b8xES16_NS17_INS18_ILi3ELi4ELi3EEENS1A_ILi16EEENS10_INS6_IJSI_S1C_EEENS6_IJSD_SI_EEEEEEENS5_17SM75_U16x8_LDSM_TENS5_14SM90_TMA_STOREES29_NS5_17SM90_U16x8_STSM_TENS5_39AutoVectorizingCopyWithAssumedAlignmentILi128EEEEEEvvEEEEvNT_6ParamsE,@"STO_CUDA_ENTRY STV_DEFAULT"
_ZN7cutlass13device_kernelINS_4gemm6kernel13GemmUniversalINS1_17GroupProblemShapeIN4cute5tupleIJiiiEEEEENS1_10collective13CollectiveMmaINS1_40MainloopSm100ArrayTmaUmmaWarpSpecializedILi6ELi8ELi2ENS6_IJNS5_1CILi1EEESD_SD_EEEEENS6_IJNSC_ILi128EEENSC_ILi256EEENSC_ILi64EEEEEENS_12float_e4m3_tEPNS6_IJlSD_NSC_ILi0EEEEEESK_SN_NS5_8TiledMMAINS5_8MMA_AtomIJNS5_10MMA_TraitsINS5_19SM100_MMA_F8F6F4_SSEJSK_SK_fSG_SH_NS5_17integral_constantINS5_4UMMA5MajorELSU_0EEESV_NSS_INST_7ScaleInELSW_0EEESX_EEEEEENS5_6LayoutISE_NS6_IJSL_SL_SL_EEEEENS6_IJNS5_10UnderscoreES13_S13_EEEEENS5_13SM90_TMA_LOADENS5_14ComposedLayoutINS5_7SwizzleILi2ELi4ELi3EEENS5_18smem_ptr_flag_bitsILi8EEENS10_INS6_IJNSC_ILi8EEESI_EEENS6_IJSI_SD_EEEEEEEvNS5_8identityES16_S1G_vS1H_EENS_8epilogue10collective18CollectiveEpilogueINS1J_31Sm100PtrArrayTmaWarpSpecializedILi4ELi2ELi64ELb1ELb0EEEJSJ_NS6_IJNS10_ISG_SD_EENS10_ISI_SD_EEEEENS_6half_tEPNS6_IJSD_lSL_EEES1R_S1T_NS1J_6fusion15FusionCallbacksIS1N_NS1U_17LinearCombinationIS1R_fS1R_fLNS_15FloatRoundStyleE2EEESJ_S1Q_JEEENS5_5SM1004TMEM4LOAD26SM100_TMEM_LOAD_16dp256b8xES16_NS17_INS18_ILi3ELi4ELi3EEENS1A_ILi16EEENS10_INS6_IJSI_S1C_EEENS6_IJSD_SI_EEEEEEENS5_17SM75_U16x8_LDSM_TENS5_14SM90_TMA_STOREES29_NS5_17SM90_U16x8_STSM_TENS5_39AutoVectorizingCopyWithAssumedAlignmentILi128EEEEEEvvEEEEvNT_6ParamsE:
[----:B------:R-:W1:Y:S01]  /*0000*/  LDC R1, c[0x0][0x37c] ;  /* 0x0000df00ff017b82 */ /* 0x000e620000000800 */
[----:B------:R-:W2:Y:S07]  /*0010*/  S2R R142, SR_TID.X ;  /* 0x00000000008e7919 */ /* 0x000eae0000002100 */
[----:B------:R-:W-:Y:S01]  /*0020*/  S2UR UR29, SR_CTAID.X ;  /* 0x00000000001d79c3 */ /* 0x000fe20000002500 */
[----:B------:R-:W-:Y:S01]  /*0030*/  UMOV UR4, 0x4 ;  /* 0x0000000400047882 */ /* 0x000fe20000000000 */
[----:B------:R-:W3:Y:S01]  /*0040*/  LDCU UR28, c[0x0][0x370] ;  /* 0x00006e00ff1c77ac */ /* 0x000ee20008000800 */
[----:B------:R-:W-:-:S05]  /*0050*/  ELECT P2, URZ, PT ;  /* 0x0000000000ff782f */ /* 0x000fca0003840000 */
[----:B------:R-:W3:Y:S01]  /*0060*/  S2UR UR17, SR_CTAID.Y ;  /* 0x00000000001179c3 */ /* 0x000ee20000002600 */
[----:B--2---:R-:W-:Y:S01]  /*0070*/  SHF.R.U32.HI R128, RZ, 0x5, R142 ;  /* 0x00000005ff807819 */ /* 0x004fe2000001168e */
[----:B---3--:R-:W-:-:S04]  /*0080*/  UIMAD UR26, UR17, UR28, UR29 ;  /* 0x0000001c111a72a4 */ /* 0x008fc8000f8e021d */
[----:B------:R-:W2:Y:S02]  /*0090*/  SHFL.IDX PT, R0, R128, RZ, 0x1f ;  /* 0x00001fff80007589 */ /* 0x000ea400000e0000 */
[----:B--2---:R-:W-:-:S13]  /*00a0*/  R2UR UR20, R0 ;  /* 0x00000000001472ca */ /* 0x004fda00000e0000 */
[----:B------:R-:W-:Y:S02]  /*00b0*/  UISETP.GE.AND UP0, UPT, UR20, 0x8, UPT ;  /* 0x000000081400788c */ /* 0x000fe4000bf06270 */
[----:B------:R-:W-:Y:S02]  /*00c0*/  UISETP.GT.AND UP1, UPT, UR20, 0x3, UPT ;  /* 0x000000031400788c */ /* 0x000fe4000bf24270 */
[----:B------:R-:W-:-:S04]  /*00d0*/  USEL UR4, UR4, 0x8, !UP0 ;  /* 0x0000000804047887 */ /* 0x000fc8000c000000 */
[----:B------:R-:W-:Y:S02]  /*00e0*/  USEL UR37, UR4, UR20, UP1 ;  /* 0x0000001404257287 */ /* 0x000fe40008800000 */
[----:B------:R-:W-:Y:S02]  /*00f0*/  ULOP3.LUT UR20, UR20, 0xfffffffc, URZ, 0xc0, !UPT ;  /* 0xfffffffc14147892 */ /* 0x000fe4000f8ec0ff */
[----:B------:R-:W-:-:S09]  /*0100*/  UISETP.NE.AND UP0, UPT, UR37, 0x2, UPT ;  /* 0x000000022500788c */ /* 0x000fd2000bf05270 */
[----:B-1----:R-:W-:Y:S05]  /*0110*/  BRA.U UP0, `(.L_x_0) ;  /* 0x0000000100fc7547 */ /* 0x002fea000b800000 */
[----:B------:R-:W1:Y:S01]  /*0120*/  LDCU UR32, c[0x0][0xc1c] ;  /* 0x00018380ff2077ac */ /* 0x000e620008000800 */
[----:B------:R-:W-:Y:S01]  /*0130*/  BSSY.RECONVERGENT B0, `(.L_x_1) ;  /* 0x000003c000007945 */ /* 0x000fe20003800200 */
[----:B------:R-:W2:Y:S01]  /*0140*/  LDCU.64 UR4, c[0x0][0x820] ;  /* 0x00010400ff0477ac */ /* 0x000ea20008000a00 */
[----:B------:R-:W-:Y:S01]  /*0150*/  ELECT P0, URZ, PT ;  /* 0x0000000000ff782f */ /* 0x000fe20003800000 */
[----:B------:R-:W-:Y:S02]  /*0160*/  USHF.L.U32 UR34, UR26, 0x4, URZ ;  /* 0x000000041a227899 */ /* 0x000fe400080006ff */
[----:B-1----:R-:W-:-:S04]  /*0170*/  UIADD3 UR32, UPT, UPT, UR26, UR32, URZ ;  /* 0x000000201a207290 */ /* 0x002fc8000fffe0ff */
[----:B------:R-:W-:Y:S02]  /*0180*/  USHF.L.U32 UR32, UR32, 0x4, URZ ;  /* 0x0000000420207899 */ /* 0x000fe400080006ff */
[----:B--2---:R-:W-:Y:S02]  /*0190*/  UIMAD.WIDE.U32 UR34, UR34, 0x80, UR4 ;  /* 0x00000080222278a5 */ /* 0x004fe4000f8e0004 */
[----:B------:R-:W-:Y:S02]  /*01a0*/  UIMAD.WIDE.U32 UR32, UR32, 0x80, UR4 ;  /* 0x00000080202078a5 */ /* 0x000fe4000f8e0004 */
[----:B------:R-:W-:Y:S10]  /*01b0*/  @!P0 BRA `(.L_x_2) ;  /* 0x0000000000cc8947 */ /* 0x000ff40003800000 */
[----:B------:R-:W1:Y:S01]  /*01c0*/  S2UR UR4, SR_CgaCtaId ;  /* 0x00000000000479c3 */ /* 0x000e620000008800 */
[----:B------:R-:W-:-:S07]  /*01d0*/  UMOV UR5, 0x400 ;  /* 0x0000040000057882 */ /* 0x000fce0000000000 */
[----:B------:R-:W2:Y:S08]  /*01e0*/  LDC.64 R64, c[0x0][0x400] ;  /* 0x00010000ff407b82 */ /* 0x000eb00000000a00 */
[----:B------:R-:W2:Y:S08]  /*01f0*/  LDC.64 R66, c[0x0][0x408] ;  /* 0x00010200ff427b82 */ /* 0x000eb00000000a00 */
[----:B------:R-:W3:Y:S01]  /*0200*/  LDC.64 R60, c[0x0][0x410] ;  /* 0x00010400ff3c7b82 */ /* 0x000ee20000000a00 */
[----:B-1----:R-:W-:-:S07]  /*0210*/  ULEA UR4, UR4, UR5, 0x18 ;  /* 0x0000000504047291 */ /* 0x002fce000f8ec0ff */
[----:B------:R-:W3:Y:S08]  /*0220*/  LDC.64 R62, c[0x0][0x418] ;  /* 0x00010600ff3e7b82 */ /* 0x000ef00000000a00 */
[----:B------:R-:W1:Y:S01]  /*0230*/  LDC.64 R56, c[0x0][0x420] ;  /* 0x00010800ff387b82 */ /* 0x000e620000000a00 */
[----:B--2---:R2:W-:Y:S07]  /*0240*/  STS.128 [UR4+0x480], R64 ;  /* 0x00048040ff007988 */ /* 0x0045ee0008000c04 */
[----:B------:R-:W1:Y:S08]  /*0250*/  LDC.64 R58, c[0x0][0x428] ;  /* 0x00010a00ff3a7b82 */ /* 0x000e700000000a00 */
[----:B------:R-:W4:Y:S01]  /*0260*/  LDC.64 R52, c[0x0][0x430] ;  /* 0x00010c00ff347b82 */ /* 0x000f220000000a00 */
[----:B---3--:R2:W-:Y:S07]  /*0270*/  STS.128 [UR4+0x490], R60 ;  /* 0x0004903cff007988 */ /* 0x0085ee0008000c04 */
[----:B------:R-:W4:Y:S08]  /*0280*/  LDC.64 R54, c[0x0][0x438] ;  /* 0x00010e00ff367b82 */ /* 0x000f300000000a00 */
[----:B------:R-:W3:Y:S01]  /*0290*/  LDC.64 R48, c[0x0][0x440] ;  /* 0x00011000ff307b82 */ /* 0x000ee20000000a00 */
[----:B-1----:R2:W-:Y:S07]  /*02a0*/  STS.128 [UR4+0x4a0], R56 ;  /* 0x0004a038ff007988 */ /* 0x0025ee0008000c04 */
[----:B------:R-:W3:Y:S08]  /*02b0*/  LDC.64 R50, c[0x0][0x448] ;  /* 0x00011200ff327b82 */ /* 0x000ef00000000a00 */
[----:B------:R-:W1:Y:S01]  /*02c0*/  LDC.64 R44, c[0x0][0x450] ;  /* 0x00011400ff2c7b82 */ /* 0x000e620000000a00 */
[----:B----4-:R2:W-:Y:S07]  /*02d0*/  STS.128 [UR4+0x4b0], R52 ;  /* 0x0004b034ff007988 */ /* 0x0105ee0008000c04 */
        /* <DEDUP_REMOVED lines=30> */
[----:B------:R-:W4:Y:S01]  /*04c0*/  LDC.64 R6, c[0x0][0x578] ;  /* 0x00015e00ff067b82 */ /* 0x000f220000000a00 */
[----:B-1----:R2:W-:Y:S04]  /*04d0*/  STS.128 [UR4+0x560], R8 ;  /* 0x00056008ff007988 */ /* 0x0025e80008000c04 */
[----:B----4-:R2:W-:Y:S02]  /*04e0*/  STS.128 [UR4+0x570], R4 ;  /* 0x00057004ff007988 */ /* 0x0105e40008000c04 */
.L_x_2:
[----:B------:R-:W-:Y:S05]  /*04f0*/  BSYNC.RECONVERGENT B0 ;  /* 0x0000000000007941 */ /* 0x000fea0003800200 */
.L_x_1:
[----:B------:R-:W-:Y:S01]  /*0500*/  NOP ;  /* 0x0000000000007918 */ /* 0x000fe20000000000 */
.L_x_0:
[----:B------:R-:W-:-:S09]  /*0510*/  UISETP.NE.AND UP0, UPT, UR37, 0x3, UPT ;  /* 0x000000032500788c */ /* 0x000fd2000bf05270 */
[----:B------:R-:W-:Y:S05]  /*0520*/  BRA.U UP0, `(.L_x_3) ;  /* 0x0000000100807547 */ /* 0x000fea000b800000 */
[----:B------:R-:W1:Y:S01]  /*0530*/  S2UR UR4, SR_CgaCtaId ;  /* 0x00000000000479c3 */ /* 0x000e620000008800 */
[----:B------:R-:W3:Y:S01]  /*0540*/  LDCU.64 UR6, c[0x0][0xb00] ;  /* 0x00016000ff0677ac */ /* 0x000ee20008000a00 */
[----:B------:R-:W-:Y:S01]  /*0550*/  ELECT P0, URZ, PT ;  /* 0x0000000000ff782f */ /* 0x000fe20003800000 */
[----:B------:R-:W-:-:S05]  /*0560*/  UMOV UR5, 0x400 ;  /* 0x0000040000057882 */ /* 0x000fca0000000000 */
[----:B--2---:R-:W2:Y:S01]  /*0570*/  LDC.64 R32, c[0x0][0x900] ;  /* 0x00024000ff207b82 */ /* 0x004ea20000000a00 */
[----:B------:R-:W-:-:S07]  /*0580*/  UIMAD UR22, UR26, 0xe, URZ ;  /* 0x0000000e1a1678a4 */ /* 0x000fce000f8e02ff */
[----:B------:R-:W2:Y:S01]  /*0590*/  LDC.64 R34, c[0x0][0x908] ;  /* 0x00024200ff227b82 */ /* 0x000ea20000000a00 */
[----:B---3--:R-:W-:-:S07]  /*05a0*/  UIMAD.WIDE.U32 UR22, UR22, 0x80, UR6 ;  /* 0x00000080161678a5 */ /* 0x008fce000f8e0006 */
[----:B------:R-:W3:Y:S01]  /*05b0*/  LDC.64 R28, c[0x0][0x910] ;  /* 0x00024400ff1c7b82 */ /* 0x000ee20000000a00 */
[----:B-1----:R-:W-:-:S07]  /*05c0*/  ULEA UR4, UR4, UR5, 0x18 ;  /* 0x0000000504047291 */ /* 0x002fce000f8ec0ff */
[----:B------:R-:W3:Y:S08]  /*05d0*/  LDC.64 R30, c[0x0][0x918] ;  /* 0x00024600ff1e7b82 */ /* 0x000ef00000000a00 */
[----:B------:R-:W1:Y:S01]  /*05e0*/  LDC.64 R24, c[0x0][0x920] ;  /* 0x00024800ff187b82 */ /* 0x000e620000000a00 */
[----:B--2---:R4:W-:Y:S07]  /*05f0*/  @P0 STS.128 [UR4+0x380], R32 ;  /* 0x00038020ff000988 */ /* 0x0049ee0008000c04 */
[----:B------:R-:W1:Y:S08]  /*0600*/  LDC.64 R26, c[0x0][0x928] ;  /* 0x00024a00ff1a7b82 */ /* 0x000e700000000a00 */
[----:B------:R-:W2:Y:S01]  /*0610*/  LDC.64 R20, c[0x0][0x930] ;  /* 0x00024c00ff147b82 */ /* 0x000ea20000000a00 */
[----:B---3--:R4:W-:Y:S07]  /*0620*/  @P0 STS.128 [UR4+0x390], R28 ;  /* 0x0003901cff000988 */ /* 0x0089ee0008000c04 */
[----:B------:R-:W2:Y:S08]  /*0630*/  LDC.64 R22, c[0x0][0x938] ;  /* 0x00024e00ff167b82 */ /* 0x000eb00000000a00 */
[----:B------:R-:W3:Y:S01]  /*0640*/  LDC.64 R16, c[0x0][0x940] ;  /* 0x00025000ff107b82 */ /* 0x000ee20000000a00 */
[----:B-1----:R4:W-:Y:S07]  /*0650*/  @P0 STS.128 [UR4+0x3a0], R24 ;  /* 0x0003a018ff000988 */ /* 0x0029ee0008000c04 */
        /* <DEDUP_REMOVED lines=9> */
[----:B------:R-:W3:Y:S01]  /*06f0*/  LDC.64 R6, c[0x0][0x978] ;  /* 0x00025e00ff067b82 */ /* 0x000ee20000000a00 */
[----:B--2---:R4:W-:Y:S04]  /*0700*/  @P0 STS.128 [UR4+0x3e0], R8 ;  /* 0x0003e008ff000988 */ /* 0x0049e80008000c04 */
[----:B---3--:R4:W-:Y:S01]  /*0710*/  @P0 STS.128 [UR4+0x3f0], R4 ;  /* 0x0003f004ff000988 */ /* 0x0089e20008000c04 */
[----:B------:R-:W-:Y:S01]  /*0720*/  NOP ;  /* 0x0000000000007918 */ /* 0x000fe20000000000 */
.L_x_3:
[----:B------:R-:W1:Y:S01]  /*0730*/  SHFL.IDX PT, R0, R128, RZ, 0x1f ;  /* 0x00001fff80007589 */ /* 0x000e6200000e0000 */
[----:B------:R-:W-:Y:S02]  /*0740*/  UISETP.NE.AND UP4, UPT, UR37, 0x2, UPT ;  /* 0x000000022500788c */ /* 0x000fe4000bf85270 */
[----:B------:R-:W-:Y:S02]  /*0750*/  UISETP.NE.AND UP0, UPT, UR37, URZ, UPT ;  /* 0x000000ff2500728c */ /* 0x000fe4000bf05270 */
[----:B------:R-:W-:-:S04]  /*0760*/  USEL UR25, URZ, 0x1, UP4 ;  /* 0x00000001ff197887 */ /* 0x000fc8000a000000 */
[----:B------:R-:W-:Y:S01]  /*0770*/  USEL UR25, UR25, 0x2, UP0 ;  /* 0x0000000219197887 */ /* 0x000fe20008000000 */
[----:B-1----:R-:W-:-:S13]  /*0780*/  ISETP.NE.AND P0, PT, R0, RZ, PT ;  /* 0x000000ff0000720c */ /* 0x002fda0003f05270 */
[----:B------:R-:W-:Y:S05]  /*0790*/  @P0 BRA `(.L_x_4) ;  /* 0x0000000000580947 */ /* 0x000fea0003800000 */
[----:B------:R-:W1:Y:S01]  /*07a0*/  S2UR UR5, SR_CgaCtaId ;  /* 0x00000000000579c3 */ /* 0x000e620000008800 */
[----:B------:R-:W-:Y:S01]  /*07b0*/  UMOV UR6, 0x400 ;  /* 0x0000040000067882 */ /* 0x000fe20000000000 */
[----:B------:R-:W-:Y:S01]  /*07c0*/  UMOV UR4, 0x1 ;  /* 0x0000000100047882 */ /* 0x000fe20000000000 */
[----:B------:R-:W-:Y:S01]  /*07d0*/  ELECT P0, URZ, PT ;  /* 0x0000000000ff782f */ /* 0x000fe20003800000 */
[----:B-1----:R-:W-:Y:S02]  /*07e0*/  ULEA UR5, UR5, UR6, 0x18 ;  /* 0x0000000605057291 */ /* 0x002fe4000f8ec0ff */
[----:B------:R-:W-:-:S04]  /*07f0*/  UIADD3 UR6, UPT, UPT, -UR4, 0x100000, URZ ;  /* 0x0010000004067890 */ /* 0x000fc8000fffe1ff */
[----:B------:R-:W-:Y:S02]  /*0800*/  USHF.L.U32 UR7, UR6, 0xb, URZ ;  /* 0x0000000b06077899 */ /* 0x000fe400080006ff */
[----:B------:R-:W-:Y:S01]  /*0810*/  USHF.L.U32 UR6, UR6, 0x1, URZ ;  /* 0x0000000106067899 */ /* 0x000fe200080006ff */
[----:B------:R-:W1:Y:S11]  /*0820*/  FENCE.VIEW.ASYNC.S ;  /* 0x00000000000073c6 */ /* 0x000e760000000000 */
[----:B-1----:R1:W3:Y:S01]  /*0830*/  SYNCS.EXCH.64 URZ, [UR5], UR6 ;  /* 0x0000000605ff75b2 */ /* 0x0022e20008000100 */
[----:B------:R1:W1:Y:S01]  /*0840*/  SYNCS.EXCH.64 URZ, [UR5+0x30], UR6 ;  /* 0x0000300605ff75b2 */ /* 0x0002620008000100 */
        /* <DEDUP_REMOVED lines=10> */
[----:B------:R-:W-:Y:S01]  /*08f0*/  NOP ;  /* 0x0000000000007918 */ /* 0x000fe20000000000 */
.L_x_4:
[----:B------:R-:W5:Y:S01]  /*0900*/  SHFL.IDX PT, R0, R128, RZ, 0x1f ;  /* 0x00001fff80007589 */ /* 0x000f6200000e0000 */
[----:B------:R-:W-:Y:S01]  /*0910*/  NOP ;  /* 0x0000000000007918 */ /* 0x000fe20000000000 */
[----:B-----5:R-:W-:-:S13]  /*0920*/  ISETP.NE.AND P0, PT, R0, 0x1, PT ;  /* 0x000000010000780c */ /* 0x020fda0003f05270 */
[----:B------:R-:W-:Y:S05]  /*0930*/  @P0 BRA `(.L_x_5) ;  /* 0x0000000000580947 */ /* 0x000fea0003800000 */
[----:B-1----:R-:W1:Y:S01]  /*0940*/  S2UR UR6, SR_CgaCtaId ;  /* 0x00000000000679c3 */ /* 0x002e620000008800 */
[----:B------:R-:W-:Y:S01]  /*0950*/  UMOV UR7, 0x400 ;  /* 0x0000040000077882 */ /* 0x000fe20000000000 */
[----:B------:R-:W-:Y:S01]  /*0960*/  UMOV UR5, 0x20 ;  /* 0x0000002000057882 */ /* 0x000fe20000000000 */
[----:B------:R-:W-:Y:S01]  /*0970*/  UMOV UR4, 0x80 ;  /* 0x0000008000047882 */ /* 0x000fe20000000000 */
[----:B------:R-:W-:-:S04]  /*0980*/  UIADD3 UR8, UPT, UPT, -UR5, 0x100000, URZ ;  /* 0x0010000005087890 */ /* 0x000fc8000fffe1ff */
[----:B------:R-:W-:Y:S02]  /*0990*/  USHF.L.U32 UR9, UR8, 0xb, URZ ;  /* 0x0000000b08097899 */ /* 0x000fe400080006ff */
[----:B------:R-:W-:Y:S02]  /*09a0*/  USHF.L.U32 UR8, UR8, 0x1, URZ ;  /* 0x0000000108087899 */ /* 0x000fe400080006ff */
[----:B------:R-:W-:-:S04]  /*09b0*/  UIADD3 UR4, UPT, UPT, -UR4, 0x100000, URZ ;  /* 0x0010000004047890 */ /* 0x000fc8000fffe1ff */
[----:B------:R-:W-:Y:S02]  /*09c0*/  USHF.L.U32 UR5, UR4, 0xb, URZ ;  /* 0x0000000b04057899 */ /* 0x000fe400080006ff */
[----:B------:R-:W-:Y:S01]  /*09d0*/  USHF.L.U32 UR4, UR4, 0x1, URZ ;  /* 0x0000000104047899 */ /* 0x000fe200080006ff */
[----:B------:R-:W-:Y:S01]  /*09e0*/  ELECT P0, URZ, PT ;  /* 0x0000000000ff782f */ /* 0x000fe20003800000 */
[----:B-1----:R-:W-:Y:S01]  /*09f0*/  ULEA UR6, UR6, UR7, 0x18 ;  /* 0x0000000706067291 */ /* 0x002fe2000f8ec0ff */
[----:B------:R-:W1:Y:S11]  /*0a00*/  FENCE.VIEW.ASYNC.S ;  /* 0x00000000000073c6 */ /* 0x000e760000000000 */
[----:B-1----:R1:W1:Y:S01]  /*0a10*/  SYNCS.EXCH.64 URZ, [UR6+0x60], UR8 ;  /* 0x0000600806ff75b2 */ /* 0x0022620008000100 */
        /* <DEDUP_REMOVED lines=8> */
.L_x_5:
[----:B------:R-:W5:Y:S01]  /*0aa0*/  SHFL.IDX PT, R0, R128, RZ, 0x1f ;  /* 0x00001fff80007589 */ /* 0x000f6200000e0000 */
[----:B------:R-:W-:Y:S01]  /*0ab0*/  NOP ;  /* 0x0000000000007918 */ /* 0x000fe20000000000 */
[----:B-----5:R-:W-:-:S13]  /*0ac0*/  ISETP.NE.AND P0, PT, R0, 0x3, PT ;  /* 0x000000030000780c */ /* 0x020fda0003f05270 */
[----:B------:R-:W-:Y:S05]  /*0ad0*/  @P0 BRA `(.L_x_6) ;  /* 0x0000000000300947 */ /* 0x000fea0003800000 */
[----:B-1----:R-:W1:Y:S01]  /*0ae0*/  S2UR UR5, SR_CgaCtaId ;  /* 0x00000000000579c3 */ /* 0x002e620000008800 */
        /* <DEDUP_REMOVED lines=8> */
[----:B-1----:R1:W1:Y:S01]  /*0b70*/  SYNCS.EXCH.64 URZ, [UR5+0xa0], UR6 ;  /* 0x0000a00605ff75b2 */ /* 0x0022620008000100 */
[----:B------:R1:W1:Y:S01]  /*0b80*/  SYNCS.EXCH.64 URZ, [UR5+0xa8], UR6 ;  /* 0x0000a80605ff75b2 */ /* 0x0002620008000100 */
[----:B------:R-:W-:Y:S01]  /*0b90*/  NOP ;  /* 0x0000000000007918 */ /* 0x000fe20000000000 */
.L_x_6:
[----:B------:R-:W5:Y:S01]  /*0ba0*/  SHFL.IDX PT, R0, R128, RZ, 0x1f ;  /* 0x00001fff80007589 */ /* 0x000f6200000e0000 */
[----:B------:R-:W-:Y:S01]  /*0bb0*/  NOP ;  /* 0x0000000000007918 */ /* 0x000fe20000000000 */
[----:B-----5:R-:W-:-:S13]  /*0bc0*/  ISETP.NE.AND P0, PT, R0, 0x4, PT ;  /* 0x000000040000780c */ /* 0x020fda0003f05270 */
[----:B------:R-:W-:Y:S05]  /*0bd0*/  @P0 BRA `(.L_x_7) ;  /* 0x0000000000840947 */ /* 0x000fea0003800000 */
[----:B------:R-:W-:Y:S01]  /*0be0*/  ELECT P0, URZ, PT ;  /* 0x0000000000ff782f */ /* 0x000fe20003800000 */
[----:B------:R-:W-:-:S12]  /*0bf0*/  BSSY.RECONVERGENT B0, `(.L_x_7) ;  /* 0x000001f000007945 */ /* 0x000fd80003800200 */
[----:B------:R-:W-:Y:S05]  /*0c00*/  @!P0 BRA `(.L_x_8) ;  /* 0x0000000000748947 */ /* 0x000fea0003800000 */
        /* <DEDUP_REMOVED lines=9> */
[----:B------:R-:W-:Y:S02]  /*0ca0*/  USHF.L.U32 UR4, UR4, 0x1, URZ ;  /* 0x0000000104047899 */ /* 0x000fe400080006ff */
        /* <DEDUP_REMOVED lines=19> */
.L_x_8:
[----:B-1----:R-:W-:Y:S05]  /*0de0*/  BSYNC.RECONVERGENT B0 ;  /* 0x0000000000007941 */ /* 0x002fea0003800200 */
.L_x_7:
        /* <DEDUP_REMOVED lines=36> */
.L_x_10:
[----:B-1----:R-:W-:Y:S05]  /*1030*/  BSYNC.RECONVERGENT B0 ;  /* 0x0000000000007941 */ /* 0x002fea0003800200 */
.L_x_9:
[----:B------:R-:W5:Y:S01]  /*1040*/  SHFL.IDX PT, R0, R128, RZ, 0x1f ;  /* 0x00001fff80007589 */ /* 0x000f6200000e0000 */
[----:B--2-4-:R-:W2:Y:S01]  /*1050*/  LDC.64 R4, c[0x0][0xbf0] ;  /* 0x0002fc00ff047b82 */ /* 0x014ea20000000a00 */
[----:B------:R-:W4:Y:S01]  /*1060*/  LDCU.64 UR50, c[0x0][0x358] ;  /* 0x00006b00ff3277ac */ /* 0x000f220008000a00 */
[----:B------:R-:W-:Y:S01]  /*1070*/  NOP ;  /* 0x0000000000007918 */ /* 0x000fe20000000000 */
[----:B-----5:R-:W-:-:S13]  /*1080*/  ISETP.NE.AND P0, PT, R0, 0x5, PT ;  /* 0x000000050000780c */ /* 0x020fda0003f05270 */
[----:B----4-:R-:W-:Y:S05]  /*1090*/  @P0 BRA `(.L_x_11) ;  /* 0x0000000000480947 */ /* 0x010fea0003800000 */
        /* <DEDUP_REMOVED lines=16> */
[----:B------:R4:W1:Y:S02]  /*11a0*/  SYNCS.EXCH.64 URZ, [UR6+0x148], UR4 ;  /* 0x0001480406ff75b2 */ /* 0x0008640008000100 */
[----:B----4-:R-:W-:Y:S01]  /*11b0*/  NOP ;  /* 0x0000000000007918 */ /* 0x010fe20000000000 */
.L_x_11:
[----:B------:R-:W-:Y:S01]  /*11c0*/  NOP ;  /* 0x0000000000007918 */ /* 0x000fe20000000000 */
[----:B-1-3--:R-:W-:Y:S06]  /*11d0*/  BAR.SYNC.DEFER_BLOCKING 0x0 ;  /* 0x0000000000007b1d */ /* 0x00afec0000010000 */
[----:B------:R-:W1:Y:S01]  /*11e0*/  LDCU UR24, c[0x0][0xc0c] ;  /* 0x00018180ff1877ac */ /* 0x000e620008000800 */
[----:B------:R-:W1:Y:S01]  /*11f0*/  LDCU UR4, c[0x0][0xbdc] ;  /* 0x00017b80ff0477ac */ /* 0x000e620008000800 */
[----:B------:R-:W3:Y:S01]  /*1200*/  LDCU UR21, c[0x0][0xc10] ;  /* 0x00018200ff1577ac */ /* 0x000ee20008000800 */
[----:B------:R-:W4:Y:S01]  /*1210*/  LDCU.128 UR12, c[0x0][0xba0] ;  /* 0x00017400ff0c77ac */ /* 0x000f220008000c00 */
[----:B------:R-:W4:Y:S01]  /*1220*/  LDCU.128 UR8, c[0x0][0xbb0] ;  /* 0x00017600ff0877ac */ /* 0x000f220008000c00 */
[----:B--2---:R-:W2:Y:S01]  /*1230*/  LDG.E R3, desc[UR50][R4.64] ;  /* 0x0000003204037981 */ /* 0x004ea2000c1e1900 */
[----:B------:R-:W4:Y:S03]  /*1240*/  LDCU UR27, c[0x0][0xbe8] ;  /* 0x00017d00ff1b77ac */ /* 0x000f260008000800 */
[----:B------:R4:W2:Y:S01]  /*1250*/  LDG.E R2, desc[UR50][R4.64+0x4] ;  /* 0x0000043204027981 */ /* 0x0008a2000c1e1900 */
[----:B------:R-:W-:Y:S01]  /*1260*/  LOP3.LUT R8, R142, 0x1f, RZ, 0xc0, !PT ;  /* 0x0000001f8e087812 */ /* 0x000fe200078ec0ff */
[----:B-1----:R-:W-:Y:S01]  /*1270*/  USHF.L.U32 UR24, UR24, UR4, URZ ;  /* 0x0000000418187299 */ /* 0x002fe200080006ff */
[----:B------:R-:W-:Y:S01]  /*1280*/  CS2R R6, SRZ ;  /* 0x0000000000067805 */ /* 0x000fe2000001ff00 */
[----:B---3--:R-:W-:Y:S01]  /*1290*/  USHF.L.U32 UR21, UR21, UR4, URZ ;  /* 0x0000000415157299 */ /* 0x008fe200080006ff */
[----:B------:R-:W1:Y:S01]  /*12a0*/  LDCU.128 UR4, c[0x0][0xbc0] ;  /* 0x00017800ff0477ac */ /* 0x000e620008000c00 */
[----:B----4-:R-:W-:-:S02]  /*12b0*/  UISETP.NE.U32.AND UP2, UPT, UR14, URZ, UPT ;  /* 0x000000ff0e00728c */ /* 0x010fc4000bf45070 */
[----:B------:R-:W-:Y:S01]  /*12c0*/  UISETP.NE.AND UP6, UPT, UR37, 0x8, UPT ;  /* 0x000000082500788c */ /* 0x000fe2000bfc5270 */
[----:B------:R-:W3:Y:S01]  /*12d0*/  LDCU UR19, c[0x0][0xbe0] ;  /* 0x00017c00ff1377ac */ /* 0x000ee20008000800 */
[----:B------:R-:W-:Y:S01]  /*12e0*/  ISETP.GE.AND P0, PT, R8, UR27, PT ;  /* 0x0000001b08007c0c */ /* 0x000fe2000bf06270 */
[----:B------:R-:W-:Y:S02]  /*12f0*/  IMAD.U32 R5, RZ, RZ, UR24 ;  /* 0x00000018ff057e24 */ /* 0x000fe4000f8e00ff */
[----:B------:R-:W-:Y:S01]  /*1300*/  IMAD.U32 R4, RZ, RZ, UR21 ;  /* 0x00000015ff047e24 */ /* 0x000fe2000f8e00ff */
[----:B------:R-:W-:-:S09]  /*1310*/  UISETP.NE.AND.EX UP2, UPT, UR15, URZ, UPT, UP2 ;  /* 0x000000ff0f00728c */ /* 0x000fd2000bf45320 */
[----:B------:R-:W4:Y:S01]  /*1320*/  @!P0 LDC.64 R10, c[0x0][0xbf0] ;  /* 0x0002fc00ff0a8b82 */ /* 0x000f220000000a00 */
[----:B------:R-:W-:-:S04]  /*1330*/  IABS R0, R5 ;  /* 0x0000000500007213 */ /* 0x000fc80000000000 */
[----:B------:R-:W-:Y:S02]  /*1340*/  R2UR UR42, R0 ;  /* 0x00000000002a72ca */ /* 0x000fe400000e0000 */
[----:B------:R-:W-:-:S04]  /*1350*/  IABS R0, R4 ;  /* 0x0000000400007213 */ /* 0x000fc80000000000 */
[----:B------:R-:W-:-:S13]  /*1360*/  R2UR UR41, R0 ;  /* 0x00000000002972ca */ /* 0x000fda00000e0000 */
[----:B------:R-:W1:Y:S01]  /*1370*/  I2F.RP R0, UR41 ;  /* 0x0000002900007d06 */ /* 0x000e620008209400 */
[----:B------:R-:W-:Y:S01]  /*1380*/  UISETP.NE.AND UP5, UPT, UR37, 0x1, UPT ;  /* 0x000000012500788c */ /* 0x000fe2000bfa5270 */
[----:B------:R-:W-:Y:S01]  /*1390*/  PLOP3.LUT P1, PT, PT, PT, PT, 0x80, 0x8 ;  /* 0x000000000008781c */ /* 0x000fe20003f2f070 */
[----:B---3--:R-:W-:Y:S01]  /*13a0*/  UISETP.NE.AND UP3, UPT, UR19, 0x1, UPT ;  /* 0x000000011300788c */ /* 0x008fe2000bf65270 */
[----:B----4-:R-:W-:Y:S01]  /*13b0*/  @!P0 IMAD.WIDE.U32 R10, R8, 0xc, R10 ;  /* 0x0000000c080a8825 */ /* 0x010fe200078e000a */
[----:B------:R-:W-:-:S04]  /*13c0*/  LOP3.LUT R15, R15, 0xfffffffd, RZ, 0xc0, !PT ;  /* 0xfffffffd0f0f7812 */ /* 0x000fc800078ec0ff */
[----:B------:R-:W5:Y:S04]  /*13d0*/  @!P0 LDG.E R6, desc[UR50][R10.64] ;  /* 0x000000320a068981 */ /* 0x000f68000c1e1900 */
[----:B------:R3:W5:Y:S01]  /*13e0*/  @!P0 LDG.E R7, desc[UR50][R10.64+0x4] ;  /* 0x000004320a078981 */ /* 0x000762000c1e1900 */
[----:B------:R-:W-:Y:S01]  /*13f0*/  IMAD.MOV.U32 R14, RZ, RZ, -0x1 ;  /* 0xffffffffff0e7424 */ /* 0x000fe200078e00ff */
[----:B-1----:R-:W1:Y:S01]  /*1400*/  MUFU.RCP R0, R0 ;  /* 0x0000000000007308 */ /* 0x002e620000001000 */
[----:B------:R-:W-:Y:S01]  /*1410*/  @P1 LOP3.LUT R15, R15, 0x2, RZ, 0xfc, !PT ;  /* 0x000000020f0f1812 */ /* 0x000fe200078efcff */
[----:B------:R-:W-:Y:S02]  /*1420*/  IMAD.MOV.U32 R9, RZ, RZ, RZ ;  /* 0x000000ffff097224 */ /* 0x000fe400078e00ff */
[----:B------:R-:W-:-:S02]  /*1430*/  IMAD.MOV.U32 R16, RZ, RZ, -0x1 ;  /* 0xffffffffff107424 */ /* 0x000fc400078e00ff */
[----:B-1----:R-:W-:-:S06]  /*1440*/  VIADD R0, R0, 0xffffffe ;  /* 0x0ffffffe00007836 */ /* 0x002fcc0000000000 */
[----:B------:R-:W-:Y:S01]  /*1450*/  F2I.FTZ.U32.TRUNC.NTZ R0, R0 ;  /* 0x0000000000007305 */ /* 0x000fe2000021f000 */
[----:B---3--:R-:W-:Y:S02]  /*1460*/  CS2R R10, SRZ ;  /* 0x00000000000a7805 */ /* 0x008fe4000001ff00 */
[----:B--2---:R-:W-:Y:S02]  /*1470*/  R2UR UR30, R3 ;  /* 0x00000000031e72ca */ /* 0x004fe400000e0000 */
[----:B------:R-:W-:Y:S02]  /*1480*/  IABS R3, R5 ;  /* 0x0000000500037213 */ /* 0x000fe40000000000 */
[----:B------:R-:W-:Y:S02]  /*1490*/  R2UR UR16, R2 ;  /* 0x00000000021072ca */ /* 0x000fe400000e0000 */
[----:B------:R-:W1:Y:S01]  /*14a0*/  I2F.RP R2, UR42 ;  /* 0x0000002a00027d06 */ /* 0x000e620008209400 */
[----:B------:R-:W-:-:S06]  /*14b0*/  IMAD.MOV R3, RZ, RZ, -R3 ;  /* 0x000000ffff037224 */ /* 0x000fcc00078e0a03 */
[----:B------:R-:W-:-:S04]  /*14c0*/  UIADD3 UR31, UP0, UPT, UR30, UR12, URZ ;  /* 0x0000000c1e1f7290 */ /* 0x000fc8000ff1e0ff */
[----:B------:R-:W-:Y:S02]  /*14d0*/  ULEA.HI.X.SX32 UR30, UR30, UR13, 0x1, UP0 ;  /* 0x0000000d1e1e7291 */ /* 0x000fe400080f0eff */
[----:B------:R-:W-:Y:S01]  /*14e0*/  UIADD3 UR31, UP1, UPT, UR31, -0x1, URZ ;  /* 0xffffffff1f1f7890 */ /* 0x000fe2000ff3e0ff */
[----:B-1----:R-:W1:Y:S01]  /*14f0*/  MUFU.RCP R2, R2 ;  /* 0x0000000200027308 */ /* 0x002e620000001000 */
[----:B------:R-:W-:Y:S02]  /*1500*/  UIADD3 UR36, UP0, UPT, UR16, UR10, URZ ;  /* 0x0000000a10247290 */ /* 0x000fe4000ff1e0ff */
[----:B------:R-:W-:Y:S02]  /*1510*/  UIADD3.X UR30, UPT, UPT, UR30, -0x1, URZ, UP1, !UPT ;  /* 0xffffffff1e1e7890 */ /* 0x000fe40008ffe4ff */
[----:B------:R-:W-:Y:S02]  /*1520*/  UIADD3 UR18, UP1, UPT, UR31, UR9, URZ ;  /* 0x000000091f127290 */ /* 0x000fe4000ff3e0ff */
[----:B------:R-:W-:-:S02]  /*1530*/  ULEA.HI.X.SX32 UR16, UR16, UR11, 0x1, UP0 ;  /* 0x0000000b10107291 */ /* 0x000fc400080f0eff */
[----:B------:R-:W-:Y:S02]  /*1540*/  UIADD3.X UR39, UPT, UPT, URZ, UR30, URZ, UP1, !UPT ;  /* 0x0000001eff277290 */ /* 0x000fe40008ffe4ff */
[----:B------:R-:W-:Y:S02]  /*1550*/  UIADD3 UR36, UP0, UPT, UR36, -0x1, URZ ;  /* 0xffffffff24247890 */ /* 0x000fe4000ff1e0ff */
[----:B------:R-:W-:Y:S02]  /*1560*/  UIMAD.WIDE.U32 UR44, UR39, UR14, URZ ;  /* 0x0000000e272c72a5 */ /* 0x000fe4000f8e00ff */
[----:B------:R-:W-:Y:S01]  /*1570*/  UIMAD.WIDE.U32 UR48, UR18, UR14, URZ ;  /* 0x0000000e123072a5 */ /* 0x000fe2000f8e00ff */
[----:B-1----:R-:W-:Y:S01]  /*1580*/  VIADD R2, R2, 0xffffffe ;  /* 0x0ffffffe02027836 */ /* 0x002fe20000000000 */
[----:B------:R-:W-:Y:S02]  /*1590*/  UIMAD.WIDE.U32 UR44, UP1, UR18, UR15, UR44 ;  /* 0x0000000f122c72a5 */ /* 0x000fe4000f82002c */
[----:B------:R-:W-:-:S02]  /*15a0*/  UIADD3.X UR16, UPT, UPT, UR16, -0x1, URZ, UP0, !UPT ;  /* 0xffffffff10107890 */ /* 0x000fc400087fe4ff */
[----:B------:R-:W-:Y:S01]  /*15b0*/  UIADD3.X UR47, UPT, UPT, URZ, URZ, URZ, UP1, !UPT ;  /* 0x000000ffff2f7290 */ /* 0x000fe20008ffe4ff */
[----:B------:R-:W1:Y:S01]  /*15c0*/  F2I.FTZ.U32.TRUNC.NTZ R2, R2 ;  /* 0x0000000200027305 */ /* 0x000e62000021f000 */
[----:B------:R-:W-:Y:S02]  /*15d0*/  UIADD3 URZ, UP1, UPT, UR49, UR44, URZ ;  /* 0x0000002c31ff7290 */ /* 0x000fe4000ff3e0ff */
[----:B------:R-:W-:Y:S01]  /*15e0*/  UIADD3 UR38, UP0, UPT, UR36, UR7, URZ ;  /* 0x0000000724267290 */ /* 0x000fe2000ff1e0ff */
[----:B------:R-:W-:Y:S01]  /*15f0*/  UMOV UR46, UR45 ;  /* 0x0000002d002e7c82 */ /* 0x000fe20008000000 */
[----:B------:R-:W-:Y:S01]  /*1600*/  UMOV UR48, URZ ;  /* 0x000000ff00307c82 */ /* 0x000fe20008000000 */
[----:B------:R-:W-:Y:S02]  /*1610*/  UIMAD.WIDE.U32.X UR46, UR39, UR15, UR46, UP1 ;  /* 0x0000000f272e72a5 */ /* 0x000fe400088e042e */
[----:B------:R-:W-:Y:S02]  /*1620*/  UIADD3.X UR18, UPT, UPT, URZ, UR16, URZ, UP0, !UPT ;  /* 0x00000010ff127290 */ /* 0x000fe400087fe4ff */
[----:B------:R-:W-:-:S02]  /*1630*/  USEL UR31, UR31, UR46, !UP2 ;  /* 0x0000002e1f1f7287 */ /* 0x000fc4000d000000 */
[----:B------:R-:W-:Y:S02]  /*1640*/  USEL UR30, UR30, UR47, !UP2 ;  /* 0x0000002f1e1e7287 */ /* 0x000fe4000d000000 */
[----:B------:R-:W-:Y:S01]  /*1650*/  UIMAD.WIDE.U32 UR46, UR18, UR4, URZ ;  /* 0x00000004122e72a5 */ /* 0x000fe2000f8e00ff */
[----:B-1----:R-:W-:Y:S01]  /*1660*/  R2UR UR49, R2 ;  /* 0x00000000023172ca */ /* 0x002fe200000e0000 */
[----:B------:R-:W-:Y:S02]  /*1670*/  UIMAD.WIDE.U32 UR44, UR38, UR4, URZ ;  /* 0x00000004262c72a5 */ /* 0x000fe4000f8e00ff */
[----:B------:R-:W-:Y:S02]  /*1680*/  USHF.R.U64 UR30, UR31, UR8, UR30 ;  /* 0x000000081f1e7299 */ /* 0x000fe4000800121e */
[----:B------:R-:W-:Y:S01]  /*1690*/  UIMAD.WIDE.U32 UR38, UP0, UR38, UR5, UR46 ;  /* 0x00000005262672a5 */ /* 0x000fe2000f80002e */
[----:B------:R-:W-:Y:S01]  /*16a0*/  R2UR UR46, R3 ;  /* 0x00000000032e72ca */ /* 0x000fe200000e0000 */
[----:B------:R-:W-:-:S02]  /*16b0*/  UIADD3 UR47, UPT, UPT, UR24, -0x1, UR30 ;  /* 0xffffffff182f7890 */ /* 0x000fc4000fffe01e */
[----:B------:R-:W-:Y:S02]  /*16c0*/  UIADD3.X UR31, UPT, UPT, URZ, URZ, URZ, UP0, !UPT ;  /* 0x000000ffff1f7290 */ /* 0x000fe400087fe4ff */
[----:B------:R-:W-:Y:S02]  /*16d0*/  UISETP.NE.U32.AND UP1, UPT, UR4, URZ, UPT ;  /* 0x000000ff0400728c */ /* 0x000fe4000bf25070 */
[----:B------:R-:W-:Y:S01]  /*16e0*/  UIADD3 URZ, UP0, UPT, UR45, UR38, URZ ;  /* 0x000000262dff7290 */ /* 0x000fe2000ff1e0ff */
[----:B------:R-:W-:Y:S01]  /*16f0*/  IMAD.U32 R2, RZ, RZ, UR47 ;  /* 0x0000002fff027e24 */ /* 0x000fe2000f8e00ff */
[----:B------:R-:W-:Y:S01]  /*1700*/  UMOV UR30, UR39 ;  /* 0x00000027001e7c82 */ /* 0x000fe20008000000 */
[----:B------:R-:W-:Y:S01]  /*1710*/  UISETP.NE.AND.EX UP1, UPT, UR5, URZ, UPT, UP1 ;  /* 0x000000ff0500728c */ /* 0x000fe2000bf25310 */
[----:B------:R-:W-:Y:S01]  /*1720*/  R2UR UR45, R0 ;  /* 0x00000000002d72ca */ /* 0x000fe200000e0000 */
[----:B------:R-:W-:Y:S01]  /*1730*/  UIMAD.WIDE.U32.X UR30, UR18, UR5, UR30, UP0 ;  /* 0x00000005121e72a5 */ /* 0x000fe200080e041e */
[----:B------:R-:W-:Y:S01]  /*1740*/  IABS R2, R2 ;  /* 0x0000000200027213 */ /* 0x000fe20000000000 */
[----:B------:R-:W-:Y:S01]  /*1750*/  UMOV UR44, URZ ;  /* 0x000000ff002c7c82 */ /* 0x000fe20008000000 */
[----:B------:R-:W-:Y:S01]  /*1760*/  IABS R0, R4 ;  /* 0x0000000400007213 */ /* 0x000fe20000000000 */
[----:B------:R-:W-:-:S02]  /*1770*/  USEL UR36, UR36, UR30, !UP1 ;  /* 0x0000001e24247287 */ /* 0x000fc4000c800000 */
[----:B------:R-:W-:Y:S01]  /*1780*/  USEL UR16, UR16, UR31, !UP1 ;  /* 0x0000001f10107287 */ /* 0x000fe2000c800000 */
[----:B------:R-:W-:Y:S01]  /*1790*/  R2UR UR31, R2 ;  /* 0x00000000021f72ca */ /* 0x000fe200000e0000 */
[----:B------:R-:W-:Y:S01]  /*17a0*/  UIADD3 UR30, UPT, UPT, URZ, -UR49, URZ ;  /* 0x80000031ff1e7290 */ /* 0x000fe2000fffe0ff */
[----:B------:R-:W-:Y:S01]  /*17b0*/  IMAD.MOV R0, RZ, RZ, -R0 ;  /* 0x000000ffff007224 */ /* 0x000fe200078e0a00 */
[----:B------:R-:W-:Y:S02]  /*17c0*/  USHF.R.U64 UR36, UR36, UR6, UR16 ;  /* 0x0000000624247299 */ /* 0x000fe40008001210 */
[----:B------:R-:W-:Y:S02]  /*17d0*/  UIMAD UR38, UR30, UR42, URZ ;  /* 0x0000002a1e2672a4 */ /* 0x000fe4000f8e02ff */
[----:B------:R-:W-:Y:S01]  /*17e0*/  UIADD3 UR39, UPT, UPT, UR21, -0x1, UR36 ;  /* 0xffffffff15277890 */ /* 0x000fe2000fffe024 */
[----:B------:R-:W-:Y:S01]  /*17f0*/  R2UR UR40, R0 ;  /* 0x00000000002872ca */ /* 0x000fe200000e0000 */
[----:B------:R-:W-:-:S02]  /*1800*/  UIMAD.WIDE.U32 UR52, UR49, UR38, UR48 ;  /* 0x00000026313472a5 */ /* 0x000fc4000f8e0030 */
[----:B------:R-:W-:Y:S02]  /*1810*/  UIADD3 UR30, UPT, UPT, URZ, -UR45, URZ ;  /* 0x8000002dff1e7290 */ /* 0x000fe4000fffe0ff */
[----:B------:R-:W-:Y:S01]  /*1820*/  IMAD.U32 R2, RZ, RZ, UR39 ;  /* 0x00000027ff027e24 */ /* 0x000fe2000f8e00ff */
[----:B------:R-:W1:Y:S01]  /*1830*/  S2UR UR36, SR_CgaCtaId ;  /* 0x00000000002479c3 */ /* 0x000e620000008800 */
[----:B------:R-:W-:Y:S01]  /*1840*/  UIMAD UR30, UR30, UR41, URZ ;  /* 0x000000291e1e72a4 */ /* 0x000fe2000f8e02ff */
[----:B------:R-:W-:Y:S02]  /*1850*/  UMOV UR43, UR53 ;  /* 0x00000035002b7c82 */ /* 0x000fe40008000000 */
[----:B------:R-:W-:Y:S01]  /*1860*/  IABS R2, R2 ;  /* 0x0000000200027213 */ /* 0x000fe20000000000 */
[----:B------:R-:W-:Y:S02]  /*1870*/  UIMAD.WIDE.U32 UR52, UR43, UR31, URZ ;  /* 0x0000001f2b3472a5 */ /* 0x000fe4000f8e00ff */
[----:B------:R-:W-:Y:S01]  /*1880*/  UIMAD.WIDE.U32 UR44, UR45, UR30, UR44 ;  /* 0x0000001e2d2c72a5 */ /* 0x000fe2000f8e002c */
[----:B------:R-:W-:Y:S01]  /*1890*/  R2UR UR38, R2 ;  /* 0x00000000022672ca */ /* 0x000fe200000e0000 */
[----:B------:R-:W-:Y:S01]  /*18a0*/  UMOV UR16, 0x400 ;  /* 0x0000040000107882 */ /* 0x000fe20000000000 */
[----:B------:R-:W2:Y:S01]  /*18b0*/  LDCU UR18, c[0x0][0x374] ;  /* 0x00006e80ff1277ac */ /* 0x000ea20008000800 */
[----:B------:R-:W3:Y:S01]  /*18c0*/  LDC.64 R2, c[0x0][0xbd0] ;  /* 0x0002f400ff027b82 */ /* 0x000ee20000000a00 */
[----:B------:R-:W-:Y:S01]  /*18d0*/  UMOV UR43, UR53 ;  /* 0x00000035002b7c82 */ /* 0x000fe20008000000 */
[----:B------:R-:W4:Y:S01]  /*18e0*/  LDCU UR19, c[0x0][0x378] ;  /* 0x00006f00ff1377ac */ /* 0x000f220008000800 */
[----:B------:R-:W-:-:S07]  /*18f0*/  UIMAD UR46, UR43, UR46, UR31 ;  /* 0x0000002e2b2e72a4 */ /* 0x000fce000f8e021f */
[----:B------:R-:W-:Y:S02]  /*1900*/  UIMAD.WIDE.U32 UR30, UR45, UR38, URZ ;  /* 0x000000262d1e72a5 */ /* 0x000fe4000f8e00ff */
[----:B------:R-:W-:Y:S02]  /*1910*/  UISETP.GT.U32.AND UP0, UPT, UR42, UR46, UPT ;  /* 0x0000002e2a00728c */ /* 0x000fe4000bf04070 */
[----:B------:R-:W-:Y:S02]  /*1920*/  UIMAD UR38, UR31, UR40, UR38 ;  /* 0x000000281f2672a4 */ /* 0x000fe4000f8e0226 */
[----:B-1----:R-:W-:Y:S02]  /*1930*/  ULEA UR36, UR36, UR16, 0x18 ;  /* 0x0000001024247291 */ /* 0x002fe4000f8ec0ff */
[----:B--2---:R-:W-:Y:S02]  /*1940*/  UIMAD.WIDE.U32 UR52, UR28, UR18, URZ ;  /* 0x000000121c3472a5 */ /* 0x004fe4000f8e00ff */
[----:B------:R-:W-:-:S02]  /*1950*/  UIADD3 UR16, UPT, UPT, UR36, 0x290, URZ ;  /* 0x0000029024107890 */ /* 0x000fc4000fffe0ff */
[----:B------:R-:W-:Y:S02]  /*1960*/  UIADD3 UR36, UPT, UPT, UR36, 0x1f0, URZ ;  /* 0x000001f024247890 */ /* 0x000fe4000fffe0ff */
[----:B------:R-:W-:Y:S02]  /*1970*/  @!UP0 UIADD3 UR46, UPT, UPT, UR46, -UR42, URZ ;  /* 0x8000002a2e2e8290 */ /* 0x000fe4000fffe0ff */
[----:B------:R-:W-:Y:S02]  /*1980*/  UISETP.GT.U32.AND UP0, UPT, UR41, UR38, UPT ;  /* 0x000000262900728c */ /* 0x000fe4000bf04070 */
[----:B------:R-:W-:Y:S02]  /*1990*/  @UP6 USEL UR36, UR36, UR16, !UP5 ;  /* 0x0000001024246287 */ /* 0x000fe4000e800000 */
[----:B------:R-:W-:Y:S02]  /*19a0*/  UISETP.GT.U32.AND UP5, UPT, UR42, UR46, UPT ;  /* 0x0000002e2a00728c */ /* 0x000fe4000bfa4070 */
[----:B------:R-:W-:Y:S01]  /*19b0*/  USEL UR30, UR29, UR17, !UP3 ;  /* 0x000000111d1e7287 */ /* 0x000fe2000d800000 */
[----:B------:R-:W1:Y:S04]  /*19c0*/  LDCU.U8 UR16, c[0x0][0xbd8] ;  /* 0x00017b00ff1077ac */ /* 0x000e680008000000 */
[----:B------:R-:W-:-:S02]  /*19d0*/  @!UP0 UIADD3 UR38, UPT, UPT, UR38, -UR41, URZ ;  /* 0x8000002926268290 */ /* 0x000fc4000fffe0ff */
[----:B------:R-:W-:Y:S02]  /*19e0*/  UISETP.GE.AND UP0, UPT, UR47, URZ, UPT ;  /* 0x000000ff2f00728c */ /* 0x000fe4000bf06270 */
[----:B------:R-:W-:Y:S02]  /*19f0*/  @!UP5 UIADD3 UR46, UPT, UPT, UR46, -UR42, URZ ;  /* 0x8000002a2e2ed290 */ /* 0x000fe4000fffe0ff */
[----:B------:R-:W-:Y:S02]  /*1a00*/  UISETP.GT.U32.AND UP5, UPT, UR41, UR38, UPT ;  /* 0x000000262900728c */ /* 0x000fe4000bfa4070 */
[----:B------:R-:W-:Y:S02]  /*1a10*/  USEL UR17, UR17, UR29, !UP3 ;  /* 0x0000001d11117287 */ /* 0x000fe4000d800000 */
[----:B------:R-:W-:Y:S01]  /*1a20*/  USEL UR18, UR28, UR18, !UP3 ;  /* 0x000000121c127287 */ /* 0x000fe2000d800000 */
[----:B------:R-:W-:Y:S02]  /*1a30*/  UMOV UR31, URZ ;  /* 0x000000ff001f7c82 */ /* 0x000fe40008000000 */
[----:B------:R-:W-:Y:S01]  /*1a40*/  @!UP0 UIADD3 UR46, UPT, UPT, -UR46, URZ, URZ ;  /* 0x000000ff2e2e8290 */ /* 0x000fe2000fffe1ff */
[----:B-1----:R-:W-:Y:S01]  /*1a50*/  ISETP.NE.AND P1, PT, RZ, UR16, PT ;  /* 0x00000010ff007c0c */ /* 0x002fe2000bf25270 */
[----:B------:R-:W-:-:S02]  /*1a60*/  UISETP.GE.AND UP0, UPT, UR39, URZ, UPT ;  /* 0x000000ff2700728c */ /* 0x000fc4000bf06270 */
[----:B------:R-:W-:Y:S02]  /*1a70*/  @!UP5 UIADD3 UR38, UPT, UPT, UR38, -UR41, URZ ;  /* 0x800000292626d290 */ /* 0x000fe4000fffe0ff */
[----:B------:R-:W-:Y:S02]  /*1a80*/  UIMAD.WIDE.U32 UR54, UR17, UR18, UR30 ;  /* 0x00000012113672a5 */ /* 0x000fe4000f8e001e */
[----:B------:R-:W-:Y:S02]  /*1a90*/  UISETP.NE.AND UP6, UPT, UR24, URZ, UPT ;  /* 0x000000ff1800728c */ /* 0x000fe4000bfc5270 */
[----:B------:R-:W-:Y:S02]  /*1aa0*/  ULOP3.LUT UR44, URZ, UR24, URZ, 0x33, !UPT ;  /* 0x00000018ff2c7292 */ /* 0x000fe4000f8e33ff */
[----:B------:R-:W-:Y:S02]  /*1ab0*/  UISETP.NE.AND UP5, UPT, UR21, URZ, UPT ;  /* 0x000000ff1500728c */ /* 0x000fe4000bfa5270 */
[----:B------:R-:W-:-:S02]  /*1ac0*/  ULOP3.LUT UR43, URZ, UR21, URZ, 0x33, !UPT ;  /* 0x00000015ff2b7292 */ /* 0x000fc4000f8e33ff */
[----:B------:R-:W-:Y:S01]  /*1ad0*/  @!UP0 UIADD3 UR38, UPT, UPT, -UR38, URZ, URZ ;  /* 0x000000ff26268290 */ /* 0x000fe2000fffe1ff */
[----:B------:R-:W-:Y:S01]  /*1ae0*/  UMOV UR17, UR55 ;  /* 0x0000003700117c82 */ /* 0x000fe20008000000 */
[----:B------:R-:W-:Y:S01]  /*1af0*/  USEL UR46, UR44, UR46, !UP6 ;  /* 0x0000002e2c2e7287 */ /* 0x000fe2000f000000 */
[----:B------:R-:W-:Y:S01]  /*1b00*/  IMAD.U32 R0, RZ, RZ, UR17 ;  /* 0x00000011ff007e24 */ /* 0x000fe2000f8e00ff */
[----:B------:R-:W-:Y:S01]  /*1b10*/  USEL UR38, UR43, UR38, !UP5 ;  /* 0x000000262b267287 */ /* 0x000fe2000e800000 */
[----:B------:R-:W-:Y:S01]  /*1b20*/  UMOV UR18, UR54 ;  /* 0x0000003600127c82 */ /* 0x000fe20008000000 */
[----:B------:R-:W-:Y:S01]  /*1b30*/  UIADD3 UR46, UPT, UPT, UR47, -UR46, URZ ;  /* 0x8000002e2f2e7290 */ /* 0x000fe2000fffe0ff */
[----:B---3--:R-:W-:Y:S01]  /*1b40*/  ISETP.LE.U32.AND P0, PT, R2, UR18, PT ;  /* 0x0000001202007c0c */ /* 0x008fe2000bf03070 */
[----:B------:R-:W-:Y:S01]  /*1b50*/  UIADD3 UR38, UPT, UPT, UR39, -UR38, URZ ;  /* 0x8000002627267290 */ /* 0x000fe2000fffe0ff */
[----:B------:R-:W-:Y:S01]  /*1b60*/  IMAD.U32 R2, RZ, RZ, UR37 ;  /* 0x00000025ff027e24 */ /* 0x000fe2000f8e00ff */
[----:B----4-:R-:W-:Y:S01]  /*1b70*/  UIMAD.WIDE.U32 UR28, UR52, UR19, URZ ;  /* 0x00000013341c72a5 */ /* 0x010fe2000f8e00ff */
[----:B------:R-:W-:Y:S01]  /*1b80*/  ISETP.GE.U32.AND.EX P0, PT, R0, R3, PT, P0 ;  /* 0x000000030000720c */ /* 0x000fe20003f06100 */
[----:B------:R-:W-:Y:S01]  /*1b90*/  UIMAD UR52, UR46, UR38, URZ ;  /* 0x000000262e3472a4 */ /* 0x000fe2000f8e02ff */
[----:B------:R-:W-:Y:S01]  /*1ba0*/  IMAD.MOV.U32 R0, RZ, RZ, -0x1 ;  /* 0xffffffffff007424 */ /* 0x000fe200078e00ff */
[----:B------:R-:W-:Y:S01]  /*1bb0*/  USEL UR38, UR38, UR46, !UP3 ;  /* 0x0000002e26267287 */ /* 0x000fe2000d800000 */
[----:B------:R-:W-:Y:S01]  /*1bc0*/  ISETP.NE.OR P2, PT, R2, 0x2, !P2 ;  /* 0x000000020200780c */ /* 0x000fe20005745670 */
[----:B------:R-:W-:-:S02]  /*1bd0*/  UIMAD UR19, UR53, UR19, URZ ;  /* 0x00000013351372a4 */ /* 0x000fc4000f8e02ff */
[----:B------:R-:W-:Y:S01]  /*1be0*/  USHF.R.S32.HI UR53, URZ, 0x1f, UR52 ;  /* 0x0000001fff357899 */ /* 0x000fe20008011434 */
[----:B------:R-:W-:Y:S01]  /*1bf0*/  IMAD.U32 R18, RZ, RZ, UR52 ;  /* 0x00000034ff127e24 */ /* 0x000fe2000f8e00ff */
[----:B------:R-:W-:Y:S01]  /*1c00*/  USHF.R.S32.HI UR39, URZ, 0x1f, UR38 ;  /* 0x0000001fff277899 */ /* 0x000fe20008011426 */
[----:B------:R-:W-:Y:S01]  /*1c10*/  IMAD.U32 R12, RZ, RZ, UR38 ;  /* 0x00000026ff0c7e24 */ /* 0x000fe2000f8e00ff */
[----:B------:R-:W-:Y:S02]  /*1c20*/  UIADD3 UR19, UPT, UPT, UR29, UR19, URZ ;  /* 0x000000131d137290 */ /* 0x000fe4000fffe0ff */
[----:B------:R-:W-:Y:S02]  /*1c30*/  IMAD.U32 R19, RZ, RZ, UR53 ;  /* 0x00000035ff137e24 */ /* 0x000fe4000f8e00ff */
[----:B------:R-:W-:Y:S01]  /*1c40*/  IMAD.U32 R13, RZ, RZ, UR39 ;  /* 0x00000027ff0d7e24 */ /* 0x000fe2000f8e00ff */
[----:B------:R-:W-:Y:S07]  /*1c50*/  @P0 BRA P1, `(.L_x_12) ;  /* 0x0000001400dc0947 */ /* 0x000fee0000800000 */
[----:B------:R-:W-:Y:S01]  /*1c60*/  IMAD.U32 R3, RZ, RZ, UR17 ;  /* 0x00000011ff037e24 */ /* 0x000fe2000f8e00ff */
[----:B------:R-:W-:Y:S02]  /*1c70*/  ISETP.LE.U32.AND P0, PT, R18, UR18, PT ;  /* 0x0000001212007c0c */ /* 0x000fe4000bf03070 */
[----:B------:R-:W-:Y:S01]  /*1c80*/  CS2R R10, SRZ ;  /* 0x00000000000a7805 */ /* 0x000fe2000001ff00 */
[----:B------:R-:W-:Y:S01]  /*1c90*/  IMAD.MOV.U32 R9, RZ, RZ, RZ ;  /* 0x000000ffff097224 */ /* 0x000fe200078e00ff */
[----:B------:R-:W-:-:S13]  /*1ca0*/  ISETP.GE.U32.AND.EX P0, PT, R3, R19, PT, P0 ;  /* 0x000000130300720c */ /* 0x000fda0003f06100 */
[----:B------:R-:W-:Y:S05]  /*1cb0*/  @!P0 BRA `(.L_x_13) ;  /* 0x0000001000b88947 */ /* 0x000fea0003800000 */
[----:B------:R-:W-:Y:S02]  /*1cc0*/  VIADD R0, R8, 0x20 ;  /* 0x0000002008007836 */ /* 0x000fe40000000000 */
[----:B------:R-:W-:Y:S02]  /*1cd0*/  IMAD.MOV.U32 R9, RZ, RZ, R8 ;  /* 0x000000ffff097224 */ /* 0x000fe400078e0008 */
[----:B-----5:R-:W-:Y:S01]  /*1ce0*/  IMAD.MOV.U32 R3, RZ, RZ, R7 ;  /* 0x000000ffff037224 */ /* 0x020fe200078e0007 */
[----:B------:R-:W-:Y:S02]  /*1cf0*/  ISETP.GE.AND P0, PT, R0, UR27, PT ;  /* 0x0000001b00007c0c */ /* 0x000fe4000bf06270 */
[----:B------:R-:W-:-:S11]  /*1d00*/  MOV R0, R6 ;  /* 0x0000000600007202 */ /* 0x000fd60000000f00 */
[----:B------:R-:W1:Y:S01]  /*1d10*/  @!P0 LDC.64 R10, c[0x0][0xbf0] ;  /* 0x0002fc00ff0a8b82 */ /* 0x000e620000000a00 */
[----:B------:R-:W-:-:S04]  /*1d20*/  UIADD3 UR38, UP0, UPT, UR10, -0x1, URZ ;  /* 0xffffffff0a267890 */ /* 0x000fc8000ff1e0ff */
[----:B------:R-:W-:Y:S02]  /*1d30*/  UIADD3.X UR39, UPT, UPT, UR11, -0x1, URZ, UP0, !UPT ;  /* 0xffffffff0b277890 */ /* 0x000fe400087fe4ff */
[----:B------:R-:W-:Y:S01]  /*1d40*/  UIADD3 UR12, UP0, UPT, UR12, -0x1, URZ ;  /* 0xffffffff0c0c7890 */ /* 0x000fe2000ff1e0ff */
[----:B-1----:R-:W-:-:S05]  /*1d50*/  @!P0 IMAD.WIDE.U32 R10, R9, 0xc, R10 ;  /* 0x0000000c090a8825 */ /* 0x002fca00078e000a */
[----:B------:R1:W5:Y:S04]  /*1d60*/  @!P0 LDG.E R6, desc[UR50][R10.64+0x180] ;  /* 0x000180320a068981 */ /* 0x000368000c1e1900 */
[----:B------:R1:W5:Y:S01]  /*1d70*/  @!P0 LDG.E R7, desc[UR50][R10.64+0x184] ;  /* 0x000184320a078981 */ /* 0x000362000c1e1900 */
[----:B------:R-:W-:Y:S01]  /*1d80*/  ISETP.GE.AND P0, PT, R9, UR27, PT ;  /* 0x0000001b09007c0c */ /* 0x000fe2000bf06270 */
[----:B------:R-:W-:Y:S01]  /*1d90*/  UIADD3.X UR13, UPT, UPT, UR13, -0x1, URZ, UP0, !UPT ;  /* 0xffffffff0d0d7890 */ /* 0x000fe200087fe4ff */
[----:B------:R-:W-:Y:S01]  /*1da0*/  BSSY.RECONVERGENT B0, `(.L_x_14) ;  /* 0x000004b000007945 */ /* 0x000fe20003800200 */
[----:B------:R-:W-:Y:S01]  /*1db0*/  HFMA2 R17, -RZ, RZ, 0, 0 ;  /* 0x00000000ff117431 */ /* 0x000fe200000001ff */
[----:B------:R-:W-:-:S09]  /*1dc0*/  MOV R19, 0x7fffffff ;  /* 0x7fffffff00137802 */ /* 0x000fd20000000f00 */
[----:B------:R-:W-:Y:S05]  /*1dd0*/  @P0 BRA `(.L_x_15) ;  /* 0x00000004001c0947 */ /* 0x000fea0003800000 */
[C---:B------:R-:W-:Y:S01]  /*1de0*/  IADD3 R2, P1, PT, R0.reuse, UR12, RZ ;  /* 0x0000000c00027c10 */ /* 0x040fe2000ff3e0ff */
[----:B------:R-:W-:Y:S01]  /*1df0*/  UIADD3 UR10, UPT, UPT, URZ, -UR49, URZ ;  /* 0x80000031ff0a7290 */ /* 0x000fe2000fffe0ff */
[C---:B-1----:R-:W-:Y:S01]  /*1e00*/  IADD3 R11, P0, PT, R3.reuse, UR38, RZ ;  /* 0x00000026030b7c10 */ /* 0x042fe2000ff1e0ff */
[----:B------:R-:W-:Y:S01]  /*1e10*/  UMOV UR46, URZ ;  /* 0x000000ff002e7c82 */ /* 0x000fe20008000000 */
[----:B------:R-:W-:Y:S01]  /*1e20*/  LEA.HI.X.SX32 R0, R0, UR13, 0x1, P1 ;  /* 0x0000000d00007c11 */ /* 0x000fe200088f0eff */
[----:B------:R-:W-:Y:S01]  /*1e30*/  UIMAD UR10, UR10, UR42, URZ ;  /* 0x0000002a0a0a72a4 */ /* 0x000fe2000f8e02ff */
[----:B------:R-:W-:Y:S01]  /*1e40*/  IADD3 R20, P1, PT, R2, UR9, RZ ;  /* 0x0000000902147c10 */ /* 0x000fe2000ff3e0ff */
[----:B------:R-:W-:Y:S01]  /*1e50*/  UMOV UR47, UR49 ;  /* 0x00000031002f7c82 */ /* 0x000fe20008000000 */
[----:B------:R-:W-:Y:S01]  /*1e60*/  LEA.HI.X.SX32 R10, R3, UR39, 0x1, P0 ;  /* 0x00000027030a7c11 */ /* 0x000fe200080f0eff */
[----:B------:R-:W-:Y:S01]  /*1e70*/  UIMAD.WIDE.U32 UR10, UR49, UR10, UR46 ;  /* 0x0000000a310a72a5 */ /* 0x000fe2000f8e002e */
[----:B------:R-:W-:Y:S01]  /*1e80*/  IADD3 R13, P0, PT, R11, UR7, RZ ;  /* 0x000000070b0d7c10 */ /* 0x000fe2000ff1e0ff */
[----:B------:R-:W-:-:S04]  /*1e90*/  IMAD.X R3, RZ, RZ, R0, P1 ;  /* 0x000000ffff037224 */ /* 0x000fc800008e0600 */
[----:B------:R-:W-:Y:S02]  /*1ea0*/  IMAD.X R12, RZ, RZ, R10, P0 ;  /* 0x000000ffff0c7224 */ /* 0x000fe400000e060a */
[----:B------:R-:W-:-:S04]  /*1eb0*/  IMAD.WIDE.U32 R18, R3, UR14, RZ ;  /* 0x0000000e03127c25 */ /* 0x000fc8000f8e00ff */
[----:B------:R-:W-:-:S04]  /*1ec0*/  IMAD.WIDE.U32 R16, R12, UR4, RZ ;  /* 0x000000040c107c25 */ /* 0x000fc8000f8e00ff */
[----:B------:R-:W-:-:S04]  /*1ed0*/  IMAD.WIDE.U32 R18, P1, R20, UR15, R18 ;  /* 0x0000000f14127c25 */ /* 0x000fc8000f820012 */
[----:B------:R-:W-:-:S04]  /*1ee0*/  IMAD.WIDE.U32 R20, R20, UR14, RZ ;  /* 0x0000000e14147c25 */ /* 0x000fc8000f8e00ff */
[----:B------:R-:W-:-:S04]  /*1ef0*/  IMAD.WIDE.U32 R16, P0, R13, UR5, R16 ;  /* 0x000000050d107c25 */ /* 0x000fc8000f800010 */
[----:B------:R-:W-:-:S04]  /*1f00*/  IMAD.WIDE.U32 R22, R13, UR4, RZ ;  /* 0x000000040d167c25 */ /* 0x000fc8000f8e00ff */
[----:B------:R-:W-:Y:S01]  /*1f10*/  IMAD.X R25, RZ, RZ, RZ, P1 ;  /* 0x000000ffff197224 */ /* 0x000fe200008e06ff */
[----:B------:R-:W-:Y:S01]  /*1f20*/  IADD3 RZ, P1, PT, R21, R18, RZ ;  /* 0x0000001215ff7210 */ /* 0x000fe20007f3e0ff */
[----:B------:R-:W-:Y:S02]  /*1f30*/  IMAD.MOV.U32 R24, RZ, RZ, R19 ;  /* 0x000000ffff187224 */ /* 0x000fe400078e0013 */
[----:B------:R-:W-:Y:S01]  /*1f40*/  IMAD.X R21, RZ, RZ, RZ, P0 ;  /* 0x000000ffff157224 */ /* 0x000fe200000e06ff */
[----:B------:R-:W-:Y:S01]  /*1f50*/  IADD3 RZ, P0, PT, R23, R16, RZ ;  /* 0x0000001017ff7210 */ /* 0x000fe20007f1e0ff */
[----:B------:R-:W-:Y:S02]  /*1f60*/  IMAD.MOV.U32 R20, RZ, RZ, R17 ;  /* 0x000000ffff147224 */ /* 0x000fe400078e0011 */
[----:B------:R-:W-:Y:S01]  /*1f70*/  IMAD.WIDE.U32.X R24, R3, UR15, R24, P1 ;  /* 0x0000000f03187c25 */ /* 0x000fe200088e0418 */
[----:B------:R-:W-:-:S03]  /*1f80*/  PLOP3.LUT P1, PT, PT, PT, UP2, 0x80, 0x8 ;  /* 0x000000000008781c */ /* 0x000fc60003f2f028 */
[----:B------:R-:W-:Y:S01]  /*1f90*/  IMAD.WIDE.U32.X R12, R12, UR5, R20, P0 ;  /* 0x000000050c0c7c25 */ /* 0x000fe200080e0414 */
[----:B------:R-:W-:Y:S02]  /*1fa0*/  PLOP3.LUT P0, PT, PT, PT, UP1, 0x80, 0x8 ;  /* 0x000000000008781c */ /* 0x000fe40003f0f018 */
[----:B------:R-:W-:Y:S02]  /*1fb0*/  SEL R2, R2, R24, !P1 ;  /* 0x0000001802027207 */ /* 0x000fe40004800000 */
[----:B------:R-:W-:Y:S02]  /*1fc0*/  SEL R25, R0, R25, !P1 ;  /* 0x0000001900197207 */ /* 0x000fe40004800000 */
[----:B------:R-:W-:Y:S02]  /*1fd0*/  SEL R11, R11, R12, !P0 ;  /* 0x0000000c0b0b7207 */ /* 0x000fe40004000000 */
[----:B------:R-:W-:Y:S02]  /*1fe0*/  SEL R10, R10, R13, !P0 ;  /* 0x0000000d0a0a7207 */ /* 0x000fe40004000000 */
[----:B------:R-:W-:-:S02]  /*1ff0*/  SHF.R.U64 R2, R2, UR8, R25 ;  /* 0x0000000802027c19 */ /* 0x000fc40008001219 */
[----:B------:R-:W-:Y:S02]  /*2000*/  SHF.R.U64 R11, R11, UR6, R10 ;  /* 0x000000060b0b7c19 */ /* 0x000fe4000800120a */
[----:B------:R-:W-:Y:S02]  /*2010*/  IADD3 R3, PT, PT, R5, -0x1, R2 ;  /* 0xffffffff05037810 */ /* 0x000fe40007ffe002 */
[----:B------:R-:W-:Y:S02]  /*2020*/  IADD3 R2, PT, PT, R4, -0x1, R11 ;  /* 0xffffffff04027810 */ /* 0x000fe40007ffe00b */
[----:B------:R-:W-:Y:S02]  /*2030*/  IABS R0, R5 ;  /* 0x0000000500007213 */ /* 0x000fe40000000000 */
[----:B------:R-:W-:Y:S02]  /*2040*/  IABS R11, R3 ;  /* 0x00000003000b7213 */ /* 0x000fe40000000000 */
[----:B------:R-:W-:Y:S01]  /*2050*/  IABS R10, R2 ;  /* 0x00000002000a7213 */ /* 0x000fe20000000000 */
[----:B------:R-:W-:Y:S01]  /*2060*/  IMAD.MOV R0, RZ, RZ, -R0 ;  /* 0x000000ffff007224 */ /* 0x000fe200078e0a00 */
[----:B------:R-:W-:Y:S01]  /*2070*/  ISETP.GE.AND P4, PT, R3, RZ, PT ;  /* 0x000000ff0300720c */ /* 0x000fe20003f86270 */
[----:B------:R-:W-:Y:S01]  /*2080*/  IMAD.HI.U32 R12, R11, UR11, RZ ;  /* 0x0000000b0b0c7c27 */ /* 0x000fe2000f8e00ff */
[----:B------:R-:W-:-:S03]  /*2090*/  ISETP.GE.AND P3, PT, R2, RZ, PT ;  /* 0x000000ff0200720c */ /* 0x000fc60003f66270 */
[----:B------:R-:W-:-:S04]  /*20a0*/  IMAD.HI.U32 R13, R10, UR45, RZ ;  /* 0x0000002d0a0d7c27 */ /* 0x000fc8000f8e00ff */
[----:B------:R-:W-:Y:S02]  /*20b0*/  IMAD R0, R12, R0, R11 ;  /* 0x000000000c007224 */ /* 0x000fe400078e020b */
[----:B------:R-:W-:Y:S02]  /*20c0*/  IMAD R11, R13, UR40, R10 ;  /* 0x000000280d0b7c24 */ /* 0x000fe4000f8e020a */
[----:B------:R-:W-:Y:S01]  /*20d0*/  IMAD.U32 R10, RZ, RZ, UR44 ;  /* 0x0000002cff0a7e24 */ /* 0x000fe2000f8e00ff */
[----:B------:R-:W-:Y:S02]  /*20e0*/  ISETP.LT.U32.AND P1, PT, R0, UR42, PT ;  /* 0x0000002a00007c0c */ /* 0x000fe4000bf21070 */
[----:B------:R-:W-:-:S11]  /*20f0*/  ISETP.LT.U32.AND P0, PT, R11, UR41, PT ;  /* 0x000000290b007c0c */ /* 0x000fd6000bf01070 */
[----:B------:R-:W-:Y:S02]  /*2100*/  @!P1 VIADD R0, R0, -UR42 ;  /* 0x8000002a00009c36 */ /* 0x000fe40008000000 */
[----:B------:R-:W-:-:S03]  /*2110*/  @!P0 VIADD R11, R11, -UR41 ;  /* 0x800000290b0b8c36 */ /* 0x000fc60008000000 */
[----:B------:R-:W-:Y:S02]  /*2120*/  ISETP.LT.U32.AND P1, PT, R0, UR42, PT ;  /* 0x0000002a00007c0c */ /* 0x000fe4000bf21070 */
[----:B------:R-:W-:-:S11]  /*2130*/  ISETP.LT.U32.AND P0, PT, R11, UR41, PT ;  /* 0x000000290b007c0c */ /* 0x000fd6000bf01070 */
[----:B------:R-:W-:Y:S01]  /*2140*/  @!P1 VIADD R0, R0, -UR42 ;  /* 0x8000002a00009c36 */ /* 0x000fe20008000000 */
[----:B------:R-:W-:Y:S01]  /*2150*/  PLOP3.LUT P1, PT, PT, PT, UP6, 0x80, 0x8 ;  /* 0x000000000008781c */ /* 0x000fe20003f2f068 */
[----:B------:R-:W-:Y:S01]  /*2160*/  @!P0 VIADD R11, R11, -UR41 ;  /* 0x800000290b0b8c36 */ /* 0x000fe20008000000 */
[----:B------:R-:W-:Y:S01]  /*2170*/  PLOP3.LUT P0, PT, PT, PT, UP5, 0x80, 0x8 ;  /* 0x000000000008781c */ /* 0x000fe20003f0f058 */
[----:B------:R-:W-:Y:S02]  /*2180*/  IMAD.MOV.U32 R13, RZ, RZ, R0 ;  /* 0x000000ffff0d7224 */ /* 0x000fe400078e0000 */
[----:B------:R-:W-:Y:S02]  /*2190*/  IMAD.U32 R0, RZ, RZ, UR43 ;  /* 0x0000002bff007e24 */ /* 0x000fe4000f8e00ff */
[----:B------:R-:W-:Y:S02]  /*21a0*/  @!P4 IMAD.MOV R13, RZ, RZ, -R13 ;  /* 0x000000ffff0dc224 */ /* 0x000fe400078e0a0d */
[----:B------:R-:W-:-:S03]  /*21b0*/  @!P3 IMAD.MOV R11, RZ, RZ, -R11 ;  /* 0x000000ffff0bb224 */ /* 0x000fc600078e0a0b */
[----:B------:R-:W-:Y:S02]  /*21c0*/  SEL R10, R10, R13, !P1 ;  /* 0x0000000d0a0a7207 */ /* 0x000fe40004800000 */
[----:B------:R-:W-:Y:S02]  /*21d0*/  SEL R11, R0, R11, !P0 ;  /* 0x0000000b000b7207 */ /* 0x000fe40004000000 */
[----:B------:R-:W-:Y:S01]  /*21e0*/  PLOP3.LUT P0, PT, PT, PT, UP3, 0x80, 0x8 ;  /* 0x000000000008781c */ /* 0x000fe20003f0f038 */
[----:B------:R-:W-:Y:S02]  /*21f0*/  IMAD.IADD R10, R3, 0x1, -R10 ;  /* 0x00000001030a7824 */ /* 0x000fe400078e0a0a */
[----:B------:R-:W-:-:S04]  /*2200*/  IMAD.IADD R11, R2, 0x1, -R11 ;  /* 0x00000001020b7824 */ /* 0x000fc800078e0a0b */
[----:B------:R-:W-:Y:S01]  /*2210*/  IMAD R19, R10, R11, RZ ;  /* 0x0000000b0a137224 */ /* 0x000fe200078e02ff */
[----:B------:R-:W-:-:S04]  /*2220*/  SEL R12, R11, R10, !P0 ;  /* 0x0000000a0b0c7207 */ /* 0x000fc80004000000 */
[----:B------:R-:W-:Y:S02]  /*2230*/  SHF.R.S32.HI R13, RZ, 0x1f, R12 ;  /* 0x0000001fff0d7819 */ /* 0x000fe4000001140c */
[----:B------:R-:W-:Y:S02]  /*2240*/  SHF.R.S32.HI R17, RZ, 0x1f, R19 ;  /* 0x0000001fff117819 */ /* 0x000fe40000011413 */
.L_x_15:
[----:B------:R-:W-:Y:S05]  /*2250*/  BSYNC.RECONVERGENT B0 ;  /* 0x0000000000007941 */ /* 0x000fea0003800200 */
.L_x_14:
[----:B------:R-:W2:Y:S01]  /*2260*/  SHFL.UP PT, R2, R19, 0x1, RZ ;  /* 0x0420000013027989 */ /* 0x000ea200000e00ff */
[C---:B------:R-:W-:Y:S02]  /*2270*/  ISETP.NE.AND P6, PT, R8.reuse, RZ, PT ;  /* 0x000000ff0800720c */ /* 0x040fe40003fc5270 */
[C---:B------:R-:W-:Y:S01]  /*2280*/  ISETP.GE.U32.AND P1, PT, R8.reuse, 0x2, PT ;  /* 0x000000020800780c */ /* 0x040fe20003f26070 */
[----:B------:R-:W3:Y:S01]  /*2290*/  SHFL.UP PT, R0, R17, 0x1, RZ ;  /* 0x0420000011007989 */ /* 0x000ee200000e00ff */
[C---:B------:R-:W-:Y:S02]  /*22a0*/  ISETP.GE.U32.AND P3, PT, R8.reuse, 0x4, PT ;  /* 0x000000040800780c */ /* 0x040fe40003f66070 */
[C---:B------:R-:W-:Y:S02]  /*22b0*/  ISETP.GE.U32.AND P4, PT, R8.reuse, 0x8, PT ;  /* 0x000000080800780c */ /* 0x040fe40003f86070 */
[----:B------:R-:W-:Y:S02]  /*22c0*/  ISETP.GE.U32.AND P5, PT, R8, 0x10, PT ;  /* 0x000000100800780c */ /* 0x000fe40003fa6070 */
[----:B--2---:R-:W-:-:S02]  /*22d0*/  SEL R2, R2, RZ, P6 ;  /* 0x000000ff02027207 */ /* 0x004fc40003000000 */
[----:B---3--:R-:W-:Y:S02]  /*22e0*/  SEL R0, R0, RZ, P6 ;  /* 0x000000ff00007207 */ /* 0x008fe40003000000 */
[----:B------:R-:W-:-:S05]  /*22f0*/  IADD3 R2, P0, PT, R2, R19, RZ ;  /* 0x0000001302027210 */ /* 0x000fca0007f1e0ff */
[----:B------:R-:W-:Y:S01]  /*2300*/  IMAD.X R0, R0, 0x1, R17, P0 ;  /* 0x0000000100007824 */ /* 0x000fe200000e0611 */
[----:B------:R-:W2:Y:S04]  /*2310*/  SHFL.UP PT, R3, R2, 0x2, RZ ;  /* 0x0440000002037989 */ /* 0x000ea800000e00ff */
[----:B-1----:R-:W1:Y:S01]  /*2320*/  SHFL.UP PT, R10, R0, 0x2, RZ ;  /* 0x04400000000a7989 */ /* 0x002e6200000e00ff */
[----:B--2---:R-:W-:-:S04]  /*2330*/  SEL R3, R3, RZ, P1 ;  /* 0x000000ff03037207 */ /* 0x004fc80000800000 */
[----:B------:R-:W-:Y:S02]  /*2340*/  IADD3 R3, P0, PT, R3, R2, RZ ;  /* 0x0000000203037210 */ /* 0x000fe40007f1e0ff */
[----:B-1----:R-:W-:-:S03]  /*2350*/  SEL R11, R10, RZ, P1 ;  /* 0x000000ff0a0b7207 */ /* 0x002fc60000800000 */
[----:B------:R-:W1:Y:S02]  /*2360*/  SHFL.UP PT, R16, R3, 0x4, RZ ;  /* 0x0480000003107989 */ /* 0x000e6400000e00ff */
[----:B------:R-:W-:-:S05]  /*2370*/  IMAD.X R10, R11, 0x1, R0, P0 ;  /* 0x000000010b0a7824 */ /* 0x000fca00000e0600 */
[----:B------:R-:W2:Y:S01]  /*2380*/  SHFL.UP PT, R11, R10, 0x4, RZ ;  /* 0x048000000a0b7989 */ /* 0x000ea200000e00ff */
[----:B-1----:R-:W-:-:S04]  /*2390*/  SEL R16, R16, RZ, P3 ;  /* 0x000000ff10107207 */ /* 0x002fc80001800000 */
[----:B------:R-:W-:Y:S02]  /*23a0*/  IADD3 R16, P0, PT, R16, R3, RZ ;  /* 0x0000000310107210 */ /* 0x000fe40007f1e0ff */
[----:B--2---:R-:W-:-:S05]  /*23b0*/  SEL R11, R11, RZ, P3 ;  /* 0x000000ff0b0b7207 */ /* 0x004fca0001800000 */
[----:B------:R-:W-:Y:S02]  /*23c0*/  IMAD.X R0, R11, 0x1, R10, P0 ;  /* 0x000000010b007824 */ /* 0x000fe400000e060a */
[----:B------:R-:W1:Y:S04]  /*23d0*/  SHFL.UP PT, R11, R16, 0x8, RZ ;  /* 0x05000000100b7989 */ /* 0x000e6800000e00ff */
[----:B------:R-:W2:Y:S01]  /*23e0*/  SHFL.UP PT, R2, R0, 0x8, RZ ;  /* 0x0500000000027989 */ /* 0x000ea200000e00ff */
[----:B-1----:R-:W-:-:S04]  /*23f0*/  SEL R11, R11, RZ, P4 ;  /* 0x000000ff0b0b7207 */ /* 0x002fc80002000000 */
[----:B------:R-:W-:Y:S02]  /*2400*/  IADD3 R3, P0, PT, R11, R16, RZ ;  /* 0x000000100b037210 */ /* 0x000fe40007f1e0ff */
[----:B--2---:R-:W-:-:S03]  /*2410*/  SEL R11, R2, RZ, P4 ;  /* 0x000000ff020b7207 */ /* 0x004fc60002000000 */
[----:B------:R-:W1:Y:S02]  /*2420*/  SHFL.UP PT, R2, R3, 0x10, RZ ;  /* 0x0600000003027989 */ /* 0x000e6400000e00ff */
[----:B------:R-:W-:Y:S02]  /*2430*/  IMAD.X R18, R11, 0x1, R0, P0 ;  /* 0x000000010b127824 */ /* 0x000fe400000e0600 */
[----:B------:R-:W-:-:S03]  /*2440*/  IMAD.MOV.U32 R0, RZ, RZ, RZ ;  /* 0x000000ffff007224 */ /* 0x000fc600078e00ff */
[----:B------:R-:W2:Y:S01]  /*2450*/  SHFL.UP PT, R21, R18, 0x10, RZ ;  /* 0x0600000012157989 */ /* 0x000ea200000e00ff */
[----:B-1----:R-:W-:-:S04]  /*2460*/  SEL R2, R2, RZ, P5 ;  /* 0x000000ff02027207 */ /* 0x002fc80002800000 */
[----:B------:R-:W-:Y:S01]  /*2470*/  IADD3 R11, P0, PT, R2, R3, RZ ;  /* 0x00000003020b7210 */ /* 0x000fe20007f1e0ff */
[----:B------:R-:W-:Y:S01]  /*2480*/  IMAD.MOV.U32 R2, RZ, RZ, RZ ;  /* 0x000000ffff027224 */ /* 0x000fe200078e00ff */
[----:B--2---:R-:W-:-:S03]  /*2490*/  SEL R21, R21, RZ, P5 ;  /* 0x000000ff15157207 */ /* 0x004fc60002800000 */
[----:B------:R-:W-:Y:S02]  /*24a0*/  IMAD.MOV.U32 R23, RZ, RZ, R11 ;  /* 0x000000ffff177224 */ /* 0x000fe400078e000b */
[----:B------:R-:W-:Y:S01]  /*24b0*/  IMAD.X R10, R21, 0x1, R18, P0 ;  /* 0x00000001150a7824 */ /* 0x000fe200000e0612 */
[----:B------:R-:W-:Y:S01]  /*24c0*/  ISETP.LE.U32.AND P0, PT, R11, UR18, PT ;  /* 0x000000120b007c0c */ /* 0x000fe2000bf03070 */
[----:B------:R-:W-:-:S05]  /*24d0*/  IMAD.U32 R21, RZ, RZ, UR17 ;  /* 0x00000011ff157e24 */ /* 0x000fca000f8e00ff */
[----:B------:R-:W-:Y:S01]  /*24e0*/  ISETP.GE.U32.AND.EX P0, PT, R21, R10, PT, P0 ;  /* 0x0000000a1500720c */ /* 0x000fe20003f06100 */
[----:B------:R-:W-:-:S12]  /*24f0*/  IMAD.MOV.U32 R21, RZ, RZ, R10 ;  /* 0x000000ffff157224 */ /* 0x000fd800078e000a */
[----:B------:R-:W-:-:S04]  /*2500*/  VOTE.ANY R16, PT, !P0 ;  /* 0x0000000000107806 */ /* 0x000fc800040e0100 */
[----:B------:R-:W-:-:S13]  /*2510*/  ISETP.NE.AND P0, PT, R16, RZ, PT ;  /* 0x000000ff1000720c */ /* 0x000fda0003f05270 */
[----:B------:R-:W-:Y:S05]  /*2520*/  @P0 BRA `(.L_x_16) ;  /* 0x0000000800500947 */ /* 0x000fea0003800000 */
[----:B------:R-:W1:Y:S01]  /*2530*/  LDC R3, c[0x0][0xbe0] ;  /* 0x0002f800ff037b82 */ /* 0x000e620000000800 */
[----:B------:R-:W-:Y:S01]  /*2540*/  LOP3.LUT R15, R15, 0xfffffffe, RZ, 0xc0, !PT ;  /* 0xfffffffe0f0f7812 */ /* 0x000fe200078ec0ff */
[----:B------:R-:W2:Y:S01]  /*2550*/  LDCU UR27, c[0x0][0xbe8] ;  /* 0x00017d00ff1b77ac */ /* 0x000ea20008000800 */
[----:B------:R-:W3:Y:S01]  /*2560*/  LDCU.64 UR10, c[0x0][0xba8] ;  /* 0x00017500ff0a77ac */ /* 0x000ee20008000a00 */
[----:B------:R-:W4:Y:S01]  /*2570*/  LDCU.64 UR8, c[0x0][0xbb0] ;  /* 0x00017600ff0877ac */ /* 0x000f220008000a00 */
[----:B------:R-:W1:Y:S02]  /*2580*/  LDCU.128 UR4, c[0x0][0xbc0] ;  /* 0x00017800ff0477ac */ /* 0x000e640008000c00 */
[----:B-1----:R-:W-:-:S13]  /*2590*/  ISETP.NE.AND P0, PT, R3, 0x1, PT ;  /* 0x000000010300780c */ /* 0x002fda0003f05270 */
[----:B--234-:R-:W-:-:S07]  /*25a0*/  @P0 LOP3.LUT R15, R15, 0x1, RZ, 0xfc, !PT ;  /* 0x000000010f0f0812 */ /* 0x01cfce00078efcff */
.L_x_19:
[C---:B------:R-:W-:Y:S01]  /*25b0*/  VIADD R0, R9.reuse, 0x40 ;  /* 0x0000004009007836 */ /* 0x040fe20000000000 */
[----:B-----5:R-:W-:Y:S01]  /*25c0*/  MOV R18, R6 ;  /* 0x0000000600127202 */ /* 0x020fe20000000f00 */
[----:B------:R-:W-:Y:S02]  /*25d0*/  VIADD R9, R9, 0x20 ;  /* 0x0000002009097836 */ /* 0x000fe40000000000 */
[----:B------:R-:W-:Y:S01]  /*25e0*/  IMAD.MOV.U32 R16, RZ, RZ, R7 ;  /* 0x000000ffff107224 */ /* 0x000fe200078e0007 */
[----:B------:R-:W-:-:S13]  /*25f0*/  ISETP.GE.AND P0, PT, R0, UR27, PT ;  /* 0x0000001b00007c0c */ /* 0x000fda000bf06270 */
[----:B------:R-:W1:Y:S01]  /*2600*/  @!P0 LDC.64 R20, c[0x0][0xbf0] ;  /* 0x0002fc00ff148b82 */ /* 0x000e620000000a00 */
[----:B------:R2:W3:Y:S01]  /*2610*/  SHFL.IDX PT, R0, R10, 0x1f, 0x1f ;  /* 0x03e01f000a007f89 */ /* 0x0004e200000e0000 */
[----:B------:R-:W-:Y:S01]  /*2620*/  BSSY.RECONVERGENT B0, `(.L_x_17) ;  /* 0x000005e000007945 */ /* 0x000fe20003800200 */
[----:B------:R-:W-:Y:S02]  /*2630*/  HFMA2 R17, -RZ, RZ, 0, 0 ;  /* 0x00000000ff117431 */ /* 0x000fe400000001ff */
[----:B------:R2:W4:Y:S01]  /*2640*/  SHFL.IDX PT, R2, R11, 0x1f, 0x1f ;  /* 0x03e01f000b027f89 */ /* 0x00052200000e0000 */
[----:B-1----:R-:W-:-:S05]  /*2650*/  @!P0 IMAD.WIDE.U32 R20, R9, 0xc, R20 ;  /* 0x0000000c09148825 */ /* 0x002fca00078e0014 */
[----:B------:R2:W5:Y:S04]  /*2660*/  @!P0 LDG.E R6, desc[UR50][R20.64+0x180] ;  /* 0x0001803214068981 */ /* 0x000568000c1e1900 */
[----:B------:R2:W5:Y:S01]  /*2670*/  @!P0 LDG.E R7, desc[UR50][R20.64+0x184] ;  /* 0x0001843214078981 */ /* 0x000562000c1e1900 */
[----:B------:R-:W-:Y:S02]  /*2680*/  ISETP.GE.AND P0, PT, R9, UR27, PT ;  /* 0x0000001b09007c0c */ /* 0x000fe4000bf06270 */
[----:B------:R-:W-:-:S11]  /*2690*/  MOV R19, 0x7fffffff ;  /* 0x7fffffff00137802 */ /* 0x000fd60000000f00 */
[----:B---34-:R-:W-:Y:S05]  /*26a0*/  @P0 BRA `(.L_x_18) ;  /* 0x0000000400540947 */ /* 0x018fea0003800000 */
[----:B--2---:R-:W-:-:S04]  /*26b0*/  IADD3 R11, P0, PT, R18, UR12, RZ ;  /* 0x0000000c120b7c10 */ /* 0x004fc8000ff1e0ff */
[----:B------:R-:W-:Y:S02]  /*26c0*/  LEA.HI.X.SX32 R10, R18, UR13, 0x1, P0 ;  /* 0x0000000d120a7c11 */ /* 0x000fe400080f0eff */
[----:B------:R-:W-:-:S04]  /*26d0*/  IADD3 R17, P0, PT, R16, UR38, RZ ;  /* 0x0000002610117c10 */ /* 0x000fc8000ff1e0ff */
[----:B------:R-:W-:Y:S02]  /*26e0*/  LEA.HI.X.SX32 R16, R16, UR39, 0x1, P0 ;  /* 0x0000002710107c11 */ /* 0x000fe400080f0eff */
[----:B------:R-:W-:-:S05]  /*26f0*/  IADD3 R13, P0, PT, R11, UR9, RZ ;  /* 0x000000090b0d7c10 */ /* 0x000fca000ff1e0ff */
[----:B------:R-:W-:Y:S01]  /*2700*/  IMAD.X R12, RZ, RZ, R10, P0 ;  /* 0x000000ffff0c7224 */ /* 0x000fe200000e060a */
[----:B------:R-:W-:Y:S01]  /*2710*/  IADD3 R19, P0, PT, R17, UR7, RZ ;  /* 0x0000000711137c10 */ /* 0x000fe2000ff1e0ff */
[----:B------:R-:W-:-:S04]  /*2720*/  IMAD.WIDE.U32 R28, R13, UR10, RZ ;  /* 0x0000000a0d1c7c25 */ /* 0x000fc8000f8e00ff */
[----:B------:R-:W-:-:S04]  /*2730*/  IMAD.WIDE.U32 R26, R12, UR10, RZ ;  /* 0x0000000a0c1a7c25 */ /* 0x000fc8000f8e00ff */
[----:B------:R-:W-:Y:S02]  /*2740*/  IMAD.X R18, RZ, RZ, R16, P0 ;  /* 0x000000ffff127224 */ /* 0x000fe400000e0610 */
[----:B------:R-:W-:-:S04]  /*2750*/  IMAD.WIDE.U32 R26, P0, R13, UR11, R26 ;  /* 0x0000000b0d1a7c25 */ /* 0x000fc8000f80001a */
[----:B------:R-:W-:-:S04]  /*2760*/  IMAD.WIDE.U32 R22, R18, UR4, RZ ;  /* 0x0000000412167c25 */ /* 0x000fc8000f8e00ff */
[----:B------:R-:W-:Y:S02]  /*2770*/  IMAD.X R25, RZ, RZ, RZ, P0 ;  /* 0x000000ffff197224 */ /* 0x000fe400000e06ff */
[----:B------:R-:W-:-:S04]  /*2780*/  IMAD.WIDE.U32 R22, P0, R19, UR5, R22 ;  /* 0x0000000513167c25 */ /* 0x000fc8000f800016 */
[----:B------:R-:W-:Y:S01]  /*2790*/  IMAD.X R21, RZ, RZ, RZ, P0 ;  /* 0x000000ffff157224 */ /* 0x000fe200000e06ff */
[----:B------:R-:W-:Y:S01]  /*27a0*/  IADD3 RZ, P0, PT, R29, R26, RZ ;  /* 0x0000001a1dff7210 */ /* 0x000fe20007f1e0ff */
[----:B------:R-:W-:Y:S02]  /*27b0*/  IMAD.MOV.U32 R24, RZ, RZ, R27 ;  /* 0x000000ffff187224 */ /* 0x000fe400078e001b */
[----:B------:R-:W-:Y:S02]  /*27c0*/  IMAD.MOV.U32 R20, RZ, RZ, R23 ;  /* 0x000000ffff147224 */ /* 0x000fe400078e0017 */
[----:B------:R-:W-:-:S04]  /*27d0*/  IMAD.WIDE.U32.X R12, R12, UR11, R24, P0 ;  /* 0x0000000b0c0c7c25 */ /* 0x000fc800080e0418 */
[----:B------:R-:W-:-:S05]  /*27e0*/  IMAD.WIDE.U32 R24, R19, UR4, RZ ;  /* 0x0000000413187c25 */ /* 0x000fca000f8e00ff */
[----:B------:R-:W-:-:S05]  /*27f0*/  IADD3 RZ, P0, PT, R25, R22, RZ ;  /* 0x0000001619ff7210 */ /* 0x000fca0007f1e0ff */
[----:B------:R-:W-:Y:S01]  /*2800*/  IMAD.WIDE.U32.X R18, R18, UR5, R20, P0 ;  /* 0x0000000512127c25 */ /* 0x000fe200080e0414 */
[----:B------:R-:W-:-:S04]  /*2810*/  ISETP.NE.U32.AND P0, PT, RZ, UR10, PT ;  /* 0x0000000aff007c0c */ /* 0x000fc8000bf05070 */
[----:B------:R-:W-:-:S04]  /*2820*/  ISETP.NE.AND.EX P0, PT, RZ, UR11, PT, P0 ;  /* 0x0000000bff007c0c */ /* 0x000fc8000bf05300 */
[----:B------:R-:W-:Y:S02]  /*2830*/  SEL R11, R11, R12, !P0 ;  /* 0x0000000c0b0b7207 */ /* 0x000fe40004000000 */
[----:B------:R-:W-:Y:S02]  /*2840*/  SEL R10, R10, R13, !P0 ;  /* 0x0000000d0a0a7207 */ /* 0x000fe40004000000 */
[----:B------:R-:W-:Y:S02]  /*2850*/  ISETP.NE.U32.AND P0, PT, RZ, UR4, PT ;  /* 0x00000004ff007c0c */ /* 0x000fe4000bf05070 */
[----:B------:R-:W-:Y:S02]  /*2860*/  SHF.R.U64 R10, R11, UR8, R10 ;  /* 0x000000080b0a7c19 */ /* 0x000fe4000800120a */
[----:B------:R-:W-:-:S04]  /*2870*/  ISETP.NE.AND.EX P0, PT, RZ, UR5, PT, P0 ;  /* 0x00000005ff007c0c */ /* 0x000fc8000bf05300 */
[----:B------:R-:W-:Y:S02]  /*2880*/  SEL R12, R16, R19, !P0 ;  /* 0x00000013100c7207 */ /* 0x000fe40004000000 */
[-C--:B------:R-:W-:Y:S02]  /*2890*/  IABS R16, R5.reuse ;  /* 0x0000000500107213 */ /* 0x080fe40000000000 */
[----:B------:R-:W-:Y:S02]  /*28a0*/  SEL R17, R17, R18, !P0 ;  /* 0x0000001211117207 */ /* 0x000fe40004000000 */
[----:B------:R-:W1:Y:S01]  /*28b0*/  I2F.RP R19, R16 ;  /* 0x0000001000137306 */ /* 0x000e620000209400 */
[----:B------:R-:W-:Y:S02]  /*28c0*/  IADD3 R18, PT, PT, R5, -0x1, R10 ;  /* 0xffffffff05127810 */ /* 0x000fe40007ffe00a */
[----:B------:R-:W-:Y:S02]  /*28d0*/  IABS R10, R5 ;  /* 0x00000005000a7213 */ /* 0x000fe40000000000 */
[----:B------:R-:W-:-:S02]  /*28e0*/  IABS R11, R18 ;  /* 0x00000012000b7213 */ /* 0x000fc40000000000 */
[----:B------:R-:W-:Y:S01]  /*28f0*/  SHF.R.U64 R17, R17, UR6, R12 ;  /* 0x0000000611117c19 */ /* 0x000fe2000800120c */
[----:B------:R-:W-:-:S03]  /*2900*/  IMAD.MOV R10, RZ, RZ, -R10 ;  /* 0x000000ffff0a7224 */ /* 0x000fc600078e0a0a */
[----:B------:R-:W-:Y:S01]  /*2910*/  IADD3 R17, PT, PT, R4, -0x1, R17 ;  /* 0xffffffff04117810 */ /* 0x000fe20007ffe011 */
[----:B-1----:R-:W1:Y:S02]  /*2920*/  MUFU.RCP R20, R19 ;  /* 0x0000001300147308 */ /* 0x002e640000001000 */
[----:B-1----:R-:W-:-:S06]  /*2930*/  VIADD R20, R20, 0xffffffe ;  /* 0x0ffffffe14147836 */ /* 0x002fcc0000000000 */
[----:B------:R-:W1:Y:S02]  /*2940*/  F2I.FTZ.U32.TRUNC.NTZ R21, R20 ;  /* 0x0000001400157305 */ /* 0x000e64000021f000 */
[----:B-1----:R-:W-:Y:S02]  /*2950*/  IMAD.MOV R13, RZ, RZ, -R21 ;  /* 0x000000ffff0d7224 */ /* 0x002fe400078e0a15 */
[----:B------:R-:W-:Y:S02]  /*2960*/  IMAD.MOV.U32 R20, RZ, RZ, RZ ;  /* 0x000000ffff147224 */ /* 0x000fe400078e00ff */
[----:B------:R-:W-:-:S04]  /*2970*/  IMAD R13, R13, R16, RZ ;  /* 0x000000100d0d7224 */ /* 0x000fc800078e02ff */
[----:B------:R-:W-:-:S06]  /*2980*/  IMAD.HI.U32 R13, R21, R13, R20 ;  /* 0x0000000d150d7227 */ /* 0x000fcc00078e0014 */
[----:B------:R-:W-:-:S04]  /*2990*/  IMAD.HI.U32 R13, R13, R11, RZ ;  /* 0x0000000b0d0d7227 */ /* 0x000fc800078e00ff */
[----:B------:R-:W-:Y:S01]  /*29a0*/  IMAD R19, R13, R10, R11 ;  /* 0x0000000a0d137224 */ /* 0x000fe200078e020b */
[----:B------:R-:W-:Y:S02]  /*29b0*/  IABS R13, R4 ;  /* 0x00000004000d7213 */ /* 0x000fe40000000000 */
[----:B------:R-:W-:Y:S02]  /*29c0*/  IABS R11, R17 ;  /* 0x00000011000b7213 */ /* 0x000fe40000000000 */
[----:B------:R-:W1:Y:S01]  /*29d0*/  I2F.RP R22, R13 ;  /* 0x0000000d00167306 */ /* 0x000e620000209400 */
[----:B------:R-:W-:-:S13]  /*29e0*/  ISETP.GT.U32.AND P0, PT, R16, R19, PT ;  /* 0x000000131000720c */ /* 0x000fda0003f04070 */
[----:B------:R-:W-:Y:S01]  /*29f0*/  @!P0 IMAD.IADD R19, R19, 0x1, -R16 ;  /* 0x0000000113138824 */ /* 0x000fe200078e0a10 */
[----:B-1----:R-:W1:Y:S02]  /*2a00*/  MUFU.RCP R20, R22 ;  /* 0x0000001600147308 */ /* 0x002e640000001000 */
[----:B-1----:R-:W-:-:S06]  /*2a10*/  VIADD R20, R20, 0xffffffe ;  /* 0x0ffffffe14147836 */ /* 0x002fcc0000000000 */
[----:B------:R-:W1:Y:S02]  /*2a20*/  F2I.FTZ.U32.TRUNC.NTZ R21, R20 ;  /* 0x0000001400157305 */ /* 0x000e64000021f000 */
[----:B-1----:R-:W-:Y:S02]  /*2a30*/  IMAD.MOV R10, RZ, RZ, -R21 ;  /* 0x000000ffff0a7224 */ /* 0x002fe400078e0a15 */
[----:B------:R-:W-:Y:S02]  /*2a40*/  IMAD.MOV.U32 R20, RZ, RZ, RZ ;  /* 0x000000ffff147224 */ /* 0x000fe400078e00ff */
[----:B------:R-:W-:Y:S01]  /*2a50*/  IMAD R12, R10, R13, RZ ;  /* 0x0000000d0a0c7224 */ /* 0x000fe200078e02ff */
[----:B------:R-:W-:-:S03]  /*2a60*/  IABS R10, R4 ;  /* 0x00000004000a7213 */ /* 0x000fc60000000000 */
[----:B------:R-:W-:-:S04]  /*2a70*/  IMAD.HI.U32 R12, R21, R12, R20 ;  /* 0x0000000c150c7227 */ /* 0x000fc800078e0014 */
[----:B------:R-:W-:Y:S02]  /*2a80*/  IMAD.MOV R10, RZ, RZ, -R10 ;  /* 0x000000ffff0a7224 */ /* 0x000fe400078e0a0a */
[----:B------:R-:W-:-:S04]  /*2a90*/  IMAD.HI.U32 R12, R12, R11, RZ ;  /* 0x0000000b0c0c7227 */ /* 0x000fc800078e00ff */
[----:B------:R-:W-:-:S05]  /*2aa0*/  IMAD R10, R12, R10, R11 ;  /* 0x0000000a0c0a7224 */ /* 0x000fca00078e020b */
[----:B------:R-:W-:-:S13]  /*2ab0*/  ISETP.GT.U32.AND P0, PT, R13, R10, PT ;  /* 0x0000000a0d00720c */ /* 0x000fda0003f04070 */
[----:B------:R-:W-:Y:S01]  /*2ac0*/  @!P0 IMAD.IADD R10, R10, 0x1, -R13 ;  /* 0x000000010a0a8824 */ /* 0x000fe200078e0a0d */
[----:B------:R-:W-:-:S13]  /*2ad0*/  ISETP.GT.U32.AND P0, PT, R16, R19, PT ;  /* 0x000000131000720c */ /* 0x000fda0003f04070 */
[----:B------:R-:W-:Y:S01]  /*2ae0*/  @!P0 IMAD.IADD R19, R19, 0x1, -R16 ;  /* 0x0000000113138824 */ /* 0x000fe200078e0a10 */
[----:B------:R-:W-:-:S13]  /*2af0*/  ISETP.GT.U32.AND P0, PT, R13, R10, PT ;  /* 0x0000000a0d00720c */ /* 0x000fda0003f04070 */
[----:B------:R-:W-:Y:S01]  /*2b00*/  @!P0 IMAD.IADD R10, R10, 0x1, -R13 ;  /* 0x000000010a0a8824 */ /* 0x000fe200078e0a0d */
[----:B------:R-:W-:-:S13]  /*2b10*/  ISETP.GE.AND P0, PT, R18, RZ, PT ;  /* 0x000000ff1200720c */ /* 0x000fda0003f06270 */
[----:B------:R-:W-:Y:S01]  /*2b20*/  @!P0 IMAD.MOV R19, RZ, RZ, -R19 ;  /* 0x000000ffff138224 */ /* 0x000fe200078e0a13 */
[----:B------:R-:W-:-:S13]  /*2b30*/  ISETP.GE.AND P0, PT, R17, RZ, PT ;  /* 0x000000ff1100720c */ /* 0x000fda0003f06270 */
[----:B------:R-:W-:Y:S01]  /*2b40*/  @!P0 IMAD.MOV R10, RZ, RZ, -R10 ;  /* 0x000000ffff0a8224 */ /* 0x000fe200078e0a0a */
[----:B------:R-:W-:-:S13]  /*2b50*/  ISETP.NE.AND P0, PT, RZ, UR24, PT ;  /* 0x00000018ff007c0c */ /* 0x000fda000bf05270 */
[----:B------:R-:W-:Y:S02]  /*2b60*/  @!P0 LOP3.LUT R19, RZ, UR24, RZ, 0x33, !PT ;  /* 0x00000018ff138c12 */ /* 0x000fe4000f8e33ff */
[----:B------:R-:W-:-:S03]  /*2b70*/  ISETP.NE.AND P0, PT, RZ, UR21, PT ;  /* 0x00000015ff007c0c */ /* 0x000fc6000bf05270 */
[----:B------:R-:W-:-:S10]  /*2b80*/  IMAD.IADD R19, R18, 0x1, -R19 ;  /* 0x0000000112137824 */ /* 0x000fd400078e0a13 */
[----:B------:R-:W-:Y:S02]  /*2b90*/  @!P0 LOP3.LUT R10, RZ, UR21, RZ, 0x33, !PT ;  /* 0x00000015ff0a8c12 */ /* 0x000fe4000f8e33ff */
[----:B------:R-:W-:-:S03]  /*2ba0*/  ISETP.NE.AND P0, PT, R3, 0x1, PT ;  /* 0x000000010300780c */ /* 0x000fc60003f05270 */
[----:B------:R-:W-:-:S05]  /*2bb0*/  IMAD.IADD R10, R17, 0x1, -R10 ;  /* 0x00000001110a7824 */ /* 0x000fca00078e0a0a */
[CC--:B------:R-:W-:Y:S01]  /*2bc0*/  SEL R12, R10.reuse, R19.reuse, !P0 ;  /* 0x000000130a0c7207 */ /* 0x0c0fe20004000000 */
[----:B------:R-:W-:-:S03]  /*2bd0*/  IMAD R19, R10, R19, RZ ;  /* 0x000000130a137224 */ /* 0x000fc600078e02ff */
[----:B------:R-:W-:Y:S02]  /*2be0*/  SHF.R.S32.HI R13, RZ, 0x1f, R12 ;  /* 0x0000001fff0d7819 */ /* 0x000fe4000001140c */
[----:B------:R-:W-:Y:S02]  /*2bf0*/  SHF.R.S32.HI R17, RZ, 0x1f, R19 ;  /* 0x0000001fff117819 */ /* 0x000fe40000011413 */
.L_x_18:
[----:B------:R-:W-:Y:S05]  /*2c00*/  BSYNC.RECONVERGENT B0 ;  /* 0x0000000000007941 */ /* 0x000fea0003800200 */
.L_x_17:
[----:B------:R-:W1:Y:S01]  /*2c10*/  SHFL.UP PT, R16, R19, 0x1, RZ ;  /* 0x0420000013107989 */ /* 0x000e6200000e00ff */
[----:B------:R-:W-:-:S03]  /*2c20*/  IMAD.U32 R25, RZ, RZ, UR17 ;  /* 0x00000011ff197e24 */ /* 0x000fc6000f8e00ff */
[----:B--2---:R-:W2:Y:S01]  /*2c30*/  SHFL.UP PT, R10, R17, 0x1, RZ ;  /* 0x04200000110a7989 */ /* 0x004ea200000e00ff */
[----:B-1----:R-:W-:Y:S02]  /*2c40*/  SEL R16, R16, RZ, P6 ;  /* 0x000000ff10107207 */ /* 0x002fe40003000000 */
[----:B--2---:R-:W-:Y:S02]  /*2c50*/  SEL R10, R10, RZ, P6 ;  /* 0x000000ff0a0a7207 */ /* 0x004fe40003000000 */
[----:B------:R-:W-:-:S05]  /*2c60*/  IADD3 R11, P0, PT, R16, R19, RZ ;  /* 0x00000013100b7210 */ /* 0x000fca0007f1e0ff */
[----:B------:R-:W-:Y:S01]  /*2c70*/  IMAD.X R10, R10, 0x1, R17, P0 ;  /* 0x000000010a0a7824 */ /* 0x000fe200000e0611 */
[----:B------:R-:W1:Y:S04]  /*2c80*/  SHFL.UP PT, R16, R11, 0x2, RZ ;  /* 0x044000000b107989 */ /* 0x000e6800000e00ff */
[----:B------:R-:W2:Y:S01]  /*2c90*/  SHFL.UP PT, R21, R10, 0x2, RZ ;  /* 0x044000000a157989 */ /* 0x000ea200000e00ff */
        /* <DEDUP_REMOVED lines=22> */
[----:B------:R-:W-:-:S05]  /*2e00*/  IADD3 R11, P0, PT, R23, R2, RZ ;  /* 0x00000002170b7210 */ /* 0x000fca0007f1e0ff */
[----:B------:R-:W-:Y:S01]  /*2e10*/  IMAD.X R10, R21, 0x1, R0, P0 ;  /* 0x00000001150a7824 */ /* 0x000fe200000e0600 */
[----:B------:R-:W-:-:S04]  /*2e20*/  ISETP.LE.U32.AND P0, PT, R11, UR18, PT ;  /* 0x000000120b007c0c */ /* 0x000fc8000bf03070 */
[----:B------:R-:W-:-:S13]  /*2e30*/  ISETP.GE.U32.AND.EX P0, PT, R25, R10, PT, P0 ;  /* 0x0000000a1900720c */ /* 0x000fda0003f06100 */
[----:B------:R-:W-:-:S04]  /*2e40*/  VOTE.ANY R16, PT, !P0 ;  /* 0x0000000000107806 */ /* 0x000fc800040e0100 */
[----:B------:R-:W-:-:S13]  /*2e50*/  ISETP.NE.AND P0, PT, R16, RZ, PT ;  /* 0x000000ff1000720c */ /* 0x000fda0003f05270 */
[----:B------:R-:W-:Y:S05]  /*2e60*/  @!P0 BRA `(.L_x_19) ;  /* 0xfffffff400d08947 */ /* 0x000fea000383ffff */
.L_x_16:
[----:B------:R-:W1:Y:S08]  /*2e70*/  BREV R18, R16 ;  /* 0x0000001000127301 */ /* 0x000e700000000000 */
[----:B-1----:R-:W1:Y:S02]  /*2e80*/  FLO.U32.SH R18, R18 ;  /* 0x0000001200127300 */ /* 0x002e6400000e0400 */
[----:B-1----:R-:W1:Y:S02]  /*2e90*/  SHFL.IDX PT, R11, R9, R18, 0x1f ;  /* 0x00001f12090b7589 */ /* 0x002e6400000e0000 */
[----:B-1----:R-:W-:-:S05]  /*2ea0*/  IMAD.IADD R3, R8, 0x1, R11 ;  /* 0x0000000108037824 */ /* 0x002fca00078e020b */
[----:B------:R-:W-:-:S13]  /*2eb0*/  ISETP.GE.AND P0, PT, R3, UR27, PT ;  /* 0x0000001b03007c0c */ /* 0x000fda000bf06270 */
[----:B------:R-:W1:Y:S01]  /*2ec0*/  @!P0 LDC.64 R24, c[0x0][0xbf0] ;  /* 0x0002fc00ff188b82 */ /* 0x000e620000000a00 */
[----:B------:R-:W-:Y:S01]  /*2ed0*/  SHFL.IDX PT, R16, R19, R18, 0x1f ;  /* 0x00001f1213107589 */ /* 0x000fe200000e0000 */
[----:B-1----:R-:W-:-:S05]  /*2ee0*/  @!P0 IMAD.WIDE R24, R3, 0xc, R24 ;  /* 0x0000000c03188825 */ /* 0x002fca00078e0218 */
[----:B-----5:R1:W5:Y:S04]  /*2ef0*/  @!P0 LDG.E R6, desc[UR50][R24.64] ;  /* 0x0000003218068981 */ /* 0x020368000c1e1900 */
[----:B------:R1:W5:Y:S01]  /*2f00*/  @!P0 LDG.E R7, desc[UR50][R24.64+0x4] ;  /* 0x0000043218078981 */ /* 0x000362000c1e1900 */
[----:B------:R-:W-:-:S03]  /*2f10*/  IADD3 R23, P1, P0, R2, R23, -R19 ;  /* 0x0000001702177210 */ /* 0x000fc6000783e813 */
[----:B------:R-:W-:Y:S01]  /*2f20*/  SHFL.IDX PT, R13, R13, R18, 0x1f ;  /* 0x00001f120d0d7589 */ /* 0x000fe200000e0000 */
[----:B------:R-:W-:-:S03]  /*2f30*/  IADD3.X R21, PT, PT, R0, R21, ~R17, P1, P0 ;  /* 0x0000001500157210 */ /* 0x000fc60000fe0c11 */
[----:B------:R-:W2:Y:S04]  /*2f40*/  SHFL.IDX PT, R17, R17, R18, 0x1f ;  /* 0x00001f1211117589 */ /* 0x000ea800000e0000 */
[----:B------:R-:W3:Y:S04]  /*2f50*/  SHFL.IDX PT, R12, R12, R18, 0x1f ;  /* 0x00001f120c0c7589 */ /* 0x000ee800000e0000 */
[----:B------:R-:W4:Y:S04]  /*2f60*/  SHFL.IDX PT, R9, R21, R18, 0x1f ;  /* 0x00001f1215097589 */ /* 0x000f2800000e0000 */
[----:B------:R1:W1:Y:S01]  /*2f70*/  SHFL.IDX PT, R10, R23, R18, 0x1f ;  /* 0x00001f12170a7589 */ /* 0x00026200000e0000 */
[----:B--2---:R-:W-:Y:S01]  /*2f80*/  IMAD.MOV.U32 R19, RZ, RZ, R17 ;  /* 0x000000ffff137224 */ /* 0x004fe200078e0011 */
[----:B-1-34-:R-:W-:-:S07]  /*2f90*/  MOV R18, R16 ;  /* 0x0000001000127202 */ /* 0x01afce0000000f00 */
.L_x_13:
[----:B------:R-:W-:Y:S01]  /*2fa0*/  ISETP.GE.AND P0, PT, R11, UR27, PT ;  /* 0x0000001b0b007c0c */ /* 0x000fe2000bf06270 */
[----:B------:R-:W-:Y:S01]  /*2fb0*/  IMAD.MOV.U32 R0, RZ, RZ, -0x1 ;  /* 0xffffffffff007424 */ /* 0x000fe200078e00ff */
[----:B------:R-:W-:-:S11]  /*2fc0*/  MOV R16, 0xffffffff ;  /* 0xffffffff00107802 */ /* 0x000fd60000000f00 */
[----:B------:R-:W-:Y:S05]  /*2fd0*/  @P0 BRA `(.L_x_12) ;  /* 0x0000000000fc0947 */ /* 0x000fea0003800000 */
[----:B------:R-:W1:Y:S01]  /*2fe0*/  LDC R16, c[0x0][0xb98] ;  /* 0x0002e600ff107b82 */ /* 0x000e620000000800 */
[----:B------:R-:W-:-:S04]  /*2ff0*/  IADD3 R22, P0, PT, -R10, UR18, RZ ;  /* 0x000000120a167c10 */ /* 0x000fc8000ff1e1ff */
[----:B------:R-:W-:-:S03]  /*3000*/  IADD3.X R23, PT, PT, ~R9, UR17, RZ, P0, !PT ;  /* 0x0000001109177c10 */ /* 0x000fc600087fe5ff */
[----:B------:R-:W2:Y:S08]  /*3010*/  LDC R21, c[0x0][0xb88] ;  /* 0x0002e200ff157b82 */ /* 0x000eb00000000800 */
[----:B------:R-:W3:Y:S01]  /*3020*/  LDC R17, c[0x0][0xbdc] ;  /* 0x0002f700ff117b82 */ /* 0x000ee20000000800 */
[-CC-:B-1----:R-:W-:Y:S02]  /*3030*/  SHF.R.U32.HI R14, RZ, R16.reuse, R23.reuse ;  /* 0x00000010ff0e7219 */ /* 0x182fe40000011617 */
[----:B------:R-:W-:-:S02]  /*3040*/  SHF.R.U64 R16, R22, R16, R23 ;  /* 0x0000001016107219 */ /* 0x000fc40000001217 */
[-CC-:B--2---:R-:W-:Y:S02]  /*3050*/  SHF.R.U32.HI R2, RZ, R21.reuse, R14.reuse ;  /* 0x00000015ff027219 */ /* 0x184fe4000001160e */
[-C--:B------:R-:W-:Y:S02]  /*3060*/  SHF.R.U32.HI R3, RZ, R21.reuse, R13 ;  /* 0x00000015ff037219 */ /* 0x080fe4000001160d */
[----:B------:R-:W-:Y:S02]  /*3070*/  SHF.R.U64 R14, R16, R21, R14 ;  /* 0x00000015100e7219 */ /* 0x000fe4000000120e */
[-CC-:B---3--:R-:W-:Y:S02]  /*3080*/  SHF.R.U32.HI R20, RZ, R17.reuse, R2.reuse ;  /* 0x00000011ff147219 */ /* 0x188fe40000011602 */
[----:B------:R-:W-:Y:S02]  /*3090*/  SHF.R.U64 R17, R14, R17, R2 ;  /* 0x000000110e117219 */ /* 0x000fe40000001202 */
[----:B------:R-:W-:-:S04]  /*30a0*/  LOP3.LUT R0, R20, R3, RZ, 0xfc, !PT ;  /* 0x0000000314007212 */ /* 0x000fc800078efcff */
[----:B------:R-:W-:Y:S02]  /*30b0*/  ISETP.NE.U32.AND P0, PT, R0, RZ, PT ;  /* 0x000000ff0000720c */ /* 0x000fe40003f05070 */
[----:B------:R-:W-:-:S11]  /*30c0*/  SHF.R.U64 R0, R12, R21, R13 ;  /* 0x000000150c007219 */ /* 0x000fd6000000120d */
[----:B------:R-:W-:Y:S05]  /*30d0*/  @P0 BRA `(.L_x_20) ;  /* 0x0000000000540947 */ /* 0x000fea0003800000 */
[----:B------:R-:W1:Y:S01]  /*30e0*/  I2F.U32.RP R22, R0 ;  /* 0x0000000000167306 */ /* 0x000e620000209000 */
[----:B------:R-:W-:-:S07]  /*30f0*/  ISETP.NE.U32.AND P1, PT, R0, RZ, PT ;  /* 0x000000ff0000720c */ /* 0x000fce0003f25070 */
[----:B-1----:R-:W1:Y:S02]  /*3100*/  MUFU.RCP R20, R22 ;  /* 0x0000001600147308 */ /* 0x002e640000001000 */
[----:B-1----:R-:W-:-:S06]  /*3110*/  IADD3 R20, PT, PT, R20, 0xffffffe, RZ ;  /* 0x0ffffffe14147810 */ /* 0x002fcc0007ffe0ff */
[----:B------:R1:W2:Y:S02]  /*3120*/  F2I.FTZ.U32.TRUNC.NTZ R21, R20 ;  /* 0x0000001400157305 */ /* 0x0002a4000021f000 */
[----:B-1----:R-:W-:Y:S02]  /*3130*/  HFMA2 R20, -RZ, RZ, 0, 0 ;  /* 0x00000000ff147431 */ /* 0x002fe400000001ff */
[----:B--2---:R-:W-:-:S04]  /*3140*/  IMAD.MOV R2, RZ, RZ, -R21 ;  /* 0x000000ffff027224 */ /* 0x004fc800078e0a15 */
[----:B------:R-:W-:-:S04]  /*3150*/  IMAD R2, R2, R0, RZ ;  /* 0x0000000002027224 */ /* 0x000fc800078e02ff */
[----:B------:R-:W-:-:S06]  /*3160*/  IMAD.HI.U32 R2, R21, R2, R20 ;  /* 0x0000000215027227 */ /* 0x000fcc00078e0014 */
[----:B------:R-:W-:-:S04]  /*3170*/  IMAD.HI.U32 R2, R2, R17, RZ ;  /* 0x0000001102027227 */ /* 0x000fc800078e00ff */
[----:B------:R-:W-:-:S04]  /*3180*/  IMAD.MOV R3, RZ, RZ, -R2 ;  /* 0x000000ffff037224 */ /* 0x000fc800078e0a02 */
[----:B------:R-:W-:-:S05]  /*3190*/  IMAD R3, R0, R3, R17 ;  /* 0x0000000300037224 */ /* 0x000fca00078e0211 */
[----:B------:R-:W-:-:S13]  /*31a0*/  ISETP.GE.U32.AND P0, PT, R3, R0, PT ;  /* 0x000000000300720c */ /* 0x000fda0003f06070 */
[----:B------:R-:W-:Y:S01]  /*31b0*/  @P0 IADD3 R3, PT, PT, R3, -R0, RZ ;  /* 0x8000000003030210 */ /* 0x000fe20007ffe0ff */
[----:B------:R-:W-:-:S03]  /*31c0*/  @P0 VIADD R2, R2, 0x1 ;  /* 0x0000000102020836 */ /* 0x000fc60000000000 */
[----:B------:R-:W-:-:S13]  /*31d0*/  ISETP.GE.U32.AND P3, PT, R3, R0, PT ;  /* 0x000000000300720c */ /* 0x000fda0003f66070 */
[----:B------:R-:W-:Y:S02]  /*31e0*/  @P3 IADD3 R2, PT, PT, R2, 0x1, RZ ;  /* 0x0000000102023810 */ /* 0x000fe40007ffe0ff */
[----:B------:R-:W-:-:S04]  /*31f0*/  @!P1 LOP3.LUT R2, RZ, R0, RZ, 0x33, !PT ;  /* 0x00000000ff029212 */ /* 0x000fc800078e33ff */
[----:B------:R-:W-:-:S05]  /*3200*/  IADD3 R22, PT, PT, -R2, RZ, RZ ;  /* 0x000000ff02167210 */ /* 0x000fca0007ffe1ff */
[----:B------:R-:W-:Y:S01]  /*3210*/  IMAD R22, R0, R22, R17 ;  /* 0x0000001600167224 */ /* 0x000fe200078e0211 */
[----:B------:R-:W-:Y:S06]  /*3220*/  BRA `(.L_x_21) ;  /* 0x0000000000147947 */ /* 0x000fec0003800000 */
.L_x_20:
[----:B------:R-:W-:Y:S02]  /*3230*/  MOV R2, 0x3250 ;  /* 0x0000325000027802 */ /* 0x000fe40000000f00 */
[----:B-----5:R-:W-:Y:S05]  /*3240*/  CALL.REL.NOINC `($__internal_3_$__cuda_sm20_div_u64) ;  /* 0x00000108003c7944 */ /* 0x020fea0003c00000 */
[----:B------:R-:W-:Y:S02]  /*3250*/  IADD3 R22, PT, PT, -R3, RZ, RZ ;  /* 0x000000ff03167210 */ /* 0x000fe40007ffe1ff */
[----:B------:R-:W-:-:S03]  /*3260*/  MOV R2, R3 ;  /* 0x0000000300027202 */ /* 0x000fc60000000f00 */
[----:B------:R-:W-:-:S07]  /*3270*/  IMAD R22, R0, R22, R17 ;  /* 0x0000001600167224 */ /* 0x000fce00078e0211 */
.L_x_21:
[----:B------:R-:W1:Y:S01]  /*3280*/  LDC R3, c[0x0][0xbdc] ;  /* 0x0002f700ff037b82 */ /* 0x000e620000000800 */
[----:B------:R-:W-:Y:S01]  /*3290*/  IMAD.MOV.U32 R24, RZ, RZ, -0x1 ;  /* 0xffffffffff187424 */ /* 0x000fe200078e00ff */
[----:B------:R-:W-:Y:S02]  /*32a0*/  PLOP3.LUT P1, PT, PT, PT, PT, 0x8, 0x80 ;  /* 0x000000000080781c */ /* 0x000fe40003f2e170 */
[----:B------:R-:W-:-:S04]  /*32b0*/  LOP3.LUT R15, R15, 0xfffffffd, RZ, 0xc0, !PT ;  /* 0xfffffffd0f0f7812 */ /* 0x000fc800078ec0ff */
[----:B------:R-:W2:Y:S07]  /*32c0*/  LDC R17, c[0x0][0xb80] ;  /* 0x0002e000ff117b82 */ /* 0x000eae0000000800 */
[----:B------:R-:W-:Y:S01]  /*32d0*/  @P1 LOP3.LUT R15, R15, 0x2, RZ, 0xfc, !PT ;  /* 0x000000020f0f1812 */ /* 0x000fe200078efcff */
[----:B------:R-:W3:Y:S08]  /*32e0*/  LDC R20, c[0x0][0xb90] ;  /* 0x0002e400ff147b82 */ /* 0x000ef00000000800 */
[----:B------:R-:W4:Y:S01]  /*32f0*/  LDC R0, c[0x0][0xbe0] ;  /* 0x0002f800ff007b82 */ /* 0x000f220000000800 */
[----:B-1----:R-:W-:-:S02]  /*3300*/  SHF.L.U32 R23, R24, R3, RZ ;  /* 0x0000000318177219 */ /* 0x002fc400000006ff */
[----:B------:R-:W-:Y:S02]  /*3310*/  SHF.L.U32 R2, R2, R3, RZ ;  /* 0x0000000302027219 */ /* 0x000fe400000006ff */
[----:B------:R-:W-:Y:S01]  /*3320*/  LOP3.LUT R23, RZ, R23, RZ, 0x33, !PT ;  /* 0x00000017ff177212 */ /* 0x000fe200078e33ff */
[----:B--2---:R-:W-:-:S03]  /*3330*/  VIADD R21, R17, 0xffffffff ;  /* 0xffffffff11157836 */ /* 0x004fc60000000000 */
[----:B------:R-:W-:Y:S02]  /*3340*/  LOP3.LUT R23, R14, R23, RZ, 0xc0, !PT ;  /* 0x000000170e177212 */ /* 0x000fe400078ec0ff */
[----:B------:R-:W-:-:S03]  /*3350*/  LOP3.LUT R21, R21, R16, RZ, 0xc0, !PT ;  /* 0x0000001015157212 */ /* 0x000fc600078ec0ff */
[----:B------:R-:W-:Y:S02]  /*3360*/  IMAD.IADD R23, R23, 0x1, R2 ;  /* 0x0000000117177824 */ /* 0x000fe400078e0202 */
[----:B------:R-:W-:Y:S02]  /*3370*/  IMAD.MOV.U32 R16, RZ, RZ, R11 ;  /* 0x000000ffff107224 */ /* 0x000fe400078e000b */
[----:B------:R-:W-:Y:S02]  /*3380*/  IMAD R21, R22, R17, R21 ;  /* 0x0000001116157224 */ /* 0x000fe400078e0215 */
[----:B---3--:R-:W-:Y:S01]  /*3390*/  IMAD R20, R23, R20, UR30 ;  /* 0x0000001e17147e24 */ /* 0x008fe2000f8e0214 */
[----:B----4-:R-:W-:-:S04]  /*33a0*/  ISETP.NE.AND P0, PT, R0, 0x1, PT ;  /* 0x000000010000780c */ /* 0x010fc80003f05270 */
[----:B------:R-:W-:Y:S02]  /*33b0*/  SEL R14, R20, R21, !P0 ;  /* 0x00000015140e7207 */ /* 0x000fe40004000000 */
[----:B------:R-:W-:-:S07]  /*33c0*/  SEL R0, R21, R20, !P0 ;  /* 0x0000001415007207 */ /* 0x000fce0004000000 */
.L_x_12:
[----:B------:R-:W-:Y:S01]  /*33d0*/  BAR.SYNC.DEFER_BLOCKING 0x0 ;  /* 0x0000000000007b1d */ /* 0x000fe20000010000 */
[----:B------:R-:W-:-:S13]  /*33e0*/  LOP3.LUT P0, RZ, R15, 0x2, RZ, 0xc0, !PT ;  /* 0x000000020fff7812 */ /* 0x000fda000780c0ff */
[----:B------:R-:W-:Y:S05]  /*33f0*/  @P0 EXIT ;  /* 0x000000000000094d */ /* 0x000fea0003800000 */
[----:B------:R-:W1:Y:S01]  /*3400*/  S2UR UR5, SR_CgaCtaId ;  /* 0x00000000000579c3 */ /* 0x000e620000008800 */
[----:B------:R-:W-:-:S09]  /*3410*/  UISETP.NE.AND UP0, UPT, UR37, 0x2, UPT ;  /* 0x000000022500788c */ /* 0x000fd2000bf05270 */
[----:B------:R-:W-:Y:S05]  /*3420*/  BRA.U UP0, `(.L_x_22) ;  /* 0x0000001500187547 */ /* 0x000fea000b800000 */
[----:B------:R-:W-:-:S08]  /*3430*/  NOP ;  /* 0x0000000000007918 */ /* 0x000fd00000000000 */
[----:B-----5:R-:W2:-:S00]  /*3440*/  USETMAXREG.DEALLOC.CTAPOOL 0x88 ;  /* 0x00000088000079c8 */ /* 0x020e8000080e0500 */
[----:B--2---:R-:W-:Y:S01]  /*3450*/  ISETP.EQ.OR P1, PT, R8, RZ, P2 ;  /* 0x000000ff0800720c */ /* 0x004fe20001722670 */
[----:B------:R-:W-:Y:S01]  /*3460*/  IMAD.MOV.U32 R20, RZ, RZ, 0x1 ;  /* 0x00000001ff147424 */ /* 0x000fe200078e00ff */
[----:B------:R-:W-:Y:S01]  /*3470*/  PLOP3.LUT P4, PT, PT, PT, PT, 0x8, 0x80 ;  /* 0x000000000080781c */ /* 0x000fe20003f8e170 */
[----:B------:R-:W-:Y:S01]  /*3480*/  IMAD.MOV.U32 R18, RZ, RZ, RZ ;  /* 0x000000ffff127224 */ /* 0x000fe200078e00ff */
[----:B------:R-:W-:Y:S01]  /*3490*/  PRMT R19, RZ, 0x7610, R19 ;  /* 0x00007610ff137816 */ /* 0x000fe20000000013 */
[----:B------:R-:W-:Y:S01]  /*34a0*/  UMOV UR15, URZ ;  /* 0x000000ff000f7c82 */ /* 0x000fe20008000000 */
[----:B------:R-:W-:-:S09]  /*34b0*/  UMOV UR14, URZ ;  /* 0x000000ff000e7c82 */ /* 0x000fd20008000000 */
.L_x_46:
[----:B--2---:R-:W2:Y:S02]  /*34c0*/  LDC.64 R10, c[0x0][0x390] ;  /* 0x0000e400ff0a7b82 */ /* 0x004ea40000000a00 */
[----:B--2---:R-:W-:-:S05]  /*34d0*/  IMAD.WIDE R10, R16, 0xc, R10 ;  /* 0x0000000c100a7825 */ /* 0x004fca00078e020a */
[----:B------:R-:W2:Y:S02]  /*34e0*/  LDG.E R2, desc[UR50][R10.64+0x8] ;  /* 0x000008320a027981 */ /* 0x000ea4000c1e1900 */
[----:B--2---:R-:W-:Y:S01]  /*34f0*/  R2UR UR4, R2 ;  /* 0x00000000020472ca */ /* 0x004fe200000e0000 */
[----:B---34-:R-:W-:-:S14]  /*3500*/  @P4 BRA `(.L_x_23) ;  /* 0x0000000400944947 */ /* 0x018fdc0003800000 */
[----:B------:R-:W2:Y:S01]  /*3510*/  S2R R17, SR_LANEID ;  /* 0x0000000000117919 */ /* 0x000ea20000000000 */
[----:B------:R-:W-:Y:S02]  /*3520*/  ELECT P0, URZ, PT ;  /* 0x0000000000ff782f */ /* 0x000fe40003800000 */
[----:B------:R-:W-:Y:S01]  /*3530*/  MOV R3, 0x400 ;  /* 0x0000040000037802 */ /* 0x000fe20000000f00 */
[----:B------:R-:W-:Y:S01]  /*3540*/  BSSY.RECONVERGENT B0, `(.L_x_24) ;  /* 0x000004e000007945 */ /* 0x000fe20003800200 */
[----:B------:R-:W3:Y:S01]  /*3550*/  S2R R2, SR_CgaCtaId ;  /* 0x0000000000027919 */ /* 0x000ee20000008800 */
[----:B--2---:R-:W-:Y:S01]  /*3560*/  IMAD.SHL.U32 R17, R17, 0x4, RZ ;  /* 0x0000000411117824 */ /* 0x004fe200078e00ff */
[----:B---3--:R-:W-:-:S04]  /*3570*/  LEA R2, R2, R3, 0x18 ;  /* 0x0000000302027211 */ /* 0x008fc800078ec0ff */
[----:B------:R-:W-:-:S03]  /*3580*/  IADD3 R15, PT, PT, R17, 0x480, R2 ;  /* 0x00000480110f7810 */ /* 0x000fc60007ffe002 */
[----:B------:R-:W-:Y:S05]  /*3590*/  @!P0 BRA `(.L_x_25) ;  /* 0x0000000400208947 */ /* 0x000fea0003800000 */
[----:B------:R-:W2:Y:S01]  /*35a0*/  LDC.64 R24, c[0x0][0x830] ;  /* 0x00020c00ff187b82 */ /* 0x000ea20000000a00 */
[----:B------:R-:W3:Y:S04]  /*35b0*/  LDG.E R9, desc[UR50][R10.64] ;  /* 0x000000320a097981 */ /* 0x000ee8000c1e1900 */
[----:B------:R4:W5:Y:S03]  /*35c0*/  LDG.E R5, desc[UR50][R10.64+0x4] ;  /* 0x000004320a057981 */ /* 0x000966000c1e1900 */
[----:B------:R-:W1:Y:S08]  /*35d0*/  LDC.64 R22, c[0x0][0x840] ;  /* 0x00021000ff167b82 */ /* 0x000e700000000a00 */
[----:B------:R-:W4:Y:S01]  /*35e0*/  LDC.64 R6, c[0x0][0x828] ;  /* 0x00020a00ff067b82 */ /* 0x000f220000000a00 */
[----:B--2---:R-:W-:-:S07]  /*35f0*/  IMAD.WIDE R24, R16, 0x8, R24 ;  /* 0x0000000810187825 */ /* 0x004fce00078e0218 */
[----:B------:R-:W2:Y:S01]  /*3600*/  LDC.64 R2, c[0x0][0x838] ;  /* 0x00020e00ff027b82 */ /* 0x000ea20000000a00 */
[----:B------:R-:W3:Y:S01]  /*3610*/  LDG.E.64 R24, desc[UR50][R24.64] ;  /* 0x0000003218187981 */ /* 0x000ee2000c1e1b00 */
[----:B-1----:R-:W-:-:S06]  /*3620*/  IMAD.WIDE R22, R16, 0x8, R22 ;  /* 0x0000000810167825 */ /* 0x002fcc00078e0216 */
[----:B------:R-:W5:Y:S01]  /*3630*/  LDG.E.64 R22, desc[UR50][R22.64] ;  /* 0x0000003216167981 */ /* 0x000f62000c1e1b00 */
[----:B----4-:R-:W-:-:S06]  /*3640*/  IMAD.WIDE R28, R16, 0x8, R6 ;  /* 0x00000008101c7825 */ /* 0x010fcc00078e0206 */
[----:B------:R-:W4:Y:S01]  /*3650*/  LDG.E.64 R28, desc[UR50][R28.64] ;  /* 0x000000321c1c7981 */ /* 0x000f22000c1e1b00 */
[----:B--2---:R-:W-:-:S06]  /*3660*/  IMAD.WIDE R26, R16, 0x8, R2 ;  /* 0x00000008101a7825 */ /* 0x004fcc00078e0202 */
[----:B------:R-:W2:Y:S01]  /*3670*/  LDG.E.64 R26, desc[UR50][R26.64] ;  /* 0x000000321a1a7981 */ /* 0x000ea2000c1e1b00 */
[----:B------:R-:W1:Y:S01]  /*3680*/  S2UR UR5, SR_CgaCtaId ;  /* 0x00000000000579c3 */ /* 0x000e620000008800 */
[----:B------:R-:W-:Y:S02]  /*3690*/  UMOV UR6, 0x400 ;  /* 0x0000040000067882 */ /* 0x000fe40000000000 */
[----:B-1----:R-:W-:-:S09]  /*36a0*/  ULEA UR5, UR5, UR6, 0x18 ;  /* 0x0000000605057291 */ /* 0x002fd2000f8ec0ff */
[----:B------:R-:W1:Y:S04]  /*36b0*/  LDS R7, [UR5+0x49c] ;  /* 0x00049c05ff077984 */ /* 0x000e680008000800 */
[----:B------:R-:W1:Y:S01]  /*36c0*/  LDS R4, [UR5+0x51c] ;  /* 0x00051c05ff047984 */ /* 0x000e620008000800 */
[----:B------:R-:W-:Y:S02]  /*36d0*/  UIADD3 UR7, UPT, UPT, UR5, 0x480, URZ ;  /* 0x0000048005077890 */ /* 0x000fe4000fffe0ff */
[----:B------:R-:W-:-:S04]  /*36e0*/  UIADD3 UR6, UPT, UPT, UR5, 0x500, URZ ;  /* 0x0000050005067890 */ /* 0x000fc8000fffe0ff */
[----:B------:R-:W-:-:S05]  /*36f0*/  IMAD.U32 R12, RZ, RZ, UR7 ;  /* 0x00000007ff0c7e24 */ /* 0x000fca000f8e00ff */
[----:B------:R-:W-:Y:S02]  /*3700*/  SHF.R.U64 R12, R12, 0x4, RZ ;  /* 0x000000040c0c7819 */ /* 0x000fe400000012ff */
[----:B------:R-:W-:Y:S01]  /*3710*/  CS2R R10, SRZ ;  /* 0x00000000000a7805 */ /* 0x000fe2000001ff00 */
[----:B------:R-:W-:Y:S04]  /*3720*/  STS [UR5+0x4b0], RZ ;  /* 0x0004b0ffff007988 */ /* 0x000fe80008000805 */
[----:B------:R-:W-:Y:S04]  /*3730*/  STS [UR5+0x490], R12 ;  /* 0x0004900cff007988 */ /* 0x000fe80008000805 */
[----:B------:R-:W-:Y:S04]  /*3740*/  STS [UR5+0x494], R12 ;  /* 0x0004940cff007988 */ /* 0x000fe80008000805 */
[----:B------:R-:W-:Y:S01]  /*3750*/  STS [UR5+0x530], RZ ;  /* 0x000530ffff007988 */ /* 0x000fe20008000805 */
[----:B---3--:R-:W-:-:S04]  /*3760*/  LOP3.LUT R16, R25, 0x1fffffff, RZ, 0xc0, !PT ;  /* 0x1fffffff19107812 */ /* 0x008fc800078ec0ff */
[----:B------:R-:W-:Y:S02]  /*3770*/  SHF.R.U32.HI R2, RZ, 0x4, R16 ;  /* 0x00000004ff027819 */ /* 0x000fe40000011610 */
[----:B-----5:R-:W-:-:S04]  /*3780*/  LOP3.LUT R21, R23, 0x1fffffff, RZ, 0xc0, !PT ;  /* 0x1fffffff17157812 */ /* 0x020fc800078ec0ff */
[----:B------:R-:W-:Y:S02]  /*3790*/  SHF.R.U32.HI R3, RZ, 0x4, R21 ;  /* 0x00000004ff037819 */ /* 0x000fe40000011615 */
[----:B-1----:R-:W-:Y:S02]  /*37a0*/  LOP3.LUT R2, R7, 0xf, R2, 0xb8, !PT ;  /* 0x0000000f07027812 */ /* 0x002fe400078eb802 */
[----:B------:R-:W-:-:S03]  /*37b0*/  LOP3.LUT R7, R4, 0xf, R3, 0xb8, !PT ;  /* 0x0000000f04077812 */ /* 0x000fc600078eb803 */
[----:B------:R-:W-:Y:S04]  /*37c0*/  STS [UR5+0x49c], R2 ;  /* 0x00049c02ff007988 */ /* 0x000fe80008000805 */
[----:B------:R-:W-:Y:S04]  /*37d0*/  STS [UR5+0x51c], R7 ;  /* 0x00051c07ff007988 */ /* 0x000fe80008000805 */
[----:B------:R-:W1:Y:S04]  /*37e0*/  LDS R4, [UR5+0x49c] ;  /* 0x00049c05ff047984 */ /* 0x000e680008000800 */
[----:B------:R-:W3:Y:S01]  /*37f0*/  LDS R3, [UR5+0x51c] ;  /* 0x00051c05ff037984 */ /* 0x000ee20008000800 */
[----:B-1----:R-:W-:-:S02]  /*3800*/  LOP3.LUT R4, R4, 0xf0, RZ, 0xb8, !PT ;  /* 0x000000f004047812 */ /* 0x002fc400078eb8ff */
[----:B---3--:R-:W-:-:S03]  /*3810*/  LOP3.LUT R6, R3, 0xf0, RZ, 0xb8, !PT ;  /* 0x000000f003067812 */ /* 0x008fc600078eb8ff */
[----:B------:R-:W-:Y:S04]  /*3820*/  STS [UR5+0x49c], R4 ;  /* 0x00049c04ff007988 */ /* 0x000fe80008000805 */
[----:B------:R-:W-:Y:S04]  /*3830*/  STS [UR5+0x51c], R6 ;  /* 0x00051c06ff007988 */ /* 0x000fe80008000805 */
[----:B------:R-:W1:Y:S04]  /*3840*/  LDS R13, [UR5+0x49c] ;  /* 0x00049c05ff0d7984 */ /* 0x000e680008000800 */
[----:B------:R-:W3:Y:S01]  /*3850*/  LDS R3, [UR5+0x51c] ;  /* 0x00051c05ff037984 */ /* 0x000ee20008000800 */
[----:B------:R-:W-:-:S05]  /*3860*/  IMAD.U32 R2, RZ, RZ, UR6 ;  /* 0x00000006ff027e24 */ /* 0x000fca000f8e00ff */
[----:B------:R-:W-:Y:S02]  /*3870*/  SHF.R.U64 R2, R2, 0x4, RZ ;  /* 0x0000000402027819 */ /* 0x000fe400000012ff */
[----:B-1----:R-:W-:Y:S02]  /*3880*/  LOP3.LUT R13, R13, 0xf00, RZ, 0xb8, !PT ;  /* 0x00000f000d0d7812 */ /* 0x002fe400078eb8ff */
[----:B---3--:R-:W-:-:S03]  /*3890*/  LOP3.LUT R3, R3, 0xf00, RZ, 0xb8, !PT ;  /* 0x00000f0003037812 */ /* 0x008fc600078eb8ff */
[----:B------:R-:W-:Y:S04]  /*38a0*/  STS.64 [UR5+0x498], R12 ;  /* 0x0004980cff007988 */ /* 0x000fe80008000a05 */
[----:B------:R-:W-:Y:S04]  /*38b0*/  STS.64 [UR5+0x518], R2 ;  /* 0x00051802ff007988 */ /* 0x000fe80008000a05 */
[----:B------:R-:W1:Y:S04]  /*38c0*/  LDS R25, [UR5+0x49c] ;  /* 0x00049c05ff197984 */ /* 0x000e680008000800 */
[----:B------:R-:W3:Y:S01]  /*38d0*/  LDS R23, [UR5+0x51c] ;  /* 0x00051c05ff177984 */ /* 0x000ee20008000800 */
[----:B------:R-:W-:Y:S01]  /*38e0*/  UIADD3 UR6, UPT, UPT, UR4, -0x1, URZ ;  /* 0xffffffff04067890 */ /* 0x000fe2000fffe0ff */
[----:B------:R-:W-:Y:S01]  /*38f0*/  CS2R R6, SRZ ;  /* 0x0000000000067805 */ /* 0x000fe2000001ff00 */
[----:B------:R-:W-:-:S04]  /*3900*/  VIADD R9, R9, 0xffffffff ;  /* 0xffffffff09097836 */ /* 0x000fc80000000000 */
[----:B------:R-:W-:Y:S01]  /*3910*/  IMAD.U32 R8, RZ, RZ, UR6 ;  /* 0x00000006ff087e24 */ /* 0x000fe2000f8e00ff */
[----:B------:R-:W-:Y:S01]  /*3920*/  SHF.R.U64 R16, R24, 0x4, R16 ;  /* 0x0000000418107819 */ /* 0x000fe20000001210 */
[----:B------:R-:W-:Y:S01]  /*3930*/  VIADD R5, R5, 0xffffffff ;  /* 0xffffffff05057836 */ /* 0x000fe20000000000 */
[----:B------:R-:W-:Y:S01]  /*3940*/  SHF.R.U64 R21, R22, 0x4, R21 ;  /* 0x0000000416157819 */ /* 0x000fe20000001215 */
[----:B------:R-:W-:Y:S01]  /*3950*/  IMAD.MOV.U32 R4, RZ, RZ, R8 ;  /* 0x000000ffff047224 */ /* 0x000fe200078e0008 */
[----:B------:R1:W-:Y:S04]  /*3960*/  STS [UR5+0x510], R2 ;  /* 0x00051002ff007988 */ /* 0x0003e80008000805 */
[----:B------:R2:W-:Y:S04]  /*3970*/  STS [UR5+0x514], R2 ;  /* 0x00051402ff007988 */ /* 0x0005e80008000805 */
[----:B------:R2:W-:Y:S04]  /*3980*/  STS.128 [UR5+0x4a0], R8 ;  /* 0x0004a008ff007988 */ /* 0x0005e80008000c05 */
[----:B------:R2:W-:Y:S04]  /*3990*/  STS.128 [UR5+0x520], R4 ;  /* 0x00052004ff007988 */ /* 0x0005e80008000c05 */
[----:B------:R2:W-:Y:S01]  /*39a0*/  STS [UR5+0x48c], R16 ;  /* 0x00048c10ff007988 */ /* 0x0005e20008000805 */
[----:B-1----:R-:W-:-:S02]  /*39b0*/  LOP3.LUT R25, R25, 0xf000, RZ, 0xb8, !PT ;  /* 0x0000f00019197812 */ /* 0x002fc400078eb8ff */
[----:B---3--:R-:W-:Y:S01]  /*39c0*/  LOP3.LUT R23, R23, 0xf000, RZ, 0xb8, !PT ;  /* 0x0000f00017177812 */ /* 0x008fe200078eb8ff */
[----:B----4-:R3:W-:Y:S04]  /*39d0*/  STS.64 [UR5+0x480], R28 ;  /* 0x0004801cff007988 */ /* 0x0107e80008000a05 */
[----:B--2---:R3:W-:Y:S04]  /*39e0*/  STS.64 [UR5+0x500], R26 ;  /* 0x0005001aff007988 */ /* 0x0047e80008000a05 */
[----:B------:R3:W-:Y:S04]  /*39f0*/  STS [UR5+0x50c], R21 ;  /* 0x00050c15ff007988 */ /* 0x0007e80008000805 */
[----:B------:R3:W-:Y:S04]  /*3a00*/  STS [UR5+0x49c], R25 ;  /* 0x00049c19ff007988 */ /* 0x0007e80008000805 */
[----:B------:R3:W-:Y:S02]  /*3a10*/  STS [UR5+0x51c], R23 ;  /* 0x00051c17ff007988 */ /* 0x0007e40008000805 */
.L_x_25:
[----:B-1----:R-:W-:Y:S05]  /*3a20*/  BSYNC.RECONVERGENT B0 ;  /* 0x0000000000007941 */ /* 0x002fea0003800200 */
.L_x_24:
[----:B------:R-:W-:Y:S01]  /*3a30*/  NOP ;  /* 0x0000000000007918 */ /* 0x000fe20000000000 */
[----:B------:R1:W2:Y:S01]  /*3a40*/  LDS R2, [R15] ;  /* 0x000000000f027984 */ /* 0x0002a20000000800 */
[----:B------:R-:W-:Y:S01]  /*3a50*/  IMAD.SHL.U32 R4, R19, 0x80, RZ ;  /* 0x0000008013047824 */ /* 0x000fe200078e00ff */
[----:B------:R-:W-:Y:S02]  /*3a60*/  BSSY.RECONVERGENT B0, `(.L_x_26) ;  /* 0x000000d000007945 */ /* 0x000fe40003800200 */
[----:B------:R1:W4:Y:S02]  /*3a70*/  LDS R3, [R15+0x80] ;  /* 0x000080000f037984 */ /* 0x0003240000000800 */
[----:B------:R-:W-:-:S04]  /*3a80*/  LOP3.LUT R4, R4, 0x780, RZ, 0xc0, !PT ;  /* 0x0000078004047812 */ /* 0x000fc800078ec0ff */
[C---:B------:R-:W-:Y:S02]  /*3a90*/  IADD3 R6, P3, PT, R4.reuse, UR34, RZ ;  /* 0x0000002204067c10 */ /* 0x040fe4000ff7e0ff */
[----:B------:R-:W-:Y:S02]  /*3aa0*/  IADD3 R4, P6, PT, R4, UR32, RZ ;  /* 0x0000002004047c10 */ /* 0x000fe4000ffde0ff */
[C---:B------:R-:W-:Y:S02]  /*3ab0*/  IADD3 R6, P0, PT, R17.reuse, R6, RZ ;  /* 0x0000000611067210 */ /* 0x040fe40007f1e0ff */
[----:B------:R-:W-:Y:S02]  /*3ac0*/  IADD3 R4, P5, PT, R17, R4, RZ ;  /* 0x0000000411047210 */ /* 0x000fe40007fbe0ff */
[----:B------:R-:W-:Y:S02]  /*3ad0*/  IADD3.X R7, PT, PT, RZ, UR35, RZ, P0, P3 ;  /* 0x00000023ff077c10 */ /* 0x000fe400087e64ff */
[----:B------:R-:W-:-:S02]  /*3ae0*/  ELECT P0, URZ, PT ;  /* 0x0000000000ff782f */ /* 0x000fc40003800000 */
[----:B------:R-:W-:-:S11]  /*3af0*/  IADD3.X R5, PT, PT, RZ, UR33, RZ, P5, P6 ;  /* 0x00000021ff057c10 */ /* 0x000fd6000afec4ff */
[----:B-1----:R-:W-:Y:S05]  /*3b00*/  @!P0 BRA `(.L_x_27) ;  /* 0x0000000000088947 */ /* 0x002fea0003800000 */
[----:B------:R0:W-:Y:S01]  /*3b10*/  UTMACMDFLUSH ;  /* 0x00000000000079b7 */ /* 0x0001e20000000000 */
[----:B------:R-:W-:-:S04]  /*3b20*/  DEPBAR.LE SB0, 0x0 ;  /* 0x000080000000791a */ /* 0x000fc80000000000 */
.L_x_27:
[----:B------:R-:W-:Y:S05]  /*3b30*/  BSYNC.RECONVERGENT B0 ;  /* 0x0000000000007941 */ /* 0x000fea0003800200 */
.L_x_26:
[----:B--2---:R2:W5:Y:S04]  /*3b40*/  ATOMG.E.EXCH.STRONG.GPU PT, RZ, [R6], R2 ;  /* 0x0000000206ff73a8 */ /* 0x00456800041ee100 */
[----:B----4-:R2:W5:Y:S02]  /*3b50*/  ATOMG.E.EXCH.STRONG.GPU PT, RZ, [R4], R3 ;  /* 0x0000000304ff73a8 */ /* 0x01056400041ee100 */
.L_x_23:
[----:B------:R-:W4:Y:S01]  /*3b60*/  S2UR UR13, SR_CgaCtaId ;  /* 0x00000000000d79c3 */ /* 0x000f220000008800 */
[----:B------:R-:W-:Y:S01]  /*3b70*/  IMAD.SHL.U32 R19, R19, 0x80, RZ ;  /* 0x0000008013137824 */ /* 0x000fe200078e00ff */
[----:B------:R-:W-:Y:S01]  /*3b80*/  UMOV UR12, 0x400 ;  /* 0x00000400000c7882 */ /* 0x000fe20000000000 */
[----:B------:R-:W-:Y:S01]  /*3b90*/  UMOV UR6, URZ ;  /* 0x000000ff00067c82 */ /* 0x000fe20008000000 */
[----:B-1----:R-:W-:Y:S01]  /*3ba0*/  UMOV UR5, URZ ;  /* 0x000000ff00057c82 */ /* 0x002fe20008000000 */
[----:B--2---:R-:W-:Y:S02]  /*3bb0*/  SHF.L.U32 R2, R20, 0x1f, RZ ;  /* 0x0000001f14027819 */ /* 0x004fe400000006ff */
[----:B------:R-:W-:-:S13]  /*3bc0*/  R2UR UR16, R19 ;  /* 0x00000000131072ca */ /* 0x000fda00000e0000 */
[----:B------:R-:W-:-:S04]  /*3bd0*/  ULOP3.LUT UR16, UR16, 0x780, URZ, 0xc0, !UPT ;  /* 0x0000078010107892 */ /* 0x000fc8000f8ec0ff */
[----:B------:R-:W-:Y:S02]  /*3be0*/  UIADD3 UR18, UP1, UPT, UR34, UR16, URZ ;  /* 0x0000001022127290 */ /* 0x000fe4000ff3e0ff */
[----:B----4-:R-:W-:Y:S02]  /*3bf0*/  ULEA UR12, UR13, UR12, 0x18 ;  /* 0x0000000c0d0c7291 */ /* 0x010fe4000f8ec0ff */
[----:B------:R-:W-:Y:S02]  /*3c00*/  UIADD3 UR16, UP0, UPT, UR32, UR16, URZ ;  /* 0x0000001020107290 */ /* 0x000fe4000ff1e0ff */
[----:B------:R-:W-:Y:S02]  /*3c10*/  ULEA UR7, UR14, UR12, 0x3 ;  /* 0x0000000c0e077291 */ /* 0x000fe4000f8e18ff */
[----:B------:R-:W-:Y:S02]  /*3c20*/  UIADD3.X UR19, UPT, UPT, UR35, UR6, URZ, UP1, !UPT ;  /* 0x0000000623137290 */ /* 0x000fe40008ffe4ff */
[----:B------:R-:W-:Y:S01]  /*3c30*/  UIADD3.X UR17, UPT, UPT, UR33, UR5, URZ, UP0, !UPT ;  /* 0x0000000521117290 */ /* 0x000fe200087fe4ff */
[----:B------:R-:W-:Y:S11]  /*3c40*/  @P4 BRA `(.L_x_28) ;  /* 0x00000000001c4947 */ /* 0x000ff60003800000 */
[----:B------:R-:W-:-:S04]  /*3c50*/  DEPBAR {5,4,3,2,1,0} ;  /* 0x0000003f0000791a */ /* 0x000fc80000000000 */
[----:B------:R-:W1:Y:S02]  /*3c60*/  CCTL.E.C.LDCU.IV.DEEP [UR18] ;  /* 0x0000000012007540 */ /* 0x000e640009c08000 */
[----:B-1----:R1:W-:Y:S01]  /*3c70*/  UTMACCTL.IV [UR18] ;  /* 0x00000000120079b9 */ /* 0x0023e20008000000 */
[----:B------:R-:W-:-:S04]  /*3c80*/  DEPBAR {5,4,3,2,1,0} ;  /* 0x0000003f0000791a */ /* 0x000fc80000000000 */
[----:B------:R-:W2:Y:S02]  /*3c90*/  CCTL.E.C.LDCU.IV.DEEP [UR16] ;  /* 0x0000000010007540 */ /* 0x000ea40009c08000 */
[----:B--2---:R1:W-:Y:S01]  /*3ca0*/  UTMACCTL.IV [UR16] ;  /* 0x00000000100079b9 */ /* 0x0043e20008000000 */
[----:B------:R-:W-:Y:S01]  /*3cb0*/  NOP ;  /* 0x0000000000007918 */ /* 0x000fe20000000000 */
.L_x_28:
[----:B------:R-:W-:Y:S01]  /*3cc0*/  UIADD3 UR6, UPT, UPT, UR4, 0x3f, URZ ;  /* 0x0000003f04067890 */ /* 0x000fe2000fffe0ff */
[----:B-----5:R2:W4:Y:S01]  /*3cd0*/  SYNCS.PHASECHK.TRANS64.TRYWAIT P0, [UR7+0x30], R2 ;  /* 0x00003002ff0075a7 */ /* 0x0205220008001107 */
[----:B------:R-:W-:Y:S01]  /*3ce0*/  UIADD3 UR4, UPT, UPT, UR4, 0x7e, URZ ;  /* 0x0000007e04047890 */ /* 0x000fe2000fffe0ff */
[----:B------:R-:W-:Y:S01]  /*3cf0*/  R2UR UR11, R14 ;  /* 0x000000000e0b72ca */ /* 0x000fe200000e0000 */
[----:B------:R-:W-:Y:S01]  /*3d00*/  USHF.R.S32.HI UR5, URZ, 0x1f, UR6 ;  /* 0x0000001fff057899 */ /* 0x000fe20008011406 */
[----:B------:R-:W-:Y:S01]  /*3d10*/  R2UR UR7, R0 ;  /* 0x00000000000772ca */ /* 0x000fe200000e0000 */
[----:B------:R-:W-:Y:S02]  /*3d20*/  UMOV UR21, URZ ;  /* 0x000000ff00157c82 */ /* 0x000fe40008000000 */
[----:B------:R-:W-:-:S04]  /*3d30*/  ULEA.HI UR5, UR5, UR6, URZ, 0x6 ;  /* 0x0000000605057291 */ /* 0x000fc8000f8f30ff */
[----:B------:R-:W-:-:S04]  /*3d40*/  USHF.R.S32.HI UR22, URZ, 0x6, UR5 ;  /* 0x00000006ff167899 */ /* 0x000fc80008011405 */
[----:B------:R-:W-:Y:S02]  /*3d50*/  UISETP.LT.U32.AND UP0, UPT, UR22, 0x6, UPT ;  /* 0x000000061600788c */ /* 0x000fe4000bf01070 */
[----:B------:R-:W-:Y:S02]  /*3d60*/  USHF.L.U32 UR11, UR11, 0x7, URZ ;  /* 0x000000070b0b7899 */ /* 0x000fe400080006ff */
[----:B------:R-:W-:Y:S02]  /*3d70*/  USEL UR20, UR22, 0x6, UP0 ;  /* 0x0000000616147887 */ /* 0x000fe40008000000 */
[----:B------:R-:W-:Y:S02]  /*3d80*/  UISETP.GE.U32.AND UP0, UPT, UR4, 0x7f, UPT ;  /* 0x0000007f0400788c */ /* 0x000fe4000bf06070 */
[----:B------:R-:W-:-:S07]  /*3d90*/  USHF.L.U32 UR7, UR7, 0x8, URZ ;  /* 0x0000000807077899 */ /* 0x000fce00080006ff */
[----:B--2---:R-:W-:Y:S05]  /*3da0*/  BRA.U !UP0, `(.L_x_29) ;  /* 0x0000000108a47547 */ /* 0x004fea000b800000 */
[----:B------:R-:W-:Y:S01]  /*3db0*/  UMOV UR23, URZ ;  /* 0x000000ff00177c82 */ /* 0x000fe20008000000 */
[----:B------:R-:W-:-:S05]  /*3dc0*/  UMOV UR24, UR14 ;  /* 0x0000000e00187c82 */ /* 0x000fca0008000000 */
.L_x_35:
[----:B--2---:R-:W-:Y:S01]  /*3dd0*/  ULEA UR9, UR24, UR12, 0x3 ;  /* 0x0000000c18097291 */ /* 0x004fe2000f8e18ff */
[----:B----4-:R-:W-:Y:S01]  /*3de0*/  @!P2 MOV R2, 0x6000 ;  /* 0x000060000002a802 */ /* 0x010fe20000000f00 */
[----:B-1--4-:R-:W-:Y:S10]  /*3df0*/  @P0 BRA `(.L_x_30) ;  /* 0x00000000000c0947 */ /* 0x012ff40003800000 */
[----:B------:R-:W-:-:S04]  /*3e00*/  SHF.L.U32 R3, R20, 0x1f, RZ ;  /* 0x0000001f14037819 */ /* 0x000fc800000006ff */
[----:B------:R-:W2:Y:S02]  /*3e10*/  SYNCS.PHASECHK.TRANS64.TRYWAIT P0, [UR9+0x30], R3 ;  /* 0x00003003ff0075a7 */ /* 0x000ea40008001109 */
[----:B--2---:R-:W-:Y:S05]  /*3e20*/  @!P0 BRA `(.L_x_31) ;  /* 0x000000f000108947 */ /* 0x004fea0003800000 */
.L_x_30:
[----:B------:R4:W-:Y:S01]  /*3e30*/  @!P2 SYNCS.ARRIVE.TRANS64 RZ, [UR9], R2 ;  /* 0x00000002ffffa9a7 */ /* 0x0009e20008000009 */
[----:B------:R-:W-:-:S04]  /*3e40*/  ULOP3.LUT UR4, UR25, 0x2, URZ, 0xfc, !UPT ;  /* 0x0000000219047892 */ /* 0x000fc8000f8efcff */
[----:B------:R-:W-:-:S09]  /*3e50*/  UISETP.NE.AND UP0, UPT, UR4, 0x2, UPT ;  /* 0x000000020400788c */ /* 0x000fd2000bf05270 */
[----:B------:R-:W-:Y:S05]  /*3e60*/  BRA.U UP0, `(.L_x_32) ;  /* 0x0000000100047547 */ /* 0x000fea000b800000 */
[----:B-1----:R-:W-:Y:S05]  /*3e70*/  BPT.TRAP 0x1 ;  /* 0x000000040000795c */ /* 0x002fea0000300000 */
.L_x_32:
[----:B------:R-:W-:Y:S04]  /*3e80*/  BSSY.RECONVERGENT B0, `(.L_x_33) ;  /* 0x0000003000007945 */ /* 0x000fe80003800200 */
[----:B------:R-:W-:Y:S05]  /*3e90*/  @P1 BRA `(.L_x_34) ;  /* 0x0000000000041947 */ /* 0x000fea0003800000 */
[----:B-1----:R-:W-:Y:S05]  /*3ea0*/  BPT.TRAP 0x1 ;  /* 0x000000040000795c */ /* 0x002fea0000300000 */
.L_x_34:
[----:B-1----:R-:W-:Y:S05]  /*3eb0*/  BSYNC.RECONVERGENT B0 ;  /* 0x0000000000007941 */ /* 0x002fea0003800200 */
.L_x_33:
[----:B------:R-:W-:Y:S02]  /*3ec0*/  UIADD3 UR14, UPT, UPT, UR24, 0x1, URZ ;  /* 0x00000001180e7890 */ /* 0x000fe4000fffe0ff */
[----:B------:R-:W-:Y:S02]  /*3ed0*/  ULEA UR8, UR24, UR12, 0xd ;  /* 0x0000000c18087291 */ /* 0x000fe4000f8e68ff */
[----:B------:R-:W-:Y:S02]  /*3ee0*/  UISETP.NE.AND UP0, UPT, UR14, 0x6, UPT ;  /* 0x000000060e00788c */ /* 0x000fe4000bf05270 */
[----:B------:R-:W-:Y:S02]  /*3ef0*/  USHF.L.U32 UR10, UR23, 0x6, URZ ;  /* 0x00000006170a7899 */ /* 0x000fe400080006ff */
[----:B------:R-:W-:Y:S02]  /*3f00*/  USEL UR5, URZ, 0x1, UP0 ;  /* 0x00000001ff057887 */ /* 0x000fe40008000000 */
[----:B------:R-:W-:-:S02]  /*3f10*/  USEL UR14, UR14, URZ, UP0 ;  /* 0x000000ff0e0e7287 */ /* 0x000fc40008000000 */
[----:B------:R-:W-:Y:S02]  /*3f20*/  UIADD3 UR8, UPT, UPT, UR8, 0x11400, URZ ;  /* 0x0001140008087890 */ /* 0x000fe4000fffe0ff */
[----:B------:R-:W-:Y:S01]  /*3f30*/  ULEA UR4, UR14, UR12, 0x3 ;  /* 0x0000000c0e047291 */ /* 0x000fe2000f8e18ff */
[----:B------:R-:W-:Y:S01]  /*3f40*/  LOP3.LUT R20, R20, UR5, RZ, 0x3c, !PT ;  /* 0x0000000514147c12 */ /* 0x000fe2000f8e3cff */
[----:B------:R-:W-:Y:S01]  /*3f50*/  UMOV UR26, 0x0 ;  /* 0x00000000001a7882 */ /* 0x000fe20000000000 */
[----:B------:R-:W-:Y:S01]  /*3f60*/  UMOV UR27, 0x10000000 ;  /* 0x10000000001b7882 */ /* 0x000fe20000000000 */
[----:B------:R-:W-:Y:S01]  /*3f70*/  UMOV UR5, UR9 ;  /* 0x0000000900057c82 */ /* 0x000fe20008000000 */
[----:B--2---:R-:W-:Y:S01]  /*3f80*/  SHF.L.U32 R0, R20, 0x1f, RZ ;  /* 0x0000001f14007819 */ /* 0x004fe200000006ff */
[----:B------:R-:W-:Y:S01]  /*3f90*/  UMOV UR6, UR10 ;  /* 0x0000000a00067c82 */ /* 0x000fe20008000000 */
[----:B------:R-:W-:Y:S02]  /*3fa0*/  UIADD3 UR23, UPT, UPT, UR23, 0x1, URZ ;  /* 0x0000000117177890 */ /* 0x000fe4000fffe0ff */
[----:B------:R2:W1:Y:S01]  /*3fb0*/  SYNCS.PHASECHK.TRANS64.TRYWAIT P0, [UR4+0x30], R0 ;  /* 0x00003000ff0075a7 */ /* 0x0004620008001104 */
[----:B------:R-:W-:Y:S01]  /*3fc0*/  ULEA UR4, UR24, UR12, 0xe ;  /* 0x0000000c18047291 */ /* 0x000fe2000f8e70ff */
[----:B------:R2:W-:Y:S01]  /*3fd0*/  UTMALDG.2D [UR8], [UR18], desc[UR26] ;  /* 0x00001a08120075b4 */ /* 0x0005e20008009000 */
[----:B------:R-:W-:-:S02]  /*3fe0*/  UISETP.NE.AND UP0, UPT, UR23, UR20, UPT ;  /* 0x000000141700728c */ /* 0x000fc4000bf05270 */
[----:B------:R-:W-:Y:S01]  /*3ff0*/  UIADD3 UR4, UPT, UPT, UR4, 0x1d400, URZ ;  /* 0x0001d40004047890 */ /* 0x000fe2000fffe0ff */
[----:B------:R-:W-:Y:S01]  /*4000*/  UMOV UR21, UR20 ;  /* 0x0000001400157c82 */ /* 0x000fe20008000000 */
[----:B------:R-:W-:-:S07]  /*4010*/  UMOV UR24, UR14 ;  /* 0x0000000e00187c82 */ /* 0x000fce0008000000 */
[----:B------:R2:W-:Y:S01]  /*4020*/  UTMALDG.2D [UR4], [UR16], desc[UR26] ;  /* 0x00001a04100075b4 */ /* 0x0005e20008009000 */
[----:B------:R-:W-:Y:S05]  /*4030*/  BRA.U UP0, `(.L_x_35) ;  /* 0xfffffffd00647547 */ /* 0x000fea000b83ffff */
.L_x_29:
[----:B--2---:R-:W-:Y:S01]  /*4040*/  ULEA UR4, UR14, UR12, 0x3 ;  /* 0x0000000c0e047291 */ /* 0x004fe2000f8e18ff */
[----:B------:R-:W-:Y:S01]  /*4050*/  SHF.L.U32 R0, R20, 0x1f, RZ ;  /* 0x0000001f14007819 */ /* 0x000fe200000006ff */
[----:B------:R-:W-:Y:S01]  /*4060*/  @!P4 SYNCS.ARRIVE.TRANS64.A1T0 RZ, [UR12+0xa8], RZ ;  /* 0x0000a8ffffffc9a7 */ /* 0x000fe2000810000c */
[----:B------:R-:W-:-:S06]  /*4070*/  UISETP.GT.AND UP0, UPT, UR22, UR20, UPT ;  /* 0x000000141600728c */ /* 0x000fcc000bf04270 */
[----:B-1--4-:R1:W2:Y:S03]  /*4080*/  SYNCS.PHASECHK.TRANS64.TRYWAIT P0, [UR4+0x30], R0 ;  /* 0x00003000ff0075a7 */ /* 0x0122a60008001104 */
[----:B------:R-:W-:Y:S05]  /*4090*/  BRA.U !UP0, `(.L_x_36) ;  /* 0x0000000108a07547 */ /* 0x000fea000b800000 */
[----:B------:R-:W-:Y:S01]  /*40a0*/  UIADD3 UR20, UPT, UPT, -UR20, UR21, UR22 ;  /* 0x0000001514147290 */ /* 0x000fe2000fffe116 */
[----:B------:R-:W-:-:S11]  /*40b0*/  UMOV UR24, UR14 ;  /* 0x0000000e00187c82 */ /* 0x000fd60008000000 */
.L_x_42:
[----:B----4-:R-:W-:Y:S01]  /*40c0*/  ULEA UR9, UR24, UR12, 0x3 ;  /* 0x0000000c18097291 */ /* 0x010fe2000f8e18ff */
[----:B--2---:R-:W-:Y:S01]  /*40d0*/  @!P2 MOV R2, 0x6000 ;  /* 0x000060000002a802 */ /* 0x004fe20000000f00 */
[----:B-12---:R-:W-:Y:S10]  /*40e0*/  @P0 BRA `(.L_x_37) ;  /* 0x00000000000c0947 */ /* 0x006ff40003800000 */
[----:B------:R-:W-:-:S04]  /*40f0*/  SHF.L.U32 R3, R20, 0x1f, RZ ;  /* 0x0000001f14037819 */ /* 0x000fc800000006ff */
[----:B------:R-:W2:Y:S02]  /*4100*/  SYNCS.PHASECHK.TRANS64.TRYWAIT P0, [UR9+0x30], R3 ;  /* 0x00003003ff0075a7 */ /* 0x000ea40008001109 */
[----:B--2---:R-:W-:Y:S05]  /*4110*/  @!P0 BRA `(.L_x_38) ;  /* 0x000000ec006c8947 */ /* 0x004fea0003800000 */
.L_x_37:
[----:B------:R2:W-:Y:S01]  /*4120*/  @!P2 SYNCS.ARRIVE.TRANS64 RZ, [UR9], R2 ;  /* 0x00000002ffffa9a7 */ /* 0x0005e20008000009 */
[----:B------:R-:W-:-:S04]  /*4130*/  ULOP3.LUT UR4, UR25, 0x2, URZ, 0xfc, !UPT ;  /* 0x0000000219047892 */ /* 0x000fc8000f8efcff */
[----:B------:R-:W-:-:S09]  /*4140*/  UISETP.NE.AND UP0, UPT, UR4, 0x2, UPT ;  /* 0x000000020400788c */ /* 0x000fd2000bf05270 */
[----:B------:R-:W-:Y:S05]  /*4150*/  BRA.U UP0, `(.L_x_39) ;  /* 0x0000000100047547 */ /* 0x000fea000b800000 */
[----:B------:R-:W-:Y:S05]  /*4160*/  BPT.TRAP 0x1 ;  /* 0x000000040000795c */ /* 0x000fea0000300000 */
.L_x_39:
[----:B------:R-:W-:Y:S04]  /*4170*/  BSSY.RECONVERGENT B0, `(.L_x_40) ;  /* 0x0000003000007945 */ /* 0x000fe80003800200 */
[----:B------:R-:W-:Y:S05]  /*4180*/  @P1 BRA `(.L_x_41) ;  /* 0x0000000000041947 */ /* 0x000fea0003800000 */
[----:B------:R-:W-:Y:S05]  /*4190*/  BPT.TRAP 0x1 ;  /* 0x000000040000795c */ /* 0x000fea0000300000 */
.L_x_41:
[----:B------:R-:W-:Y:S05]  /*41a0*/  BSYNC.RECONVERGENT B0 ;  /* 0x0000000000007941 */ /* 0x000fea0003800200 */
.L_x_40:
        /* <DEDUP_REMOVED lines=12> */
[----:B-1----:R-:W-:Y:S01]  /*4270*/  SHF.L.U32 R0, R20, 0x1f, RZ ;  /* 0x0000001f14007819 */ /* 0x002fe200000006ff */
[----:B------:R-:W-:Y:S01]  /*4280*/  UMOV UR6, UR10 ;  /* 0x0000000a00067c82 */ /* 0x000fe20008000000 */
[----:B------:R-:W-:Y:S02]  /*4290*/  UIADD3 UR21, UPT, UPT, UR21, 0x1, URZ ;  /* 0x0000000115157890 */ /* 0x000fe4000fffe0ff */
[----:B------:R4:W1:Y:S01]  /*42a0*/  SYNCS.PHASECHK.TRANS64.TRYWAIT P0, [UR4+0x30], R0 ;  /* 0x00003000ff0075a7 */ /* 0x0008620008001104 */
[----:B------:R-:W-:Y:S01]  /*42b0*/  ULEA UR4, UR24, UR12, 0xe ;  /* 0x0000000c18047291 */ /* 0x000fe2000f8e70ff */
[----:B------:R4:W-:Y:S01]  /*42c0*/  UTMALDG.2D [UR8], [UR18], desc[UR22] ;  /* 0x00001608120075b4 */ /* 0x0009e20008009000 */
[----:B------:R-:W-:-:S02]  /*42d0*/  UISETP.NE.AND UP0, UPT, UR21, UR20, UPT ;  /* 0x000000141500728c */ /* 0x000fc4000bf05270 */
[----:B------:R-:W-:Y:S01]  /*42e0*/  UIADD3 UR4, UPT, UPT, UR4, 0x1d400, URZ ;  /* 0x0001d40004047890 */ /* 0x000fe2000fffe0ff */
[----:B------:R-:W-:-:S08]  /*42f0*/  UMOV UR24, UR14 ;  /* 0x0000000e00187c82 */ /* 0x000fd00008000000 */
[----:B------:R4:W-:Y:S01]  /*4300*/  UTMALDG.2D [UR4], [UR16], desc[UR22] ;  /* 0x00001604100075b4 */ /* 0x0009e20008009000 */
[----:B------:R-:W-:Y:S05]  /*4310*/  BRA.U UP0, `(.L_x_42) ;  /* 0xfffffffd00687547 */ /* 0x000fea000b83ffff */
.L_x_36:
[----:B------:R-:W-:Y:S01]  /*4320*/  UISETP.NE.AND UP0, UPT, UR37, 0x8, UPT ;  /* 0x000000082500788c */ /* 0x000fe2000bf05270 */
[----:B------:R-:W-:-:S08]  /*4330*/  NOP ;  /* 0x0000000000007918 */ /* 0x000fd00000000000 */
[----:B------:R-:W-:Y:S05]  /*4340*/  BRA.U UP0, `(.L_x_43) ;  /* 0x0000000100047547 */ /* 0x000fea000b800000 */
[----:B----4-:R-:W-:Y:S05]  /*4350*/  BPT.TRAP 0x1 ;  /* 0x000000040000795c */ /* 0x010fea0000300000 */
.L_x_43:
[----:B----4-:R-:W-:Y:S01]  /*4360*/  ULEA UR4, UR15, UR12, 0x3 ;  /* 0x0000000c0f047291 */ /* 0x010fe2000f8e18ff */
[----:B------:R-:W-:-:S08]  /*4370*/  SHF.L.U32 R3, R18, 0x1f, RZ ;  /* 0x0000001f12037819 */ /* 0x000fd000000006ff */
[----:B-12---:R-:W1:Y:S02]  /*4380*/  SYNCS.PHASECHK.TRANS64.TRYWAIT P0, [UR4+0x170], R3 ;  /* 0x00017003ff0075a7 */ /* 0x006e640008001104 */
[----:B-1----:R-:W-:Y:S05]  /*4390*/  @!P0 BRA `(.L_x_44) ;  /* 0x000000e800e48947 */ /* 0x002fea0003800000 */
.L_x_227:
[----:B------:R-:W-:-:S09]  /*43a0*/  UIMAD UR5, UR15, 0x14, UR36 ;  /* 0x000000140f0578a4 */ /* 0x000fd2000f8e0224 */
[----:B------:R-:W2:Y:S04]  /*43b0*/  LDS.U16 R19, [UR5+0x12] ;  /* 0x00001205ff137984 */ /* 0x000ea80008000400 */
[----:B------:R-:W4:Y:S04]  /*43c0*/  LDS R14, [UR5] ;  /* 0x00000005ff0e7984 */ /* 0x000f280008000800 */
[----:B-1----:R-:W1:Y:S04]  /*43d0*/  LDS R0, [UR5+0x4] ;  /* 0x00000405ff007984 */ /* 0x002e680008000800 */
[----:B------:R-:W1:Y:S04]  /*43e0*/  LDS R16, [UR5+0x8] ;  /* 0x00000805ff107984 */ /* 0x000e680008000800 */
[----:B------:R-:W1:Y:S01]  /*43f0*/  LDS R2, [UR5+0xc] ;  /* 0x00000c05ff027984 */ /* 0x000e620008000800 */
[----:B------:R-:W-:Y:S01]  /*4400*/  @!PT LDS RZ, [RZ] ;  /* 0x00000000fffff984 */ /* 0x000fe20000000800 */
[----:B------:R-:W-:Y:S01]  /*4410*/  @!PT LDS RZ, [RZ] ;  /* 0x00000000fffff984 */ /* 0x000fe20000000800 */
[----:B------:R-:W-:Y:S01]  /*4420*/  @!PT LDS RZ, [RZ] ;  /* 0x00000000fffff984 */ /* 0x000fe20000000800 */
[----:B------:R-:W-:Y:S01]  /*4430*/  @!PT LDS RZ, [RZ] ;  /* 0x00000000fffff984 */ /* 0x000fe20000000800 */
[----:B------:R5:W-:Y:S06]  /*4440*/  MEMBAR.ALL.CTA ;  /* 0x0000000000007992 */ /* 0x000bec0000008000 */
[----:B-----5:R-:W1:Y:S01]  /*4450*/  FENCE.VIEW.ASYNC.S ;  /* 0x00000000000073c6 */ /* 0x020e620000000000 */
[----:B------:R-:W-:Y:S05]  /*4460*/  BRA.U UP0, `(.L_x_45) ;  /* 0x0000000100047547 */ /* 0x000fea000b800000 */
[----:B------:R-:W-:Y:S05]  /*4470*/  BPT.TRAP 0x1 ;  /* 0x000000040000795c */ /* 0x000fea0000300000 */
.L_x_45:
[----:B------:R-:W-:Y:S01]  /*4480*/  UIADD3 UR4, UPT, UPT, UR4, 0x1b0, URZ ;  /* 0x000001b004047890 */ /* 0x000fe2000fffe0ff */
[----:B-1----:R-:W-:Y:S01]  /*4490*/  ISETP.NE.AND P0, PT, R2, RZ, PT ;  /* 0x000000ff0200720c */ /* 0x002fe20003f05270 */
[----:B------:R-:W-:Y:S01]  /*44a0*/  UIADD3 UR15, UPT, UPT, UR15, 0x1, URZ ;  /* 0x000000010f0f7890 */ /* 0x000fe2000fffe0ff */
[----:B------:R-:W-:Y:S01]  /*44b0*/  PLOP3.LUT P4, PT, PT, PT, PT, 0x80, 0x8 ;  /* 0x000000000008781c */ /* 0x000fe20003f8f070 */
[----:B------:R-:W-:Y:S02]  /*44c0*/  UPRMT UR4, UR13, 0x654, UR4 ;  /* 0x000006540d047896 */ /* 0x000fe40008000004 */
[----:B------:R-:W-:-:S04]  /*44d0*/  UISETP.NE.AND UP0, UPT, UR15, 0x8, UPT ;  /* 0x000000080f00788c */ /* 0x000fc8000bf05270 */
[----:B------:R-:W-:-:S03]  /*44e0*/  USEL UR15, UR15, URZ, UP0 ;  /* 0x000000ff0f0f7287 */ /* 0x000fc60008000000 */
[----:B------:R-:W-:Y:S01]  /*44f0*/  SYNCS.ARRIVE.TRANS64.RED.A1T0 RZ, [UR4], RZ ;  /* 0x000000ffffff79a7 */ /* 0x000fe20008100404 */
[----:B------:R-:W-:-:S06]  /*4500*/  USEL UR4, URZ, 0x1, UP0 ;  /* 0x00000001ff047887 */ /* 0x000fcc0008000000 */
[----:B------:R-:W-:Y:S01]  /*4510*/  LOP3.LUT R18, R18, UR4, RZ, 0x3c, !PT ;  /* 0x0000000412127c12 */ /* 0x000fe2000f8e3cff */
[----:B------:R-:W-:Y:S06]  /*4520*/  @P0 BRA `(.L_x_46) ;  /* 0xffffffec00e40947 */ /* 0x000fec000383ffff */
[----:B------:R-:W-:Y:S01]  /*4530*/  UIADD3 UR12, UPT, UPT, UR12, 0x30, URZ ;  /* 0x000000300c0c7890 */ /* 0x000fe2000fffe0ff */
[----:B------:R-:W-:-:S03]  /*4540*/  SHF.L.U32 R3, R20, 0x1f, RZ ;  /* 0x0000001f14037819 */ /* 0x000fc600000006ff */
[----:B------:R-:W-:-:S09]  /*4550*/  ULEA UR4, UR14, UR12, 0x3 ;  /* 0x0000000c0e047291 */ /* 0x000fd2000f8e18ff */
[----:B------:R-:W1:Y:S02]  /*4560*/  SYNCS.PHASECHK.TRANS64.TRYWAIT P0, [UR4], R3 ;  /* 0x00000003ff0075a7 */ /* 0x000e640008001104 */
[----:B-1----:R-:W-:Y:S05]  /*4570*/  @!P0 BRA `(.L_x_47) ;  /* 0x000000e800848947 */ /* 0x002fea0003800000 */
.L_x_229:
[----:B------:R-:W-:-:S04]  /*4580*/  UIADD3 UR5, UPT, UPT, UR14, 0x1, URZ ;  /* 0x000000010e057890 */ /* 0x000fc8000fffe0ff */
[----:B------:R-:W-:-:S04]  /*4590*/  UISETP.NE.AND UP0, UPT, UR5, 0x6, UPT ;  /* 0x000000060500788c */ /* 0x000fc8000bf05270 */
[----:B------:R-:W-:Y:S02]  /*45a0*/  USEL UR6, URZ, 0x1, UP0 ;  /* 0x00000001ff067887 */ /* 0x000fe40008000000 */
[----:B------:R-:W-:-:S04]  /*45b0*/  USEL UR5, UR5, URZ, UP0 ;  /* 0x000000ff05057287 */ /* 0x000fc80008000000 */
[----:B------:R-:W-:Y:S01]  /*45c0*/  ULEA UR4, UR5, UR12, 0x3 ;  /* 0x0000000c05047291 */ /* 0x000fe2000f8e18ff */
[----:B------:R-:W-:-:S04]  /*45d0*/  LOP3.LUT R2, R20, UR6, RZ, 0x3c, !PT ;  /* 0x0000000614027c12 */ /* 0x000fc8000f8e3cff */
[----:B------:R-:W-:-:S04]  /*45e0*/  SHF.L.U32 R3, R2, 0x1f, RZ ;  /* 0x0000001f02037819 */ /* 0x000fc800000006ff */
[----:B------:R-:W1:Y:S02]  /*45f0*/  SYNCS.PHASECHK.TRANS64.TRYWAIT P0, [UR4], R3 ;  /* 0x00000003ff0075a7 */ /* 0x000e640008001104 */
[----:B-1----:R-:W-:Y:S05]  /*4600*/  @!P0 BRA `(.L_x_48) ;  /* 0x000000e800788947 */ /* 0x002fea0003800000 */
.L_x_231:
        /* <DEDUP_REMOVED lines=9> */
.L_x_233:
        /* <DEDUP_REMOVED lines=9> */
.L_x_235:
        /* <DEDUP_REMOVED lines=9> */
.L_x_237:
[----:B------:R-:W-:-:S04]  /*47c0*/  UIADD3 UR5, UPT, UPT, UR5, 0x1, URZ ;  /* 0x0000000105057890 */ /* 0x000fc8000fffe0ff */
[----:B------:R-:W-:-:S04]  /*47d0*/  UISETP.NE.AND UP0, UPT, UR5, 0x6, UPT ;  /* 0x000000060500788c */ /* 0x000fc8000bf05270 */
[----:B------:R-:W-:Y:S02]  /*47e0*/  USEL UR4, URZ, 0x1, UP0 ;  /* 0x00000001ff047887 */ /* 0x000fe40008000000 */
[----:B------:R-:W-:-:S04]  /*47f0*/  USEL UR5, UR5, URZ, UP0 ;  /* 0x000000ff05057287 */ /* 0x000fc80008000000 */
[----:B------:R-:W-:Y:S01]  /*4800*/  LOP3.LUT R2, R2, UR4, RZ, 0x3c, !PT ;  /* 0x0000000402027c12 */ /* 0x000fe2000f8e3cff */
[----:B------:R-:W-:-:S12]  /*4810*/  ULEA UR5, UR5, UR12, 0x3 ;  /* 0x0000000c05057291 */ /* 0x000fd8000f8e18ff */
.L_x_52:
[----:B------:R-:W-:Y:S02]  /*4820*/  SHF.L.U32 R3, R2, 0x1f, RZ ;  /* 0x0000001f02037819 */ /* 0x000fe400000006ff */
[----:B------:R-:W-:-:S04]  /*4830*/  MOV R0, UR5 ;  /* 0x0000000500007c02 */ /* 0x000fc80008000f00 */
[----:B------:R1:W1:Y:S03]  /*4840*/  SYNCS.PHASECHK.TRANS64.TRYWAIT P0, [R0+URZ], R3 ;  /* 0x00000003000075a7 */ /* 0x00026600080011ff */
[----:B-1----:R-:W-:Y:S05]  /*4850*/  @!P0 NANOSLEEP.SYNCS 0x989680 ;  /* 0x009896800000895d */ /* 0x002fea0003900000 */
[----:B------:R-:W1:Y:S02]  /*4860*/  @!P0 SYNCS.PHASECHK.TRANS64 P0, [R0+URZ], R3 ;  /* 0x00000003000085a7 */ /* 0x000e6400080010ff */
[----:B-1----:R-:W-:Y:S05]  /*4870*/  @P0 EXIT ;  /* 0x000000000000094d */ /* 0x002fea0003800000 */
[----:B------:R-:W-:Y:S05]  /*4880*/  BRA `(.L_x_52) ;  /* 0xfffffffc00e47947 */ /* 0x000fea000383ffff */
.L_x_22:
[----:B------:R-:W-:-:S04]  /*4890*/  UISETP.LT.U32.AND UP0, UPT, UR37, 0x9, UPT ;  /* 0x000000092500788c */ /* 0x000fc8000bf01070 */
[----:B------:R-:W-:-:S04]  /*48a0*/  USEL UR4, UR37, 0x9, UP0 ;  /* 0x0000000925047887 */ /* 0x000fc80008000000 */
[----:B------:R-:W-:-:S12]  /*48b0*/  USHF.L.U32 UR4, UR4, 0x2, URZ ;  /* 0x0000000204047899 */ /* 0x000fd800080006ff */
[----:B------:R-:W2:Y:S02]  /*48c0*/  LDCU UR6, c[0x2][UR4] ;  /* 0x00800000040677ac */ /* 0x000ea40008000800 */
[----:B--2---:R-:W-:-:S10]  /*48d0*/  USHF.R.S32.HI UR7, URZ, 0x1f, UR6 ;  /* 0x0000001fff077899 */ /* 0x004fd40008011406 */
.L_x_276:
[----:B-1----:R-:W-:Y:S05]  /*48e0*/  BRXU UR6 -0x48f0                                                                                                                                                                                                                                                                                                                                                                                                                                                                                                                                                                                                                                                                                                                                                                                                                                                                                                                                                                                                                                                                                                                                                                                                                                                                                                                                                                        (*"BRANCH_TARGETS .L_x_277,.L_x_278,.L_x_285"*) ;  /* 0xffffffb406c47958 */ /* 0x002fea000b83ffff */
.L_x_278:
[----:B------:R-:W-:-:S09]  /*48f0*/  UISETP.NE.AND UP0, UPT, UR37, 0x1, UPT ;  /* 0x000000012500788c */ /* 0x000fd2000bf05270 */
[----:B------:R-:W-:Y:S05]  /*4900*/  BRA.U UP0, `(.L_x_53) ;  /* 0x0000003900107547 */ /* 0x000fea000b800000 */
[----:B------:R-:W-:-:S08]  /*4910*/  NOP ;  /* 0x0000000000007918 */ /* 0x000fd00000000000 */
[----:B-----5:R-:W1:-:S00]  /*4920*/  USETMAXREG.DEALLOC.CTAPOOL 0x88 ;  /* 0x00000088000079c8 */ /* 0x020e4000080e0500 */
[----:B------:R-:W2:Y:S01]  /*4930*/  LDCU.64 UR14, c[0x0][0xba0] ;  /* 0x00017400ff0e77ac */ /* 0x000ea20008000a00 */
[----:B-1----:R-:W-:Y:S01]  /*4940*/  HFMA2 R0, -RZ, RZ, 0, 5.9604644775390625e-08 ;  /* 0x00000001ff007431 */ /* 0x002fe200000001ff */
[----:B------:R-:W-:Y:S01]  /*4950*/  PRMT R14, RZ, 0x7610, R14 ;  /* 0x00007610ff0e7816 */ /* 0x000fe2000000000e */
[----:B------:R-:W1:Y:S01]  /*4960*/  LDCU.64 UR12, c[0x0][0xbb8] ;  /* 0x00017700ff0c77ac */ /* 0x000e620008000a00 */
[----:B------:R-:W3:Y:S01]  /*4970*/  LDCU UR4, c[0x0][0xbdc] ;  /* 0x00017b80ff0477ac */ /* 0x000ee20008000800 */
[----:B------:R-:W4:Y:S01]  /*4980*/  LDCU UR22, c[0x0][0xb80] ;  /* 0x00017000ff1677ac */ /* 0x000f220008000800 */
[----:B------:R-:W-:Y:S01]  /*4990*/  UMOV UR5, 0xffffffff ;  /* 0xffffffff00057882 */ /* 0x000fe20000000000 */
[----:B------:R-:W-:Y:S01]  /*49a0*/  UMOV UR23, URZ ;  /* 0x000000ff00177c82 */ /* 0x000fe20008000000 */
[----:B--2---:R-:W-:-:S04]  /*49b0*/  UIADD3 UR20, UP0, UPT, UR14, -0x1, URZ ;  /* 0xffffffff0e147890 */ /* 0x004fc8000ff1e0ff */
[----:B------:R-:W-:Y:S02]  /*49c0*/  UIADD3.X UR15, UPT, UPT, UR15, -0x1, URZ, UP0, !UPT ;  /* 0xffffffff0f0f7890 */ /* 0x000fe400087fe4ff */
[----:B-1----:R-:W-:Y:S02]  /*49d0*/  UIADD3 UR14, UP0, UPT, UR12, -0x1, URZ ;  /* 0xffffffff0c0e7890 */ /* 0x002fe4000ff1e0ff */
[----:B---3--:R-:W-:Y:S02]  /*49e0*/  USHF.L.U32 UR4, UR5, UR4, URZ ;  /* 0x0000000405047299 */ /* 0x008fe400080006ff */
[----:B------:R-:W-:Y:S02]  /*49f0*/  UIADD3.X UR13, UPT, UPT, UR13, -0x1, URZ, UP0, !UPT ;  /* 0xffffffff0d0d7890 */ /* 0x000fe400087fe4ff */
[----:B----4-:R-:W-:Y:S02]  /*4a00*/  UIADD3 UR22, UPT, UPT, UR22, -0x1, URZ ;  /* 0xffffffff16167890 */ /* 0x010fe4000fffe0ff */
[----:B------:R-:W-:-:S12]  /*4a10*/  ULOP3.LUT UR12, URZ, UR4, URZ, 0x33, !UPT ;  /* 0x00000004ff0c7292 */ /* 0x000fd8000f8e33ff */
.L_x_70:
[----:B-1----:R-:W1:Y:S01]  /*4a20*/  LDC.64 R2, c[0x0][0xbd0] ;  /* 0x0002f400ff027b82 */ /* 0x002e620000000a00 */
[----:B------:R-:W-:Y:S01]  /*4a30*/  UIADD3 UR18, UP0, UPT, UR18, UR28, URZ ;  /* 0x0000001c12127290 */ /* 0x000fe2000ff1e0ff */
[----:B------:R-:W-:Y:S01]  /*4a40*/  ISETP.NE.AND P1, PT, RZ, UR16, PT ;  /* 0x00000010ff007c0c */ /* 0x000fe2000bf25270 */
[----:B------:R-:W-:Y:S01]  /*4a50*/  IMAD.MOV.U32 R21, RZ, RZ, -0x1 ;  /* 0xffffffffff157424 */ /* 0x000fe200078e00ff */
[----:B------:R-:W-:Y:S01]  /*4a60*/  PLOP3.LUT P2, PT, PT, PT, PT, 0x80, 0x8 ;  /* 0x000000000008781c */ /* 0x000fe20003f4f070 */
[----:B------:R-:W-:Y:S01]  /*4a70*/  UIADD3.X UR17, UPT, UPT, UR17, UR19, URZ, UP0, !UPT ;  /* 0x0000001311117290 */ /* 0x000fe200087fe4ff */
[----:B------:R-:W-:Y:S02]  /*4a80*/  IMAD.MOV.U32 R15, RZ, RZ, -0x1 ;  /* 0xffffffffff0f7424 */ /* 0x000fe400078e00ff */
[----:B------:R-:W-:Y:S02]  /*4a90*/  P2R R17, PR, RZ, 0x4 ;  /* 0x00000004ff117803 */ /* 0x000fe40000000000 */
[----:B-1----:R-:W-:Y:S01]  /*4aa0*/  ISETP.LE.U32.AND P0, PT, R2, UR18, PT ;  /* 0x0000001202007c0c */ /* 0x002fe2000bf03070 */
[----:B------:R-:W-:-:S05]  /*4ab0*/  IMAD.U32 R2, RZ, RZ, UR17 ;  /* 0x00000011ff027e24 */ /* 0x000fca000f8e00ff */
[----:B------:R-:W-:Y:S01]  /*4ac0*/  ISETP.GE.U32.AND.EX P0, PT, R2, R3, PT, P0 ;  /* 0x000000030200720c */ /* 0x000fe20003f06100 */
[----:B------:R-:W-:Y:S02]  /*4ad0*/  IMAD.MOV.U32 R3, RZ, RZ, RZ ;  /* 0x000000ffff037224 */ /* 0x000fe400078e00ff */
[----:B------:R-:W-:-:S10]  /*4ae0*/  IMAD.MOV.U32 R2, RZ, RZ, -0x1 ;  /* 0xffffffffff027424 */ /* 0x000fd400078e00ff */
[----:B--2--5:R-:W-:Y:S05]  /*4af0*/  @P0 BRA P1, `(.L_x_54) ;  /* 0x0000001400f00947 */ /* 0x024fea0000800000 */
[----:B------:R-:W-:Y:S01]  /*4b00*/  IADD3 R20, P1, PT, R18, R10, RZ ;  /* 0x0000000a12147210 */ /* 0x000fe20007f3e0ff */
[----:B------:R-:W-:-:S03]  /*4b10*/  IMAD.U32 R15, RZ, RZ, UR17 ;  /* 0x00000011ff0f7e24 */ /* 0x000fc6000f8e00ff */
[----:B------:R-:W-:Y:S01]  /*4b20*/  ISETP.LE.U32.AND P0, PT, R20, UR18, PT ;  /* 0x0000001214007c0c */ /* 0x000fe2000bf03070 */
[----:B------:R-:W-:-:S05]  /*4b30*/  IMAD.X R20, R19, 0x1, R9, P1 ;  /* 0x0000000113147824 */ /* 0x000fca00008e0609 */
[----:B------:R-:W-:-:S13]  /*4b40*/  ISETP.GE.U32.AND.EX P0, PT, R15, R20, PT, P0 ;  /* 0x000000140f00720c */ /* 0x000fda0003f06100 */
[----:B------:R-:W-:Y:S05]  /*4b50*/  @!P0 BRA `(.L_x_55) ;  /* 0x0000001000dc8947 */ /* 0x000fea0003800000 */
[----:B------:R-:W1:Y:S01]  /*4b60*/  LDCU UR25, c[0x0][0xbe8] ;  /* 0x00017d00ff1977ac */ /* 0x000e620008000800 */
[----:B------:R-:W-:Y:S01]  /*4b70*/  IMAD.IADD R11, R8, 0x1, R11 ;  /* 0x00000001080b7824 */ /* 0x000fe200078e020b */
[----:B------:R-:W-:Y:S01]  /*4b80*/  MOV R18, R6 ;  /* 0x0000000600127202 */ /* 0x000fe20000000f00 */
[----:B------:R-:W-:Y:S02]  /*4b90*/  IMAD.MOV.U32 R20, RZ, RZ, R7 ;  /* 0x000000ffff147224 */ /* 0x000fe400078e0007 */
[----:B------:R-:W-:-:S05]  /*4ba0*/  VIADD R15, R11, 0x20 ;  /* 0x000000200b0f7836 */ /* 0x000fca0000000000 */
[----:B-1----:R-:W-:-:S13]  /*4bb0*/  ISETP.GE.AND P0, PT, R15, UR25, PT ;  /* 0x000000190f007c0c */ /* 0x002fda000bf06270 */
[----:B------:R-:W1:Y:S01]  /*4bc0*/  @!P0 LDC.64 R24, c[0x0][0xbf0] ;  /* 0x0002fc00ff188b82 */ /* 0x000e620000000a00 */
[----:B------:R-:W-:Y:S01]  /*4bd0*/  BSSY.RECONVERGENT B0, `(.L_x_56) ;  /* 0x0000062000007945 */ /* 0x000fe20003800200 */
[----:B------:R-:W-:Y:S01]  /*4be0*/  HFMA2 R22, -RZ, RZ, 0, 0 ;  /* 0x00000000ff167431 */ /* 0x000fe200000001ff */
[----:B------:R-:W-:Y:S01]  /*4bf0*/  MOV R15, 0x7fffffff ;  /* 0x7fffffff000f7802 */ /* 0x000fe20000000f00 */
[----:B-1----:R-:W-:-:S05]  /*4c00*/  @!P0 IMAD.WIDE R24, R11, 0xc, R24 ;  /* 0x0000000c0b188825 */ /* 0x002fca00078e0218 */
[----:B------:R1:W5:Y:S04]  /*4c10*/  @!P0 LDG.E R6, desc[UR50][R24.64+0x180] ;  /* 0x0001803218068981 */ /* 0x000368000c1e1900 */
[----:B------:R1:W5:Y:S01]  /*4c20*/  @!P0 LDG.E R7, desc[UR50][R24.64+0x184] ;  /* 0x0001843218078981 */ /* 0x000362000c1e1900 */
[----:B------:R-:W-:-:S13]  /*4c30*/  ISETP.GE.AND P0, PT, R11, UR25, PT ;  /* 0x000000190b007c0c */ /* 0x000fda000bf06270 */
[----:B------:R-:W-:Y:S05]  /*4c40*/  @P0 BRA `(.L_x_57) ;  /* 0x0000000400680947 */ /* 0x000fea0003800000 */
[----:B------:R-:W-:Y:S01]  /*4c50*/  IABS R15, R5 ;  /* 0x00000005000f7213 */ /* 0x000fe20000000000 */
[----:B------:R-:W2:Y:S01]  /*4c60*/  LDCU.64 UR8, c[0x0][0xbb0] ;  /* 0x00017600ff0877ac */ /* 0x000ea20008000a00 */
[----:B------:R-:W-:Y:S02]  /*4c70*/  IABS R13, R4 ;  /* 0x00000004000d7213 */ /* 0x000fe40000000000 */
[----:B------:R-:W3:Y:S01]  /*4c80*/  I2F.RP R26, R15 ;  /* 0x0000000f001a7306 */ /* 0x000ee20000209400 */
[----:B------:R-:W1:Y:S01]  /*4c90*/  LDCU.128 UR4, c[0x0][0xbc0] ;  /* 0x00017800ff0477ac */ /* 0x000e620008000c00 */
[----:B------:R-:W-:Y:S02]  /*4ca0*/  IADD3 R19, P0, PT, R18, UR20, RZ ;  /* 0x0000001412137c10 */ /* 0x000fe4000ff1e0ff */
[----:B------:R-:W-:Y:S01]  /*4cb0*/  IADD3 R23, P2, PT, R20, UR14, RZ ;  /* 0x0000000e14177c10 */ /* 0x000fe2000ff5e0ff */
[----:B------:R-:W4:Y:S01]  /*4cc0*/  LDCU.64 UR10, c[0x0][0xba8] ;  /* 0x00017500ff0a77ac */ /* 0x000f220008000a00 */
[----:B------:R-:W-:-:S02]  /*4cd0*/  LEA.HI.X.SX32 R18, R18, UR15, 0x1, P0 ;  /* 0x0000000f12127c11 */ /* 0x000fc400080f0eff */
[----:B------:R-:W4:Y:S01]  /*4ce0*/  I2F.RP R12, R13 ;  /* 0x0000000d000c7306 */ /* 0x000f220000209400 */
[----:B------:R-:W-:Y:S02]  /*4cf0*/  LEA.HI.X.SX32 R22, R20, UR13, 0x1, P2 ;  /* 0x0000000d14167c11 */ /* 0x000fe400090f0eff */
[----:B--2---:R-:W-:-:S05]  /*4d00*/  IADD3 R21, P0, PT, R19, UR9, RZ ;  /* 0x0000000913157c10 */ /* 0x004fca000ff1e0ff */
[----:B---3--:R-:W2:Y:S01]  /*4d10*/  MUFU.RCP R26, R26 ;  /* 0x0000001a001a7308 */ /* 0x008ea20000001000 */
[----:B-1----:R-:W-:Y:S01]  /*4d20*/  IADD3 R25, P1, PT, R23, UR7, RZ ;  /* 0x0000000717197c10 */ /* 0x002fe2000ff3e0ff */
[----:B------:R-:W-:Y:S02]  /*4d30*/  IMAD.X R20, RZ, RZ, R18, P0 ;  /* 0x000000ffff147224 */ /* 0x000fe400000e0612 */
[----:B----4-:R-:W-:-:S04]  /*4d40*/  IMAD.WIDE.U32 R36, R21, UR10, RZ ;  /* 0x0000000a15247c25 */ /* 0x010fc8000f8e00ff */
[----:B------:R-:W1:Y:S01]  /*4d50*/  MUFU.RCP R12, R12 ;  /* 0x0000000c000c7308 */ /* 0x000e620000001000 */
[----:B------:R-:W-:Y:S02]  /*4d60*/  IMAD.X R24, RZ, RZ, R22, P1 ;  /* 0x000000ffff187224 */ /* 0x000fe400008e0616 */
[----:B------:R-:W-:-:S04]  /*4d70*/  IMAD.WIDE.U32 R30, R20, UR10, RZ ;  /* 0x0000000a141e7c25 */ /* 0x000fc8000f8e00ff */
[----:B--2---:R-:W-:Y:S02]  /*4d80*/  VIADD R26, R26, 0xffffffe ;  /* 0x0ffffffe1a1a7836 */ /* 0x004fe40000000000 */
[----:B------:R-:W-:Y:S02]  /*4d90*/  IMAD.WIDE.U32 R28, R24, UR4, RZ ;  /* 0x00000004181c7c25 */ /* 0x000fe4000f8e00ff */
[----:B------:R-:W2:Y:S02]  /*4da0*/  F2I.FTZ.U32.TRUNC.NTZ R27, R26 ;  /* 0x0000001a001b7305 */ /* 0x000ea4000021f000 */
[----:B------:R-:W-:-:S04]  /*4db0*/  IMAD.WIDE.U32 R30, P1, R21, UR11, R30 ;  /* 0x0000000b151e7c25 */ /* 0x000fc8000f82001e */
[----:B-1----:R-:W-:Y:S02]  /*4dc0*/  VIADD R12, R12, 0xffffffe ;  /* 0x0ffffffe0c0c7836 */ /* 0x002fe40000000000 */
[----:B------:R-:W-:-:S04]  /*4dd0*/  IMAD.WIDE.U32 R28, P0, R25, UR5, R28 ;  /* 0x00000005191c7c25 */ /* 0x000fc8000f80001c */
[----:B------:R-:W-:Y:S02]  /*4de0*/  IMAD.WIDE.U32 R38, R25, UR4, RZ ;  /* 0x0000000419267c25 */ /* 0x000fe4000f8e00ff */
[----:B------:R-:W1:Y:S02]  /*4df0*/  F2I.FTZ.U32.TRUNC.NTZ R25, R12 ;  /* 0x0000000c00197305 */ /* 0x000e64000021f000 */
[----:B------:R-:W-:Y:S01]  /*4e00*/  IMAD.X R35, RZ, RZ, RZ, P1 ;  /* 0x000000ffff237224 */ /* 0x000fe200008e06ff */
[----:B------:R-:W-:Y:S01]  /*4e10*/  IADD3 RZ, P1, PT, R37, R30, RZ ;  /* 0x0000001e25ff7210 */ /* 0x000fe20007f3e0ff */
[----:B------:R-:W-:Y:S01]  /*4e20*/  IMAD.MOV.U32 R34, RZ, RZ, R31 ;  /* 0x000000ffff227224 */ /* 0x000fe200078e001f */
[----:B------:R-:W-:Y:S01]  /*4e30*/  IADD3 RZ, P2, PT, R39, R28, RZ ;  /* 0x0000001c27ff7210 */ /* 0x000fe20007f5e0ff */
[----:B------:R-:W-:Y:S01]  /*4e40*/  IMAD.X R33, RZ, RZ, RZ, P0 ;  /* 0x000000ffff217224 */ /* 0x000fe200000e06ff */
[----:B------:R-:W-:Y:S01]  /*4e50*/  ISETP.NE.U32.AND P0, PT, RZ, UR10, PT ;  /* 0x0000000aff007c0c */ /* 0x000fe2000bf05070 */
[----:B------:R-:W-:-:S02]  /*4e60*/  IMAD.MOV.U32 R32, RZ, RZ, R29 ;  /* 0x000000ffff207224 */ /* 0x000fc400078e001d */
[----:B------:R-:W-:Y:S01]  /*4e70*/  IMAD.WIDE.U32.X R34, R20, UR11, R34, P1 ;  /* 0x0000000b14227c25 */ /* 0x000fe200088e0422 */
[----:B------:R-:W-:Y:S02]  /*4e80*/  ISETP.NE.U32.AND P1, PT, RZ, UR4, PT ;  /* 0x00000004ff007c0c */ /* 0x000fe4000bf25070 */
[----:B------:R-:W-:Y:S01]  /*4e90*/  ISETP.NE.AND.EX P0, PT, RZ, UR11, PT, P0 ;  /* 0x0000000bff007c0c */ /* 0x000fe2000bf05300 */
[----:B--2---:R-:W-:Y:S01]  /*4ea0*/  IMAD.MOV R21, RZ, RZ, -R27 ;  /* 0x000000ffff157224 */ /* 0x004fe200078e0a1b */
[----:B------:R-:W-:Y:S01]  /*4eb0*/  ISETP.NE.AND.EX P1, PT, RZ, UR5, PT, P1 ;  /* 0x00000005ff007c0c */ /* 0x000fe2000bf25310 */
[----:B------:R-:W-:Y:S01]  /*4ec0*/  IMAD.WIDE.U32.X R32, R24, UR5, R32, P2 ;  /* 0x0000000518207c25 */ /* 0x000fe200090e0420 */
[----:B------:R-:W-:Y:S02]  /*4ed0*/  SEL R19, R19, R34, !P0 ;  /* 0x0000002213137207 */ /* 0x000fe40004000000 */
[----:B------:R-:W-:Y:S01]  /*4ee0*/  SEL R18, R18, R35, !P0 ;  /* 0x0000002312127207 */ /* 0x000fe20004000000 */
[----:B------:R-:W-:Y:S01]  /*4ef0*/  IMAD R21, R21, R15, RZ ;  /* 0x0000000f15157224 */ /* 0x000fe200078e02ff */
[----:B------:R-:W-:Y:S01]  /*4f00*/  SEL R23, R23, R32, !P1 ;  /* 0x0000002017177207 */ /* 0x000fe20004800000 */
[----:B------:R-:W-:Y:S01]  /*4f10*/  IMAD.MOV.U32 R26, RZ, RZ, RZ ;  /* 0x000000ffff1a7224 */ /* 0x000fe200078e00ff */
[----:B------:R-:W-:Y:S01]  /*4f20*/  SEL R22, R22, R33, !P1 ;  /* 0x0000002116167207 */ /* 0x000fe20004800000 */
[----:B-1----:R-:W-:-:S02]  /*4f30*/  IMAD.MOV R12, RZ, RZ, -R25 ;  /* 0x000000ffff0c7224 */ /* 0x002fc400078e0a19 */
[----:B------:R-:W-:Y:S01]  /*4f40*/  IMAD.HI.U32 R21, R27, R21, R26 ;  /* 0x000000151b157227 */ /* 0x000fe200078e001a */
[----:B------:R-:W-:Y:S02]  /*4f50*/  SHF.R.U64 R26, R19, UR8, R18 ;  /* 0x00000008131a7c19 */ /* 0x000fe40008001212 */
[----:B------:R-:W-:Y:S01]  /*4f60*/  SHF.R.U64 R23, R23, UR6, R22 ;  /* 0x0000000617177c19 */ /* 0x000fe20008001216 */
[----:B------:R-:W-:Y:S01]  /*4f70*/  IMAD.MOV.U32 R18, RZ, RZ, R12 ;  /* 0x000000ffff127224 */ /* 0x000fe200078e000c */
[----:B------:R-:W-:Y:S01]  /*4f80*/  IADD3 R26, PT, PT, R5, -0x1, R26 ;  /* 0xffffffff051a7810 */ /* 0x000fe20007ffe01a */
[----:B------:R-:W-:Y:S01]  /*4f90*/  IMAD.MOV.U32 R24, RZ, RZ, RZ ;  /* 0x000000ffff187224 */ /* 0x000fe200078e00ff */
[----:B------:R-:W-:Y:S01]  /*4fa0*/  IADD3 R22, PT, PT, R4, -0x1, R23 ;  /* 0xffffffff04167810 */ /* 0x000fe20007ffe017 */
[----:B------:R-:W-:Y:S01]  /*4fb0*/  IMAD R23, R18, R13, RZ ;  /* 0x0000000d12177224 */ /* 0x000fe200078e02ff */
[----:B------:R-:W-:Y:S02]  /*4fc0*/  IABS R19, R5 ;  /* 0x0000000500137213 */ /* 0x000fe40000000000 */
[----:B------:R-:W-:Y:S01]  /*4fd0*/  IABS R20, R26 ;  /* 0x0000001a00147213 */ /* 0x000fe20000000000 */
[----:B------:R-:W-:Y:S01]  /*4fe0*/  IMAD.HI.U32 R23, R25, R23, R24 ;  /* 0x0000001719177227 */ /* 0x000fe200078e0018 */
[----:B------:R-:W-:-:S02]  /*4ff0*/  IABS R12, R4 ;  /* 0x00000004000c7213 */ /* 0x000fc40000000000 */
[----:B------:R-:W-:Y:S01]  /*5000*/  IABS R18, R22 ;  /* 0x0000001600127213 */ /* 0x000fe20000000000 */
[----:B------:R-:W-:Y:S01]  /*5010*/  IMAD.MOV R19, RZ, RZ, -R19 ;  /* 0x000000ffff137224 */ /* 0x000fe200078e0a13 */
[----:B------:R-:W-:Y:S01]  /*5020*/  ISETP.GE.AND P4, PT, R26, RZ, PT ;  /* 0x000000ff1a00720c */ /* 0x000fe20003f86270 */
[----:B------:R-:W-:Y:S01]  /*5030*/  IMAD.HI.U32 R21, R21, R20, RZ ;  /* 0x0000001415157227 */ /* 0x000fe200078e00ff */
[----:B------:R-:W-:-:S03]  /*5040*/  ISETP.GE.AND P2, PT, R22, RZ, PT ;  /* 0x000000ff1600720c */ /* 0x000fc60003f46270 */
[----:B------:R-:W-:Y:S02]  /*5050*/  IMAD.MOV R12, RZ, RZ, -R12 ;  /* 0x000000ffff0c7224 */ /* 0x000fe400078e0a0c */
[----:B------:R-:W-:-:S04]  /*5060*/  IMAD.HI.U32 R23, R23, R18, RZ ;  /* 0x0000001217177227 */ /* 0x000fc800078e00ff */
[----:B------:R-:W-:Y:S02]  /*5070*/  IMAD R20, R21, R19, R20 ;  /* 0x0000001315147224 */ /* 0x000fe400078e0214 */
[----:B------:R-:W-:Y:S02]  /*5080*/  IMAD R18, R23, R12, R18 ;  /* 0x0000000c17127224 */ /* 0x000fe400078e0212 */
[----:B------:R-:W1:Y:S01]  /*5090*/  LDC R12, c[0x0][0xbe0] ;  /* 0x0002f800ff0c7b82 */ /* 0x000e620000000800 */
[----:B------:R-:W-:Y:S02]  /*50a0*/  ISETP.GT.U32.AND P1, PT, R15, R20, PT ;  /* 0x000000140f00720c */ /* 0x000fe40003f24070 */
[----:B------:R-:W-:-:S11]  /*50b0*/  ISETP.GT.U32.AND P0, PT, R13, R18, PT ;  /* 0x000000120d00720c */ /* 0x000fd60003f04070 */
[----:B------:R-:W-:Y:S01]  /*50c0*/  @!P1 IMAD.IADD R20, R20, 0x1, -R15 ;  /* 0x0000000114149824 */ /* 0x000fe200078e0a0f */
[----:B------:R-:W-:Y:S01]  /*50d0*/  ISETP.NE.AND P1, PT, RZ, UR24, PT ;  /* 0x00000018ff007c0c */ /* 0x000fe2000bf25270 */
[----:B------:R-:W-:-:S03]  /*50e0*/  @!P0 IMAD.IADD R18, R18, 0x1, -R13 ;  /* 0x0000000112128824 */ /* 0x000fc600078e0a0d */
[----:B------:R-:W-:Y:S02]  /*50f0*/  ISETP.GT.U32.AND P0, PT, R15, R20, PT ;  /* 0x000000140f00720c */ /* 0x000fe40003f04070 */
[----:B------:R-:W-:-:S11]  /*5100*/  ISETP.GT.U32.AND P3, PT, R13, R18, PT ;  /* 0x000000120d00720c */ /* 0x000fd60003f64070 */
[----:B------:R-:W-:Y:S01]  /*5110*/  @!P0 IMAD.IADD R20, R20, 0x1, -R15 ;  /* 0x0000000114148824 */ /* 0x000fe200078e0a0f */
[----:B------:R-:W-:Y:S01]  /*5120*/  ISETP.NE.AND P0, PT, RZ, UR21, PT ;  /* 0x00000015ff007c0c */ /* 0x000fe2000bf05270 */
[----:B------:R-:W-:Y:S02]  /*5130*/  @!P3 IMAD.IADD R18, R18, 0x1, -R13 ;  /* 0x000000011212b824 */ /* 0x000fe400078e0a0d */
[----:B------:R-:W-:Y:S01]  /*5140*/  @!P4 IMAD.MOV R20, RZ, RZ, -R20 ;  /* 0x000000ffff14c224 */ /* 0x000fe200078e0a14 */
[----:B------:R-:W-:Y:S01]  /*5150*/  @!P1 LOP3.LUT R20, RZ, UR24, RZ, 0x33, !PT ;  /* 0x00000018ff149c12 */ /* 0x000fe2000f8e33ff */
[----:B------:R-:W-:-:S04]  /*5160*/  @!P2 IMAD.MOV R18, RZ, RZ, -R18 ;  /* 0x000000ffff12a224 */ /* 0x000fc800078e0a12 */
[----:B------:R-:W-:-:S04]  /*5170*/  IMAD.IADD R20, R26, 0x1, -R20 ;  /* 0x000000011a147824 */ /* 0x000fc800078e0a14 */
[----:B------:R-:W-:Y:S02]  /*5180*/  @!P0 LOP3.LUT R18, RZ, UR21, RZ, 0x33, !PT ;  /* 0x00000015ff128c12 */ /* 0x000fe4000f8e33ff */
[----:B-1----:R-:W-:-:S03]  /*5190*/  ISETP.NE.AND P0, PT, R12, 0x1, PT ;  /* 0x000000010c00780c */ /* 0x002fc60003f05270 */
[----:B------:R-:W-:-:S04]  /*51a0*/  IMAD.IADD R13, R22, 0x1, -R18 ;  /* 0x00000001160d7824 */ /* 0x000fc800078e0a12 */
[----:B------:R-:W-:Y:S01]  /*51b0*/  IMAD R15, R20, R13, RZ ;  /* 0x0000000d140f7224 */ /* 0x000fe200078e02ff */
[----:B------:R-:W-:-:S04]  /*51c0*/  SEL R12, R13, R20, !P0 ;  /* 0x000000140d0c7207 */ /* 0x000fc80004000000 */
[----:B------:R-:W-:Y:S02]  /*51d0*/  SHF.R.S32.HI R22, RZ, 0x1f, R15 ;  /* 0x0000001fff167819 */ /* 0x000fe4000001140f */
[----:B------:R-:W-:Y:S02]  /*51e0*/  SHF.R.S32.HI R13, RZ, 0x1f, R12 ;  /* 0x0000001fff0d7819 */ /* 0x000fe4000001140c */
.L_x_57:
[----:B------:R-:W-:Y:S05]  /*51f0*/  BSYNC.RECONVERGENT B0 ;  /* 0x0000000000007941 */ /* 0x000fea0003800200 */
.L_x_56:
        /* <DEDUP_REMOVED lines=12> */
[----:B------:R-:W3:Y:S01]  /*52c0*/  SHFL.UP PT, R21, R18, 0x2, RZ ;  /* 0x0440000012157989 */ /* 0x000ee200000e00ff */
[----:B--2---:R-:W-:-:S04]  /*52d0*/  SEL R20, R20, RZ, P4 ;  /* 0x000000ff14147207 */ /* 0x004fc80002000000 */
[----:B------:R-:W-:Y:S02]  /*52e0*/  IADD3 R20, P0, PT, R20, R19, RZ ;  /* 0x0000001314147210 */ /* 0x000fe40007f1e0ff */
[----:B---3--:R-:W-:-:S03]  /*52f0*/  SEL R21, R21, RZ, P4 ;  /* 0x000000ff15157207 */ /* 0x008fc60002000000 */
[----:B------:R-:W2:Y:S02]  /*5300*/  SHFL.UP PT, R23, R20, 0x4, RZ ;  /* 0x0480000014177989 */ /* 0x000ea400000e00ff */
[----:B------:R-:W-:-:S05]  /*5310*/  IMAD.X R21, R21, 0x1, R18, P0 ;  /* 0x0000000115157824 */ /* 0x000fca00000e0612 */
        /* <DEDUP_REMOVED lines=8> */
[----:B------:R-:W-:Y:S01]  /*53a0*/  IADD3 R24, P0, PT, R24, R23, RZ ;  /* 0x0000001718187210 */ /* 0x000fe20007f1e0ff */
[----:B------:R-:W-:Y:S01]  /*53b0*/  IMAD.U32 R23, RZ, RZ, UR17 ;  /* 0x00000011ff177e24 */ /* 0x000fe2000f8e00ff */
[----:B--2---:R-:W-:-:S05]  /*53c0*/  SEL R19, R19, RZ, P2 ;  /* 0x000000ff13137207 */ /* 0x004fca0001000000 */
[----:B------:R-:W-:Y:S02]  /*53d0*/  IMAD.X R25, R19, 0x1, R18, P0 ;  /* 0x0000000113197824 */ /* 0x000fe400000e0612 */
[----:B------:R-:W1:Y:S04]  /*53e0*/  SHFL.UP PT, R19, R24, 0x10, RZ ;  /* 0x0600000018137989 */ /* 0x000e6800000e00ff */
[----:B------:R-:W2:Y:S01]  /*53f0*/  SHFL.UP PT, R20, R25, 0x10, RZ ;  /* 0x0600000019147989 */ /* 0x000ea200000e00ff */
[----:B-1----:R-:W-:-:S04]  /*5400*/  SEL R19, R19, RZ, P3 ;  /* 0x000000ff13137207 */ /* 0x002fc80001800000 */
[----:B------:R-:W-:Y:S02]  /*5410*/  IADD3 R19, P0, PT, R19, R24, RZ ;  /* 0x0000001813137210 */ /* 0x000fe40007f1e0ff */
[----:B--2---:R-:W-:-:S05]  /*5420*/  SEL R20, R20, RZ, P3 ;  /* 0x000000ff14147207 */ /* 0x004fca0001800000 */
[----:B------:R-:W-:Y:S01]  /*5430*/  IMAD.X R18, R20, 0x1, R25, P0 ;  /* 0x0000000114127824 */ /* 0x000fe200000e0619 */
[----:B------:R-:W-:-:S05]  /*5440*/  IADD3 R21, P0, PT, R19, R10, RZ ;  /* 0x0000000a13157210 */ /* 0x000fca0007f1e0ff */
[----:B------:R-:W-:Y:S01]  /*5450*/  IMAD.X R20, R18, 0x1, R9, P0 ;  /* 0x0000000112147824 */ /* 0x000fe200000e0609 */
[----:B------:R-:W-:-:S04]  /*5460*/  ISETP.LE.U32.AND P0, PT, R21, UR18, PT ;  /* 0x0000001215007c0c */ /* 0x000fc8000bf03070 */
[----:B------:R-:W-:-:S13]  /*5470*/  ISETP.GE.U32.AND.EX P0, PT, R23, R20, PT, P0 ;  /* 0x000000141700720c */ /* 0x000fda0003f06100 */
[----:B------:R-:W-:-:S04]  /*5480*/  VOTE.ANY R23, PT, !P0 ;  /* 0x0000000000177806 */ /* 0x000fc800040e0100 */
[----:B------:R-:W-:-:S13]  /*5490*/  ISETP.NE.AND P0, PT, R23, RZ, PT ;  /* 0x000000ff1700720c */ /* 0x000fda0003f05270 */
[----:B------:R-:W-:Y:S05]  /*54a0*/  @P0 BRA `(.L_x_58) ;  /* 0x0000000800440947 */ /* 0x000fea0003800000 */
[----:B------:R-:W1:Y:S01]  /*54b0*/  LDC R9, c[0x0][0xbe0] ;  /* 0x0002f800ff097b82 */ /* 0x000e620000000800 */
[----:B------:R-:W2:Y:S01]  /*54c0*/  LDCU UR25, c[0x0][0xbe8] ;  /* 0x00017d00ff1977ac */ /* 0x000ea20008000800 */
[----:B------:R-:W3:Y:S01]  /*54d0*/  LDCU.64 UR10, c[0x0][0xba8] ;  /* 0x00017500ff0a77ac */ /* 0x000ee20008000a00 */
[----:B------:R-:W4:Y:S01]  /*54e0*/  LDCU.64 UR8, c[0x0][0xbb0] ;  /* 0x00017600ff0877ac */ /* 0x000f220008000a00 */
[----:B------:R-:W1:Y:S02]  /*54f0*/  LDCU.128 UR4, c[0x0][0xbc0] ;  /* 0x00017800ff0477ac */ /* 0x000e640008000c00 */
[----:B-1234-:R-:W-:-:S13]  /*5500*/  ISETP.NE.AND P6, PT, R9, 0x1, PT ;  /* 0x000000010900780c */ /* 0x01efda0003fc5270 */
.L_x_61:
        /* <DEDUP_REMOVED lines=10> */
[----:B-1----:R-:W-:-:S05]  /*55b0*/  @!P0 IMAD.WIDE R24, R11, 0xc, R24 ;  /* 0x0000000c0b188825 */ /* 0x002fca00078e0218 */
[----:B------:R2:W5:Y:S04]  /*55c0*/  @!P0 LDG.E R6, desc[UR50][R24.64+0x180] ;  /* 0x0001803218068981 */ /* 0x000568000c1e1900 */
[----:B------:R2:W5:Y:S01]  /*55d0*/  @!P0 LDG.E R7, desc[UR50][R24.64+0x184] ;  /* 0x0001843218078981 */ /* 0x000562000c1e1900 */
[----:B------:R-:W-:Y:S02]  /*55e0*/  ISETP.GE.AND P0, PT, R11, UR25, PT ;  /* 0x000000190b007c0c */ /* 0x000fe4000bf06270 */
[----:B------:R-:W-:-:S11]  /*55f0*/  MOV R15, 0x7fffffff ;  /* 0x7fffffff000f7802 */ /* 0x000fd60000000f00 */
[----:B---34-:R-:W-:Y:S05]  /*5600*/  @P0 BRA `(.L_x_60) ;  /* 0x0000000400500947 */ /* 0x018fea0003800000 */
[----:B------:R-:W-:-:S04]  /*5610*/  IADD3 R13, P0, PT, R19, UR20, RZ ;  /* 0x00000014130d7c10 */ /* 0x000fc8000ff1e0ff */
[----:B------:R-:W-:Y:S02]  /*5620*/  LEA.HI.X.SX32 R12, R19, UR15, 0x1, P0 ;  /* 0x0000000f130c7c11 */ /* 0x000fe400080f0eff */
[----:B--2---:R-:W-:-:S04]  /*5630*/  IADD3 R20, P0, PT, R18, UR14, RZ ;  /* 0x0000000e12147c10 */ /* 0x004fc8000ff1e0ff */
        /* <DEDUP_REMOVED lines=14> */
[----:B------:R-:W-:-:S04]  /*5720*/  IMAD.WIDE.U32 R28, R22, UR4, RZ ;  /* 0x00000004161c7c25 */ /* 0x000fc8000f8e00ff */
[----:B------:R-:W-:Y:S01]  /*5730*/  IMAD.WIDE.U32.X R26, R15, UR11, R26, P0 ;  /* 0x0000000b0f1a7c25 */ /* 0x000fe200080e041a */
[----:B------:R-:W-:-:S03]  /*5740*/  IADD3 RZ, P0, PT, R29, R24, RZ ;  /* 0x000000181dff7210 */ /* 0x000fc60007f1e0ff */
[----:B------:R-:W-:-:S04]  /*5750*/  IMAD.MOV.U32 R22, RZ, RZ, R25 ;  /* 0x000000ffff167224 */ /* 0x000fc800078e0019 */
[----:B------:R-:W-:Y:S01]  /*5760*/  IMAD.WIDE.U32.X R22, R21, UR5, R22, P0 ;  /* 0x0000000515167c25 */ /* 0x000fe200080e0416 */
[----:B------:R-:W-:-:S04]  /*5770*/  ISETP.NE.U32.AND P0, PT, RZ, UR10, PT ;  /* 0x0000000aff007c0c */ /* 0x000fc8000bf05070 */
[----:B------:R-:W-:-:S04]  /*5780*/  ISETP.NE.AND.EX P0, PT, RZ, UR11, PT, P0 ;  /* 0x0000000bff007c0c */ /* 0x000fc8000bf05300 */
[----:B------:R-:W-:Y:S02]  /*5790*/  SEL R15, R13, R26, !P0 ;  /* 0x0000001a0d0f7207 */ /* 0x000fe40004000000 */
[----:B------:R-:W-:Y:S02]  /*57a0*/  SEL R12, R12, R27, !P0 ;  /* 0x0000001b0c0c7207 */ /* 0x000fe40004000000 */
[----:B------:R-:W-:Y:S02]  /*57b0*/  ISETP.NE.U32.AND P0, PT, RZ, UR4, PT ;  /* 0x00000004ff007c0c */ /* 0x000fe4000bf05070 */
[----:B------:R-:W-:Y:S02]  /*57c0*/  SHF.R.U64 R12, R15, UR8, R12 ;  /* 0x000000080f0c7c19 */ /* 0x000fe4000800120c */
[----:B------:R-:W-:Y:S02]  /*57d0*/  ISETP.NE.AND.EX P0, PT, RZ, UR5, PT, P0 ;  /* 0x00000005ff007c0c */ /* 0x000fe4000bf05300 */
[----:B------:R-:W-:-:S02]  /*57e0*/  IADD3 R21, PT, PT, R5, -0x1, R12 ;  /* 0xffffffff05157810 */ /* 0x000fc40007ffe00c */
[----:B------:R-:W-:Y:S02]  /*57f0*/  SEL R13, R19, R23, !P0 ;  /* 0x00000017130d7207 */ /* 0x000fe40004000000 */
[----:B------:R-:W-:Y:S02]  /*5800*/  IABS R19, R5 ;  /* 0x0000000500137213 */ /* 0x000fe40000000000 */
[----:B------:R-:W-:Y:S02]  /*5810*/  SEL R20, R20, R22, !P0 ;  /* 0x0000001614147207 */ /* 0x000fe40004000000 */
[----:B------:R-:W1:Y:S01]  /*5820*/  I2F.RP R24, R19 ;  /* 0x0000001300187306 */ /* 0x000e620000209400 */
[----:B------:R-:W-:Y:S02]  /*5830*/  IABS R15, R21 ;  /* 0x00000015000f7213 */ /* 0x000fe40000000000 */
[----:B------:R-:W-:Y:S02]  /*5840*/  IABS R12, R5 ;  /* 0x00000005000c7213 */ /* 0x000fe40000000000 */
[----:B------:R-:W-:-:S03]  /*5850*/  SHF.R.U64 R13, R20, UR6, R13 ;  /* 0x00000006140d7c19 */ /* 0x000fc6000800120d */
[----:B------:R-:W-:Y:S01]  /*5860*/  IMAD.MOV R12, RZ, RZ, -R12 ;  /* 0x000000ffff0c7224 */ /* 0x000fe200078e0a0c */
[----:B------:R-:W-:-:S04]  /*5870*/  IADD3 R20, PT, PT, R4, -0x1, R13 ;  /* 0xffffffff04147810 */ /* 0x000fc80007ffe00d */
[----:B------:R-:W-:Y:S01]  /*5880*/  IABS R13, R20 ;  /* 0x00000014000d7213 */ /* 0x000fe20000000000 */
[----:B-1----:R-:W1:Y:S02]  /*5890*/  MUFU.RCP R22, R24 ;  /* 0x0000001800167308 */ /* 0x002e640000001000 */
[----:B-1----:R-:W-:-:S06]  /*58a0*/  VIADD R22, R22, 0xffffffe ;  /* 0x0ffffffe16167836 */ /* 0x002fcc0000000000 */
[----:B------:R-:W1:Y:S02]  /*58b0*/  F2I.FTZ.U32.TRUNC.NTZ R23, R22 ;  /* 0x0000001600177305 */ /* 0x000e64000021f000 */
[----:B-1----:R-:W-:Y:S02]  /*58c0*/  IMAD.MOV R18, RZ, RZ, -R23 ;  /* 0x000000ffff127224 */ /* 0x002fe400078e0a17 */
[----:B------:R-:W-:Y:S02]  /*58d0*/  IMAD.MOV.U32 R22, RZ, RZ, RZ ;  /* 0x000000ffff167224 */ /* 0x000fe400078e00ff */
[----:B------:R-:W-:Y:S01]  /*58e0*/  IMAD R25, R18, R19, RZ ;  /* 0x0000001312197224 */ /* 0x000fe200078e02ff */
[----:B------:R-:W-:-:S03]  /*58f0*/  IABS R18, R4 ;  /* 0x0000000400127213 */ /* 0x000fc60000000000 */
[----:B------:R-:W-:Y:S02]  /*5900*/  IMAD.HI.U32 R25, R23, R25, R22 ;  /* 0x0000001917197227 */ /* 0x000fe400078e0016 */
[----:B------:R-:W1:Y:S04]  /*5910*/  I2F.RP R23, R18 ;  /* 0x0000001200177306 */ /* 0x000e680000209400 */
[----:B------:R-:W-:-:S04]  /*5920*/  IMAD.HI.U32 R25, R25, R15, RZ ;  /* 0x0000000f19197227 */ /* 0x000fc800078e00ff */
[----:B------:R-:W-:-:S05]  /*5930*/  IMAD R22, R25, R12, R15 ;  /* 0x0000000c19167224 */ /* 0x000fca00078e020f */
[----:B------:R-:W-:Y:S01]  /*5940*/  ISETP.GT.U32.AND P0, PT, R19, R22, PT ;  /* 0x000000161300720c */ /* 0x000fe20003f04070 */
[----:B-1----:R-:W1:-:S12]  /*5950*/  MUFU.RCP R24, R23 ;  /* 0x0000001700187308 */ /* 0x002e580000001000 */
[----:B------:R-:W-:Y:S02]  /*5960*/  @!P0 IMAD.IADD R22, R22, 0x1, -R19 ;  /* 0x0000000116168824 */ /* 0x000fe400078e0a13 */
[----:B-1----:R-:W-:-:S04]  /*5970*/  VIADD R24, R24, 0xffffffe ;  /* 0x0ffffffe18187836 */ /* 0x002fc80000000000 */
        /* <DEDUP_REMOVED lines=23> */
[----:B------:R-:W-:-:S05]  /*5af0*/  @!P0 LOP3.LUT R13, RZ, UR21, RZ, 0x33, !PT ;  /* 0x00000015ff0d8c12 */ /* 0x000fca000f8e33ff */
[----:B------:R-:W-:-:S05]  /*5b00*/  IMAD.IADD R20, R20, 0x1, -R13 ;  /* 0x0000000114147824 */ /* 0x000fca00078e0a0d */
[CC--:B------:R-:W-:Y:S01]  /*5b10*/  SEL R12, R20.reuse, R15.reuse, !P6 ;  /* 0x0000000f140c7207 */ /* 0x0c0fe20007000000 */
[----:B------:R-:W-:-:S03]  /*5b20*/  IMAD R15, R20, R15, RZ ;  /* 0x0000000f140f7224 */ /* 0x000fc600078e02ff */
[----:B------:R-:W-:Y:S02]  /*5b30*/  SHF.R.S32.HI R13, RZ, 0x1f, R12 ;  /* 0x0000001fff0d7819 */ /* 0x000fe4000001140c */
[----:B------:R-:W-:Y:S02]  /*5b40*/  SHF.R.S32.HI R22, RZ, 0x1f, R15 ;  /* 0x0000001fff167819 */ /* 0x000fe4000001140f */
.L_x_60:
[----:B------:R-:W-:Y:S05]  /*5b50*/  BSYNC.RECONVERGENT B0 ;  /* 0x0000000000007941 */ /* 0x000fea0003800200 */
.L_x_59:
[----:B------:R-:W1:Y:S04]  /*5b60*/  SHFL.UP PT, R18, R15, 0x1, RZ ;  /* 0x042000000f127989 */ /* 0x000e6800000e00ff */
        /* <DEDUP_REMOVED lines=21> */
[----:B------:R-:W-:Y:S01]  /*5cc0*/  IADD3 R25, P0, PT, R18, R23, RZ ;  /* 0x0000001712197210 */ /* 0x000fe20007f1e0ff */
[----:B------:R-:W-:-:S04]  /*5cd0*/  IMAD.U32 R23, RZ, RZ, UR17 ;  /* 0x00000011ff177e24 */ /* 0x000fc8000f8e00ff */
        /* <DEDUP_REMOVED lines=14> */
.L_x_58:
[----:B------:R-:W1:Y:S08]  /*5dc0*/  BREV R21, R23 ;  /* 0x0000001700157301 */ /* 0x000e700000000000 */
[----:B-1----:R-:W1:Y:S02]  /*5dd0*/  FLO.U32.SH R21, R21 ;  /* 0x0000001500157300 */ /* 0x002e6400000e0400 */
[----:B-1----:R-:W1:Y:S02]  /*5de0*/  SHFL.IDX PT, R11, R11, R21, 0x1f ;  /* 0x00001f150b0b7589 */ /* 0x002e6400000e0000 */
[----:B-1----:R-:W-:-:S05]  /*5df0*/  IMAD.IADD R20, R8, 0x1, R11 ;  /* 0x0000000108147824 */ /* 0x002fca00078e020b */
[----:B------:R-:W-:-:S13]  /*5e00*/  ISETP.GE.AND P0, PT, R20, UR25, PT ;  /* 0x0000001914007c0c */ /* 0x000fda000bf06270 */
[----:B------:R-:W1:Y:S01]  /*5e10*/  @!P0 LDC.64 R24, c[0x0][0xbf0] ;  /* 0x0002fc00ff188b82 */ /* 0x000e620000000a00 */
[----:B------:R2:W3:Y:S04]  /*5e20*/  SHFL.IDX PT, R13, R13, R21, 0x1f ;  /* 0x00001f150d0d7589 */ /* 0x0004e800000e0000 */
[----:B------:R2:W4:Y:S01]  /*5e30*/  SHFL.IDX PT, R12, R12, R21, 0x1f ;  /* 0x00001f150c0c7589 */ /* 0x00052200000e0000 */
[----:B-1----:R-:W-:-:S05]  /*5e40*/  @!P0 IMAD.WIDE R24, R20, 0xc, R24 ;  /* 0x0000000c14188825 */ /* 0x002fca00078e0218 */
[----:B-----5:R2:W5:Y:S04]  /*5e50*/  @!P0 LDG.E R6, desc[UR50][R24.64] ;  /* 0x0000003218068981 */ /* 0x020568000c1e1900 */
[----:B------:R2:W5:Y:S01]  /*5e60*/  @!P0 LDG.E R7, desc[UR50][R24.64+0x4] ;  /* 0x0000043218078981 */ /* 0x000562000c1e1900 */
[----:B------:R-:W-:-:S03]  /*5e70*/  IADD3 R10, P1, P0, R10, R19, -R15 ;  /* 0x000000130a0a7210 */ /* 0x000fc6000783e80f */
[----:B------:R2:W1:Y:S01]  /*5e80*/  SHFL.IDX PT, R19, R22, R21, 0x1f ;  /* 0x00001f1516137589 */ /* 0x00046200000e0000 */
[----:B------:R-:W-:-:S03]  /*5e90*/  IADD3.X R18, PT, PT, R9, R18, ~R22, P1, P0 ;  /* 0x0000001209127210 */ /* 0x000fc60000fe0c16 */
[----:B------:R2:W1:Y:S04]  /*5ea0*/  SHFL.IDX PT, R10, R10, R21, 0x1f ;  /* 0x00001f150a0a7589 */ /* 0x00046800000e0000 */
[----:B------:R2:W1:Y:S04]  /*5eb0*/  SHFL.IDX PT, R9, R18, R21, 0x1f ;  /* 0x00001f1512097589 */ /* 0x00046800000e0000 */
[----:B---34-:R2:W1:Y:S02]  /*5ec0*/  SHFL.IDX PT, R18, R15, R21, 0x1f ;  /* 0x00001f150f127589 */ /* 0x01846400000e0000 */
.L_x_55:
[----:B------:R-:W3:Y:S01]  /*5ed0*/  LDCU UR4, c[0x0][0xbe8] ;  /* 0x00017d00ff0477ac */ /* 0x000ee20008000800 */
[----:B--2---:R-:W-:Y:S01]  /*5ee0*/  IMAD.MOV.U32 R21, RZ, RZ, -0x1 ;  /* 0xffffffffff157424 */ /* 0x004fe200078e00ff */
[----:B------:R-:W-:Y:S02]  /*5ef0*/  MOV R15, 0xffffffff ;  /* 0xffffffff000f7802 */ /* 0x000fe40000000f00 */
[----:B---3--:R-:W-:-:S13]  /*5f00*/  ISETP.GE.AND P0, PT, R11, UR4, PT ;  /* 0x000000040b007c0c */ /* 0x008fda000bf06270 */
[----:B------:R-:W-:Y:S05]  /*5f10*/  @P0 BRA `(.L_x_54) ;  /* 0x0000000000e80947 */ /* 0x000fea0003800000 */
[----:B------:R-:W2:Y:S01]  /*5f20*/  LDC R15, c[0x0][0xb98] ;  /* 0x0002e600ff0f7b82 */ /* 0x000ea20000000800 */
[----:B-1----:R-:W-:-:S04]  /*5f30*/  IADD3 R25, P0, PT, -R10, UR18, RZ ;  /* 0x000000120a197c10 */ /* 0x002fc8000ff1e1ff */
[----:B------:R-:W-:-:S03]  /*5f40*/  IADD3.X R22, PT, PT, ~R9, UR17, RZ, P0, !PT ;  /* 0x0000001109167c10 */ /* 0x000fc600087fe5ff */
[----:B------:R-:W1:Y:S08]  /*5f50*/  LDC R23, c[0x0][0xb88] ;  /* 0x0002e200ff177b82 */ /* 0x000e700000000800 */
[----:B------:R-:W3:Y:S01]  /*5f60*/  LDC R21, c[0x0][0xbdc] ;  /* 0x0002f700ff157b82 */ /* 0x000ee20000000800 */
[-CC-:B--2---:R-:W-:Y:S02]  /*5f70*/  SHF.R.U32.HI R24, RZ, R15.reuse, R22.reuse ;  /* 0x0000000fff187219 */ /* 0x184fe40000011616 */
[----:B------:R-:W-:-:S02]  /*5f80*/  SHF.R.U64 R15, R25, R15, R22 ;  /* 0x0000000f190f7219 */ /* 0x000fc40000001216 */
[-CC-:B-1----:R-:W-:Y:S02]  /*5f90*/  SHF.R.U32.HI R2, RZ, R23.reuse, R24.reuse ;  /* 0x00000017ff027219 */ /* 0x182fe40000011618 */
        /* <DEDUP_REMOVED lines=9> */
[----:B------:R-:W-:Y:S01]  /*6030*/  HFMA2 R22, -RZ, RZ, 0, 0 ;  /* 0x00000000ff167431 */ /* 0x000fe200000001ff */
[----:B------:R-:W-:-:S06]  /*6040*/  ISETP.NE.U32.AND P1, PT, R20, RZ, PT ;  /* 0x000000ff1400720c */ /* 0x000fcc0003f25070 */
[----:B-1----:R-:W1:Y:S02]  /*6050*/  MUFU.RCP R23, R17 ;  /* 0x0000001100177308 */ /* 0x002e640000001000 */
[----:B-1----:R-:W-:-:S06]  /*6060*/  IADD3 R23, PT, PT, R23, 0xffffffe, RZ ;  /* 0x0ffffffe17177810 */ /* 0x002fcc0007ffe0ff */
[----:B------:R-:W1:Y:S02]  /*6070*/  F2I.FTZ.U32.TRUNC.NTZ R23, R23 ;  /* 0x0000001700177305 */ /* 0x000e64000021f000 */
[----:B-1----:R-:W-:-:S04]  /*6080*/  IMAD.MOV R2, RZ, RZ, -R23 ;  /* 0x000000ffff027224 */ /* 0x002fc800078e0a17 */
        /* <DEDUP_REMOVED lines=14> */
.L_x_62:
[----:B------:R-:W-:Y:S02]  /*6170*/  MOV R2, 0x6190 ;  /* 0x0000619000027802 */ /* 0x000fe40000000f00 */
[----:B-----5:R-:W-:Y:S05]  /*6180*/  CALL.REL.NOINC `(.L_x_64) ;  /* 0x000000dc00707944 */ /* 0x020fea0003c00000 */
[----:B------:R-:W-:-:S05]  /*6190*/  IADD3 R2, PT, PT, -R22, RZ, RZ ;  /* 0x000000ff16027210 */ /* 0x000fca0007ffe1ff */
[----:B------:R-:W-:-:S07]  /*61a0*/  IMAD R21, R20, R2, R21 ;  /* 0x0000000214157224 */ /* 0x000fce00078e0215 */
.L_x_63:
[----:B------:R-:W1:Y:S01]  /*61b0*/  LDC R17, c[0x0][0xbdc] ;  /* 0x0002f700ff117b82 */ /* 0x000e620000000800 */
[----:B------:R-:W-:Y:S02]  /*61c0*/  LOP3.LUT R24, R24, UR12, RZ, 0xc0, !PT ;  /* 0x0000000c18187c12 */ /* 0x000fe4000f8ec0ff */
[----:B------:R-:W-:Y:S02]  /*61d0*/  LOP3.LUT R15, R15, UR22, RZ, 0xc0, !PT ;  /* 0x000000160f0f7c12 */ /* 0x000fe4000f8ec0ff */
[----:B------:R-:W-:-:S03]  /*61e0*/  PLOP3.LUT P1, PT, PT, PT, PT, 0x8, 0x80 ;  /* 0x000000000080781c */ /* 0x000fc60003f2e170 */
[----:B------:R-:W2:Y:S08]  /*61f0*/  LDC R2, c[0x0][0xb80] ;  /* 0x0002e000ff027b82 */ /* 0x000eb00000000800 */
[----:B------:R-:W3:Y:S08]  /*6200*/  LDC R3, c[0x0][0xb90] ;  /* 0x0002e400ff037b82 */ /* 0x000ef00000000800 */
[----:B------:R-:W4:Y:S01]  /*6210*/  LDC R20, c[0x0][0xbe0] ;  /* 0x0002f800ff147b82 */ /* 0x000f220000000800 */
[----:B-1----:R-:W-:-:S05]  /*6220*/  SHF.L.U32 R17, R22, R17, RZ ;  /* 0x0000001116117219 */ /* 0x002fca00000006ff */
[----:B------:R-:W-:Y:S01]  /*6230*/  IMAD.IADD R24, R24, 0x1, R17 ;  /* 0x0000000118187824 */ /* 0x000fe200078e0211 */
[----:B------:R-:W-:Y:S01]  /*6240*/  P2R R17, PR, RZ, 0x2 ;  /* 0x00000002ff117803 */ /* 0x000fe20000000000 */
[----:B--2---:R-:W-:Y:S02]  /*6250*/  IMAD R21, R21, R2, R15 ;  /* 0x0000000215157224 */ /* 0x004fe400078e020f */
[----:B------:R-:W-:Y:S02]  /*6260*/  IMAD.MOV.U32 R15, RZ, RZ, R11 ;  /* 0x000000ffff0f7224 */ /* 0x000fe400078e000b */
[----:B---3--:R-:W-:Y:S02]  /*6270*/  IMAD R24, R24, R3, UR30 ;  /* 0x0000001e18187e24 */ /* 0x008fe4000f8e0203 */
[----:B------:R-:W-:Y:S01]  /*6280*/  IMAD.MOV.U32 R3, RZ, RZ, 0x1 ;  /* 0x00000001ff037424 */ /* 0x000fe200078e00ff */
[----:B----4-:R-:W-:-:S04]  /*6290*/  ISETP.NE.AND P0, PT, R20, 0x1, PT ;  /* 0x000000011400780c */ /* 0x010fc80003f05270 */
[----:B------:R-:W-:Y:S02]  /*62a0*/  SEL R2, R24, R21, !P0 ;  /* 0x0000001518027207 */ /* 0x000fe40004000000 */
[----:B------:R-:W-:Y:S02]  /*62b0*/  SEL R21, R21, R24, !P0 ;  /* 0x0000001815157207 */ /* 0x000fe40004000000 */
.L_x_54:
[----:B------:R-:W-:-:S09]  /*62c0*/  UISETP.NE.AND UP0, UPT, UR37, 0x1, UPT ;  /* 0x000000012500788c */ /* 0x000fd2000bf05270 */
[----:B------:R-:W-:Y:S05]  /*62d0*/  BRA.U !UP0, `(.L_x_65) ;  /* 0x0000000108047547 */ /* 0x000fea000b800000 */
[----:B------:R-:W-:Y:S05]  /*62e0*/  BPT.TRAP 0x1 ;  /* 0x000000040000795c */ /* 0x000fea0000300000 */
.L_x_65:
[----:B------:R-:W2:Y:S01]  /*62f0*/  S2UR UR4, SR_CgaCtaId ;  /* 0x00000000000479c3 */ /* 0x000ea20000008800 */
[----:B------:R-:W-:Y:S01]  /*6300*/  UMOV UR5, 0x400 ;  /* 0x0000040000057882 */ /* 0x000fe20000000000 */
[----:B------:R-:W-:Y:S02]  /*6310*/  SHF.L.U32 R20, R0, 0x1f, RZ ;  /* 0x0000001f00147819 */ /* 0x000fe400000006ff */
[----:B------:R-:W-:Y:S01]  /*6320*/  ISETP.NE.AND P1, PT, R16, R15, PT ;  /* 0x0000000f1000720c */ /* 0x000fe20003f25270 */
[----:B------:R-:W-:Y:S01]  /*6330*/  VIADD R16, R14, 0x1 ;  /* 0x000000010e107836 */ /* 0x000fe20000000000 */
[----:B--2---:R-:W-:-:S04]  /*6340*/  ULEA UR4, UR4, UR5, 0x18 ;  /* 0x0000000504047291 */ /* 0x004fc8000f8ec0ff */
[----:B------:R-:W-:-:S09]  /*6350*/  ULEA UR4, UR23, UR4, 0x3 ;  /* 0x0000000417047291 */ /* 0x000fd2000f8e18ff */
[----:B------:R-:W2:Y:S02]  /*6360*/  SYNCS.PHASECHK.TRANS64.TRYWAIT P0, [UR4+0xf0], R20 ;  /* 0x0000f014ff0075a7 */ /* 0x000ea40008001104 */
[----:B--2---:R-:W-:Y:S05]  /*6370*/  @!P0 BRA `(.L_x_66) ;  /* 0x000000cc007c8947 */ /* 0x004fea0003800000 */
.L_x_239:
[----:B------:R-:W-:Y:S01]  /*6380*/  ELECT P0, URZ, PT ;  /* 0x0000000000ff782f */ /* 0x000fe20003800000 */
[----:B------:R-:W-:Y:S01]  /*6390*/  @!P1 IMAD.MOV R16, RZ, RZ, R14 ;  /* 0x000000ffff109224 */ /* 0x000fe200078e020e */
[----:B------:R-:W-:Y:S01]  /*63a0*/  BSSY.RECONVERGENT B0, `(.L_x_67) ;  /* 0x0000017000007945 */ /* 0x000fe20003800200 */
[----:B------:R-:W-:-:S03]  /*63b0*/  ISETP.NE.AND P2, PT, R17, RZ, PT ;  /* 0x000000ff1100720c */ /* 0x000fc60003f45270 */
[----:B------:R-:W-:-:S07]  /*63c0*/  PRMT R14, R16, 0x7610, R14 ;  /* 0x00007610100e7816 */ /* 0x000fce000000000e */
[----:B------:R-:W-:Y:S05]  /*63d0*/  @!P0 BRA `(.L_x_68) ;  /* 0x00000000004c8947 */ /* 0x000fea0003800000 */
[----:B------:R-:W-:Y:S01]  /*63e0*/  PLOP3.LUT P0, PT, P1, P2, PT, 0x20, 0x2 ;  /* 0x000000000002781c */ /* 0x000fe20000f04470 */
[----:B------:R-:W-:Y:S01]  /*63f0*/  UIMAD UR5, UR23, 0x14, UR36 ;  /* 0x00000014170578a4 */ /* 0x000fe2000f8e0224 */
[----:B------:R-:W-:Y:S02]  /*6400*/  SEL R16, R14, RZ, !P2 ;  /* 0x000000ff0e107207 */ /* 0x000fe40005000000 */
[----:B------:R-:W-:-:S04]  /*6410*/  SEL R17, RZ, 0x1, !P0 ;  /* 0x00000001ff117807 */ /* 0x000fc80004000000 */
[----:B------:R-:W-:Y:S02]  /*6420*/  PRMT R16, R17, 0x5410, R16 ;  /* 0x0000541011107816 */ /* 0x000fe40000000010 */
[----:B------:R3:W-:Y:S04]  /*6430*/  STS [UR5], R2 ;  /* 0x00000002ff007988 */ /* 0x0007e80008000805 */
[----:B------:R3:W-:Y:S04]  /*6440*/  STS [UR5+0x4], R21 ;  /* 0x00000415ff007988 */ /* 0x0007e80008000805 */
[----:B------:R3:W-:Y:S04]  /*6450*/  STS [UR5+0xc], R3 ;  /* 0x00000c03ff007988 */ /* 0x0007e80008000805 */
[----:B------:R3:W-:Y:S04]  /*6460*/  STS [UR5+0x10], R16 ;  /* 0x00001010ff007988 */ /* 0x0007e80008000805 */
[----:B------:R3:W-:Y:S01]  /*6470*/  STS [UR5+0x8], R15 ;  /* 0x0000080fff007988 */ /* 0x0007e20008000805 */
[----:B------:R-:W-:Y:S01]  /*6480*/  @!PT LDS RZ, [RZ] ;  /* 0x00000000fffff984 */ /* 0x000fe20000000800 */
[----:B------:R-:W-:Y:S01]  /*6490*/  @!PT LDS RZ, [RZ] ;  /* 0x00000000fffff984 */ /* 0x000fe20000000800 */
[----:B------:R-:W-:Y:S01]  /*64a0*/  @!PT LDS RZ, [RZ] ;  /* 0x00000000fffff984 */ /* 0x000fe20000000800 */
[----:B------:R-:W-:Y:S01]  /*64b0*/  @!PT LDS RZ, [RZ] ;  /* 0x00000000fffff984 */ /* 0x000fe20000000800 */
[----:B------:R4:W-:Y:S06]  /*64c0*/  MEMBAR.ALL.CTA ;  /* 0x0000000000007992 */ /* 0x0009ec0000008000 */
[----:B----4-:R-:W4:Y:S01]  /*64d0*/  FENCE.VIEW.ASYNC.S ;  /* 0x00000000000073c6 */ /* 0x010f220000000000 */
[----:B------:R-:W-:Y:S05]  /*64e0*/  BRA.U !UP0, `(.L_x_69) ;  /* 0x0000000108047547 */ /* 0x000fea000b800000 */
[----:B------:R-:W-:Y:S05]  /*64f0*/  BPT.TRAP 0x1 ;  /* 0x000000040000795c */ /* 0x000fea0000300000 */
.L_x_69:
[----:B----4-:R-:W-:Y:S01]  /*6500*/  SYNCS.ARRIVE.TRANS64.A1T0 RZ, [UR4+0xb0], RZ ;  /* 0x0000b0ffffff79a7 */ /* 0x010fe20008100004 */
.L_x_68:
[----:B------:R-:W-:Y:S05]  /*6510*/  BSYNC.RECONVERGENT B0 ;  /* 0x0000000000007941 */ /* 0x000fea0003800200 */
.L_x_67:
[----:B------:R-:W-:Y:S01]  /*6520*/  UIADD3 UR23, UPT, UPT, UR23, 0x1, URZ ;  /* 0x0000000117177890 */ /* 0x000fe2000fffe0ff */
[----:B---3--:R-:W-:-:S03]  /*6530*/  MOV R16, R15 ;  /* 0x0000000f00107202 */ /* 0x008fc60000000f00 */
[----:B------:R-:W-:-:S04]  /*6540*/  UISETP.NE.AND UP0, UPT, UR23, 0x8, UPT ;  /* 0x000000081700788c */ /* 0x000fc8000bf05270 */
[----:B------:R-:W-:Y:S02]  /*6550*/  USEL UR4, URZ, 0x1, UP0 ;  /* 0x00000001ff047887 */ /* 0x000fe40008000000 */
[----:B------:R-:W-:-:S04]  /*6560*/  USEL UR23, UR23, URZ, UP0 ;  /* 0x000000ff17177287 */ /* 0x000fc80008000000 */
[----:B------:R-:W-:Y:S01]  /*6570*/  LOP3.LUT R0, R0, UR4, RZ, 0x3c, !PT ;  /* 0x0000000400007c12 */ /* 0x000fe2000f8e3cff */
[----:B------:R-:W-:Y:S07]  /*6580*/  @!P2 BRA `(.L_x_70) ;  /* 0xffffffe40024a947 */ /* 0x000fee000383ffff */
[----:B------:R-:W-:Y:S01]  /*6590*/  HFMA2 R14, -RZ, RZ, 0, 0 ;  /* 0x00000000ff0e7431 */ /* 0x000fe200000001ff */
[----:B------:R-:W-:Y:S02]  /*65a0*/  PRMT R16, RZ, 0x7610, R16 ;  /* 0x00007610ff107816 */ /* 0x000fe40000000010 */
.L_x_86:
[----:B------:R-:W3:Y:S01]  /*65b0*/  LDC.64 R2, c[0x0][0xbd0] ;  /* 0x0002f400ff027b82 */ /* 0x000ee20000000a00 */
[----:B------:R-:W-:Y:S01]  /*65c0*/  UIADD3 UR18, UP0, UPT, UR18, UR28, URZ ;  /* 0x0000001c12127290 */ /* 0x000fe2000ff1e0ff */
[----:B------:R-:W-:Y:S01]  /*65d0*/  ISETP.NE.AND P1, PT, RZ, UR16, PT ;  /* 0x00000010ff007c0c */ /* 0x000fe2000bf25270 */
[----:B------:R-:W-:Y:S01]  /*65e0*/  IMAD.MOV.U32 R21, RZ, RZ, -0x1 ;  /* 0xffffffffff157424 */ /* 0x000fe200078e00ff */
[----:B------:R-:W-:Y:S01]  /*65f0*/  PLOP3.LUT P2, PT, PT, PT, PT, 0x80, 0x8 ;  /* 0x000000000008781c */ /* 0x000fe20003f4f070 */
[----:B------:R-:W-:Y:S01]  /*6600*/  UIADD3.X UR17, UPT, UPT, UR17, UR19, URZ, UP0, !UPT ;  /* 0x0000001311117290 */ /* 0x000fe200087fe4ff */
[----:B------:R-:W-:Y:S02]  /*6610*/  IMAD.MOV.U32 R22, RZ, RZ, -0x1 ;  /* 0xffffffffff167424 */ /* 0x000fe400078e00ff */
[----:B------:R-:W-:Y:S02]  /*6620*/  P2R R17, PR, RZ, 0x4 ;  /* 0x00000004ff117803 */ /* 0x000fe40000000000 */
[----:B---3--:R-:W-:Y:S01]  /*6630*/  ISETP.LE.U32.AND P0, PT, R2, UR18, PT ;  /* 0x0000001202007c0c */ /* 0x008fe2000bf03070 */
[----:B------:R-:W-:-:S05]  /*6640*/  IMAD.U32 R2, RZ, RZ, UR17 ;  /* 0x00000011ff027e24 */ /* 0x000fca000f8e00ff */
[----:B------:R-:W-:Y:S01]  /*6650*/  ISETP.GE.U32.AND.EX P0, PT, R2, R3, PT, P0 ;  /* 0x000000030200720c */ /* 0x000fe20003f06100 */
[----:B------:R-:W-:Y:S02]  /*6660*/  IMAD.MOV.U32 R3, RZ, RZ, RZ ;  /* 0x000000ffff037224 */ /* 0x000fe400078e00ff */
[----:B------:R-:W-:-:S10]  /*6670*/  IMAD.MOV.U32 R2, RZ, RZ, -0x1 ;  /* 0xffffffffff027424 */ /* 0x000fd400078e00ff */
[----:B------:R-:W-:Y:S05]  /*6680*/  @P0 BRA P1, `(.L_x_71) ;  /* 0x0000001400ec0947 */ /* 0x000fea0000800000 */
[----:B-1----:R-:W-:Y:S01]  /*6690*/  IADD3 R21, P1, PT, R18, R10, RZ ;  /* 0x0000000a12157210 */ /* 0x002fe20007f3e0ff */
[----:B--2---:R-:W-:-:S03]  /*66a0*/  IMAD.U32 R20, RZ, RZ, UR17 ;  /* 0x00000011ff147e24 */ /* 0x004fc6000f8e00ff */
[----:B------:R-:W-:Y:S01]  /*66b0*/  ISETP.LE.U32.AND P0, PT, R21, UR18, PT ;  /* 0x0000001215007c0c */ /* 0x000fe2000bf03070 */
[----:B------:R-:W-:-:S05]  /*66c0*/  IMAD.X R21, R19, 0x1, R9, P1 ;  /* 0x0000000113157824 */ /* 0x000fca00008e0609 */
[----:B------:R-:W-:-:S13]  /*66d0*/  ISETP.GE.U32.AND.EX P0, PT, R20, R21, PT, P0 ;  /* 0x000000151400720c */ /* 0x000fda0003f06100 */
[----:B------:R-:W-:Y:S05]  /*66e0*/  @!P0 BRA `(.L_x_72) ;  /* 0x0000001000d88947 */ /* 0x000fea0003800000 */
[----:B------:R-:W1:Y:S01]  /*66f0*/  LDCU UR25, c[0x0][0xbe8] ;  /* 0x00017d00ff1977ac */ /* 0x000e620008000800 */
[----:B------:R-:W-:Y:S01]  /*6700*/  IMAD.IADD R11, R8, 0x1, R11 ;  /* 0x00000001080b7824 */ /* 0x000fe200078e020b */
[----:B-----5:R-:W-:Y:S01]  /*6710*/  MOV R19, R6 ;  /* 0x0000000600137202 */ /* 0x020fe20000000f00 */
        /* <DEDUP_REMOVED lines=16> */
[----:B------:R-:W4:Y:S01]  /*6820*/  LDCU.128 UR4, c[0x0][0xbc0] ;  /* 0x00017800ff0477ac */ /* 0x000f220008000c00 */
[----:B------:R-:W-:Y:S02]  /*6830*/  IADD3 R20, P0, PT, R19, UR20, RZ ;  /* 0x0000001413147c10 */ /* 0x000fe4000ff1e0ff */
[----:B-1----:R-:W-:Y:S01]  /*6840*/  IADD3 R24, P2, PT, R21, UR14, RZ ;  /* 0x0000000e15187c10 */ /* 0x002fe2000ff5e0ff */
[----:B------:R-:W1:Y:S01]  /*6850*/  LDCU.64 UR10, c[0x0][0xba8] ;  /* 0x00017500ff0a77ac */ /* 0x000e620008000a00 */
[----:B------:R-:W-:-:S02]  /*6860*/  LEA.HI.X.SX32 R19, R19, UR15, 0x1, P0 ;  /* 0x0000000f13137c11 */ /* 0x000fc400080f0eff */
[----:B------:R-:W1:Y:S01]  /*6870*/  I2F.RP R12, R13 ;  /* 0x0000000d000c7306 */ /* 0x000e620000209400 */
[----:B------:R-:W-:Y:S02]  /*6880*/  LEA.HI.X.SX32 R23, R21, UR13, 0x1, P2 ;  /* 0x0000000d15177c11 */ /* 0x000fe400090f0eff */
[----:B--2---:R-:W-:-:S05]  /*6890*/  IADD3 R22, P0, PT, R20, UR9, RZ ;  /* 0x0000000914167c10 */ /* 0x004fca000ff1e0ff */
[----:B---3--:R-:W2:Y:S01]  /*68a0*/  MUFU.RCP R27, R27 ;  /* 0x0000001b001b7308 */ /* 0x008ea20000001000 */
[----:B----4-:R-:W-:Y:S01]  /*68b0*/  IADD3 R26, P1, PT, R24, UR7, RZ ;  /* 0x00000007181a7c10 */ /* 0x010fe2000ff3e0ff */
[----:B------:R-:W-:Y:S02]  /*68c0*/  IMAD.X R21, RZ, RZ, R19, P0 ;  /* 0x000000ffff157224 */ /* 0x000fe400000e0613 */
[----:B-1----:R-:W-:-:S04]  /*68d0*/  IMAD.WIDE.U32 R36, R22, UR10, RZ ;  /* 0x0000000a16247c25 */ /* 0x002fc8000f8e00ff */
[----:B------:R-:W1:Y:S01]  /*68e0*/  MUFU.RCP R12, R12 ;  /* 0x0000000c000c7308 */ /* 0x000e620000001000 */
[----:B------:R-:W-:Y:S02]  /*68f0*/  IMAD.X R25, RZ, RZ, R23, P1 ;  /* 0x000000ffff197224 */ /* 0x000fe400008e0617 */
[----:B------:R-:W-:-:S04]  /*6900*/  IMAD.WIDE.U32 R30, R21, UR10, RZ ;  /* 0x0000000a151e7c25 */ /* 0x000fc8000f8e00ff */
[----:B--2---:R-:W-:Y:S02]  /*6910*/  VIADD R27, R27, 0xffffffe ;  /* 0x0ffffffe1b1b7836 */ /* 0x004fe40000000000 */
[----:B------:R-:W-:-:S04]  /*6920*/  IMAD.WIDE.U32 R28, R25, UR4, RZ ;  /* 0x00000004191c7c25 */ /* 0x000fc8000f8e00ff */
[----:B------:R-:W2:Y:S01]  /*6930*/  F2I.FTZ.U32.TRUNC.NTZ R27, R27 ;  /* 0x0000001b001b7305 */ /* 0x000ea2000021f000 */
[----:B------:R-:W-:-:S04]  /*6940*/  IMAD.WIDE.U32 R30, P1, R22, UR11, R30 ;  /* 0x0000000b161e7c25 */ /* 0x000fc8000f82001e */
[----:B------:R-:W-:-:S04]  /*6950*/  IMAD.WIDE.U32 R28, P0, R26, UR5, R28 ;  /* 0x000000051a1c7c25 */ /* 0x000fc8000f80001c */
[----:B------:R-:W-:-:S04]  /*6960*/  IMAD.WIDE.U32 R38, R26, UR4, RZ ;  /* 0x000000041a267c25 */ /* 0x000fc8000f8e00ff */
[----:B------:R-:W-:Y:S01]  /*6970*/  IMAD.X R35, RZ, RZ, RZ, P1 ;  /* 0x000000ffff237224 */ /* 0x000fe200008e06ff */
[----:B------:R-:W-:Y:S01]  /*6980*/  IADD3 RZ, P1, PT, R37, R30, RZ ;  /* 0x0000001e25ff7210 */ /* 0x000fe20007f3e0ff */
[----:B-1----:R-:W-:Y:S01]  /*6990*/  VIADD R12, R12, 0xffffffe ;  /* 0x0ffffffe0c0c7836 */ /* 0x002fe20000000000 */
[----:B------:R-:W-:Y:S01]  /*69a0*/  IADD3 RZ, P2, PT, R39, R28, RZ ;  /* 0x0000001c27ff7210 */ /* 0x000fe20007f5e0ff */
[----:B------:R-:W-:Y:S02]  /*69b0*/  IMAD.MOV.U32 R34, RZ, RZ, R31 ;  /* 0x000000ffff227224 */ /* 0x000fe400078e001f */
[----:B------:R-:W-:Y:S01]  /*69c0*/  IMAD.X R33, RZ, RZ, RZ, P0 ;  /* 0x000000ffff217224 */ /* 0x000fe200000e06ff */
[----:B------:R-:W-:Y:S01]  /*69d0*/  ISETP.NE.U32.AND P0, PT, RZ, UR10, PT ;  /* 0x0000000aff007c0c */ /* 0x000fe2000bf05070 */
[----:B------:R-:W-:Y:S02]  /*69e0*/  IMAD.MOV.U32 R32, RZ, RZ, R29 ;  /* 0x000000ffff207224 */ /* 0x000fe400078e001d */
[----:B------:R1:W3:Y:S01]  /*69f0*/  F2I.FTZ.U32.TRUNC.NTZ R29, R12 ;  /* 0x0000000c001d7305 */ /* 0x0002e2000021f000 */
[----:B------:R-:W-:Y:S01]  /*6a00*/  IMAD.WIDE.U32.X R34, R21, UR11, R34, P1 ;  /* 0x0000000b15227c25 */ /* 0x000fe200088e0422 */
[----:B------:R-:W-:-:S02]  /*6a10*/  ISETP.NE.U32.AND P1, PT, RZ, UR4, PT ;  /* 0x00000004ff007c0c */ /* 0x000fc4000bf25070 */
[----:B------:R-:W-:Y:S01]  /*6a20*/  ISETP.NE.AND.EX P0, PT, RZ, UR11, PT, P0 ;  /* 0x0000000bff007c0c */ /* 0x000fe2000bf05300 */
[----:B------:R-:W-:Y:S01]  /*6a30*/  IMAD.WIDE.U32.X R32, R25, UR5, R32, P2 ;  /* 0x0000000519207c25 */ /* 0x000fe200090e0420 */
[----:B------:R-:W-:Y:S02]  /*6a40*/  ISETP.NE.AND.EX P1, PT, RZ, UR5, PT, P1 ;  /* 0x00000005ff007c0c */ /* 0x000fe4000bf25310 */
[----:B------:R-:W-:Y:S01]  /*6a50*/  SEL R20, R20, R34, !P0 ;  /* 0x0000002214147207 */ /* 0x000fe20004000000 */
[----:B--2---:R-:W-:Y:S01]  /*6a60*/  IMAD.MOV R22, RZ, RZ, -R27 ;  /* 0x000000ffff167224 */ /* 0x004fe200078e0a1b */
[----:B------:R-:W-:Y:S01]  /*6a70*/  SEL R19, R19, R35, !P0 ;  /* 0x0000002313137207 */ /* 0x000fe20004000000 */
[----:B------:R-:W-:Y:S01]  /*6a80*/  IMAD.MOV.U32 R26, RZ, RZ, RZ ;  /* 0x000000ffff1a7224 */ /* 0x000fe200078e00ff */
[----:B------:R-:W-:Y:S01]  /*6a90*/  SEL R24, R24, R32, !P1 ;  /* 0x0000002018187207 */ /* 0x000fe20004800000 */
[----:B------:R-:W-:Y:S01]  /*6aa0*/  IMAD R21, R22, R18, RZ ;  /* 0x0000001216157224 */ /* 0x000fe200078e02ff */
[----:B------:R-:W-:Y:S01]  /*6ab0*/  SEL R23, R23, R33, !P1 ;  /* 0x0000002117177207 */ /* 0x000fe20004800000 */
[----:B------:R-:W-:Y:S01]  /*6ac0*/  IMAD.MOV.U32 R28, RZ, RZ, RZ ;  /* 0x000000ffff1c7224 */ /* 0x000fe200078e00ff */
[----:B-1----:R-:W-:Y:S01]  /*6ad0*/  SHF.R.U64 R12, R20, UR8, R19 ;  /* 0x00000008140c7c19 */ /* 0x002fe20008001213 */
[----:B------:R-:W-:Y:S01]  /*6ae0*/  IMAD.HI.U32 R21, R27, R21, R26 ;  /* 0x000000151b157227 */ /* 0x000fe200078e001a */
[----:B------:R-:W-:-:S02]  /*6af0*/  SHF.R.U64 R23, R24, UR6, R23 ;  /* 0x0000000618177c19 */ /* 0x000fc40008001217 */
[----:B------:R-:W-:Y:S01]  /*6b00*/  IADD3 R25, PT, PT, R5, -0x1, R12 ;  /* 0xffffffff05197810 */ /* 0x000fe20007ffe00c */
[----:B---3--:R-:W-:Y:S01]  /*6b10*/  IMAD.MOV R26, RZ, RZ, -R29 ;  /* 0x000000ffff1a7224 */ /* 0x008fe200078e0a1d */
[----:B------:R-:W-:Y:S02]  /*6b20*/  IADD3 R24, PT, PT, R4, -0x1, R23 ;  /* 0xffffffff04187810 */ /* 0x000fe40007ffe017 */
[----:B------:R-:W-:Y:S01]  /*6b30*/  IABS R20, R5 ;  /* 0x0000000500147213 */ /* 0x000fe20000000000 */
[----:B------:R-:W-:Y:S01]  /*6b40*/  IMAD R23, R26, R13, RZ ;  /* 0x0000000d1a177224 */ /* 0x000fe200078e02ff */
[----:B------:R-:W-:Y:S02]  /*6b50*/  IABS R22, R25 ;  /* 0x0000001900167213 */ /* 0x000fe40000000000 */
[----:B------:R-:W-:Y:S01]  /*6b60*/  IABS R12, R4 ;  /* 0x00000004000c7213 */ /* 0x000fe20000000000 */
[----:B------:R-:W-:Y:S01]  /*6b70*/  IMAD.HI.U32 R23, R29, R23, R28 ;  /* 0x000000171d177227 */ /* 0x000fe200078e001c */
[----:B------:R-:W-:-:S02]  /*6b80*/  IABS R19, R24 ;  /* 0x0000001800137213 */ /* 0x000fc40000000000 */
[----:B------:R-:W-:Y:S01]  /*6b90*/  ISETP.GE.AND P4, PT, R25, RZ, PT ;  /* 0x000000ff1900720c */ /* 0x000fe20003f86270 */
[----:B------:R-:W-:Y:S01]  /*6ba0*/  IMAD.MOV R20, RZ, RZ, -R20 ;  /* 0x000000ffff147224 */ /* 0x000fe200078e0a14 */
[----:B------:R-:W-:Y:S01]  /*6bb0*/  ISETP.GE.AND P2, PT, R24, RZ, PT ;  /* 0x000000ff1800720c */ /* 0x000fe20003f46270 */
[----:B------:R-:W-:-:S04]  /*6bc0*/  IMAD.HI.U32 R21, R21, R22, RZ ;  /* 0x0000001615157227 */ /* 0x000fc800078e00ff */
        /* <DEDUP_REMOVED lines=26> */
.L_x_74:
[----:B------:R-:W-:Y:S05]  /*6d70*/  BSYNC.RECONVERGENT B0 ;  /* 0x0000000000007941 */ /* 0x000fea0003800200 */
.L_x_73:
        /* <DEDUP_REMOVED lines=16> */
[----:B-1----:R-:W1:Y:S02]  /*6e80*/  SHFL.UP PT, R24, R21, 0x4, RZ ;  /* 0x0480000015187989 */ /* 0x002e6400000e00ff */
[----:B------:R-:W-:-:S05]  /*6e90*/  IMAD.X R22, R22, 0x1, R19, P0 ;  /* 0x0000000116167824 */ /* 0x000fca00000e0613 */
[----:B------:R-:W2:Y:S01]  /*6ea0*/  SHFL.UP PT, R25, R22, 0x4, RZ ;  /* 0x0480000016197989 */ /* 0x000ea200000e00ff */
[----:B-1----:R-:W-:-:S04]  /*6eb0*/  SEL R24, R24, RZ, P1 ;  /* 0x000000ff18187207 */ /* 0x002fc80000800000 */
[----:B------:R-:W-:Y:S02]  /*6ec0*/  IADD3 R24, P0, PT, R24, R21, RZ ;  /* 0x0000001518187210 */ /* 0x000fe40007f1e0ff */
[----:B--2---:R-:W-:-:S03]  /*6ed0*/  SEL R25, R25, RZ, P1 ;  /* 0x000000ff19197207 */ /* 0x004fc60000800000 */
[----:B------:R-:W1:Y:S02]  /*6ee0*/  SHFL.UP PT, R19, R24, 0x8, RZ ;  /* 0x0500000018137989 */ /* 0x000e6400000e00ff */
[----:B------:R-:W-:-:S05]  /*6ef0*/  IMAD.X R20, R25, 0x1, R22, P0 ;  /* 0x0000000119147824 */ /* 0x000fca00000e0616 */
[----:B------:R-:W2:Y:S01]  /*6f00*/  SHFL.UP PT, R25, R20, 0x8, RZ ;  /* 0x0500000014197989 */ /* 0x000ea200000e00ff */
[----:B-1----:R-:W-:-:S04]  /*6f10*/  SEL R19, R19, RZ, P2 ;  /* 0x000000ff13137207 */ /* 0x002fc80001000000 */
[----:B------:R-:W-:Y:S01]  /*6f20*/  IADD3 R26, P0, PT, R19, R24, RZ ;  /* 0x00000018131a7210 */ /* 0x000fe20007f1e0ff */
[----:B------:R-:W-:Y:S01]  /*6f30*/  IMAD.U32 R24, RZ, RZ, UR17 ;  /* 0x00000011ff187e24 */ /* 0x000fe2000f8e00ff */
[----:B--2---:R-:W-:-:S03]  /*6f40*/  SEL R25, R25, RZ, P2 ;  /* 0x000000ff19197207 */ /* 0x004fc60001000000 */
[----:B------:R-:W1:Y:S02]  /*6f50*/  SHFL.UP PT, R19, R26, 0x10, RZ ;  /* 0x060000001a137989 */ /* 0x000e6400000e00ff */
[----:B------:R-:W-:-:S05]  /*6f60*/  IMAD.X R25, R25, 0x1, R20, P0 ;  /* 0x0000000119197824 */ /* 0x000fca00000e0614 */
        /* <DEDUP_REMOVED lines=18> */
.L_x_78:
        /* <DEDUP_REMOVED lines=100> */
.L_x_77:
[----:B------:R-:W-:Y:S05]  /*76d0*/  BSYNC.RECONVERGENT B0 ;  /* 0x0000000000007941 */ /* 0x000fea0003800200 */
.L_x_76:
[----:B------:R-:W1:Y:S04]  /*76e0*/  SHFL.UP PT, R20, R23, 0x1, RZ ;  /* 0x0420000017147989 */ /* 0x000e6800000e00ff */
[----:B------:R-:W3:Y:S01]  /*76f0*/  SHFL.UP PT, R19, R18, 0x1, RZ ;  /* 0x0420000012137989 */ /* 0x000ee200000e00ff */
[----:B-1----:R-:W-:Y:S02]  /*7700*/  SEL R20, R20, RZ, P5 ;  /* 0x000000ff14147207 */ /* 0x002fe40002800000 */
[----:B---3--:R-:W-:Y:S02]  /*7710*/  SEL R19, R19, RZ, P5 ;  /* 0x000000ff13137207 */ /* 0x008fe40002800000 */
[----:B------:R-:W-:-:S05]  /*7720*/  IADD3 R20, P0, PT, R20, R23, RZ ;  /* 0x0000001714147210 */ /* 0x000fca0007f1e0ff */
[----:B------:R-:W-:Y:S01]  /*7730*/  IMAD.X R19, R19, 0x1, R18, P0 ;  /* 0x0000000113137824 */ /* 0x000fe200000e0612 */
[----:B--2---:R-:W1:Y:S04]  /*7740*/  SHFL.UP PT, R21, R20, 0x2, RZ ;  /* 0x0440000014157989 */ /* 0x004e6800000e00ff */
        /* <DEDUP_REMOVED lines=31> */
.L_x_75:
        /* <DEDUP_REMOVED lines=17> */
.L_x_72:
        /* <DEDUP_REMOVED lines=42> */
.L_x_79:
[----:B------:R-:W-:Y:S02]  /*7cf0*/  MOV R2, 0x7d10 ;  /* 0x00007d1000027802 */ /* 0x000fe40000000f00 */
[----:B-----5:R-:W-:Y:S05]  /*7d00*/  CALL.REL.NOINC `(.L_x_64) ;  /* 0x000000c000907944 */ /* 0x020fea0003c00000 */
[----:B------:R-:W-:-:S05]  /*7d10*/  IADD3 R2, PT, PT, -R22, RZ, RZ ;  /* 0x000000ff16027210 */ /* 0x000fca0007ffe1ff */
[----:B------:R-:W-:-:S07]  /*7d20*/  IMAD R21, R20, R2, R21 ;  /* 0x0000000214157224 */ /* 0x000fce00078e0215 */
.L_x_80:
[----:B------:R-:W1:Y:S01]  /*7d30*/  LDC R17, c[0x0][0xbdc] ;  /* 0x0002f700ff117b82 */ /* 0x000e620000000800 */
[----:B------:R-:W-:Y:S02]  /*7d40*/  LOP3.LUT R26, R26, UR12, RZ, 0xc0, !PT ;  /* 0x0000000c1a1a7c12 */ /* 0x000fe4000f8ec0ff */
[----:B------:R-:W-:Y:S02]  /*7d50*/  LOP3.LUT R24, R24, UR22, RZ, 0xc0, !PT ;  /* 0x0000001618187c12 */ /* 0x000fe4000f8ec0ff */
[----:B------:R-:W-:-:S03]  /*7d60*/  PLOP3.LUT P1, PT, PT, PT, PT, 0x8, 0x80 ;  /* 0x000000000080781c */ /* 0x000fc60003f2e170 */
[----:B------:R-:W2:Y:S08]  /*7d70*/  LDC R2, c[0x0][0xb80] ;  /* 0x0002e000ff027b82 */ /* 0x000eb00000000800 */
[----:B------:R-:W3:Y:S08]  /*7d80*/  LDC R3, c[0x0][0xb90] ;  /* 0x0002e400ff037b82 */ /* 0x000ef00000000800 */
[----:B------:R-:W4:Y:S01]  /*7d90*/  LDC R20, c[0x0][0xbe0] ;  /* 0x0002f800ff147b82 */ /* 0x000f220000000800 */
[----:B-1----:R-:W-:Y:S01]  /*7da0*/  SHF.L.U32 R17, R22, R17, RZ ;  /* 0x0000001116117219 */ /* 0x002fe200000006ff */
[----:B------:R-:W-:-:S04]  /*7db0*/  IMAD.MOV.U32 R22, RZ, RZ, R11 ;  /* 0x000000ffff167224 */ /* 0x000fc800078e000b */
[----:B------:R-:W-:Y:S01]  /*7dc0*/  IMAD.IADD R26, R26, 0x1, R17 ;  /* 0x000000011a1a7824 */ /* 0x000fe200078e0211 */
[----:B------:R-:W-:Y:S01]  /*7dd0*/  P2R R17, PR, RZ, 0x2 ;  /* 0x00000002ff117803 */ /* 0x000fe20000000000 */
[----:B--2---:R-:W-:Y:S02]  /*7de0*/  IMAD R21, R21, R2, R24 ;  /* 0x0000000215157224 */ /* 0x004fe400078e0218 */
[----:B---3--:R-:W-:Y:S02]  /*7df0*/  IMAD R26, R26, R3, UR30 ;  /* 0x0000001e1a1a7e24 */ /* 0x008fe4000f8e0203 */
[----:B------:R-:W-:Y:S01]  /*7e00*/  IMAD.MOV.U32 R3, RZ, RZ, 0x1 ;  /* 0x00000001ff037424 */ /* 0x000fe200078e00ff */
[----:B----4-:R-:W-:-:S04]  /*7e10*/  ISETP.NE.AND P0, PT, R20, 0x1, PT ;  /* 0x000000011400780c */ /* 0x010fc80003f05270 */
[----:B------:R-:W-:Y:S02]  /*7e20*/  SEL R2, R26, R21, !P0 ;  /* 0x000000151a027207 */ /* 0x000fe40004000000 */
[----:B------:R-:W-:Y:S02]  /*7e30*/  SEL R21, R21, R26, !P0 ;  /* 0x0000001a15157207 */ /* 0x000fe40004000000 */
.L_x_71:
[----:B------:R-:W-:-:S09]  /*7e40*/  UISETP.NE.AND UP0, UPT, UR37, 0x1, UPT ;  /* 0x000000012500788c */ /* 0x000fd2000bf05270 */
[----:B------:R-:W-:Y:S05]  /*7e50*/  BRA.U !UP0, `(.L_x_81) ;  /* 0x0000000108047547 */ /* 0x000fea000b800000 */
[----:B------:R-:W-:Y:S05]  /*7e60*/  BPT.TRAP 0x1 ;  /* 0x000000040000795c */ /* 0x000fea0000300000 */
.L_x_81:
[----:B------:R-:W3:Y:S01]  /*7e70*/  S2UR UR4, SR_CgaCtaId ;  /* 0x00000000000479c3 */ /* 0x000ee20000008800 */
[----:B------:R-:W-:Y:S01]  /*7e80*/  UMOV UR5, 0x400 ;  /* 0x0000040000057882 */ /* 0x000fe20000000000 */
[----:B--2---:R-:W-:Y:S02]  /*7e90*/  SHF.L.U32 R20, R0, 0x1f, RZ ;  /* 0x0000001f00147819 */ /* 0x004fe400000006ff */
[----:B------:R-:W-:Y:S02]  /*7ea0*/  ISETP.NE.AND P1, PT, R15, R22, PT ;  /* 0x000000160f00720c */ /* 0x000fe40003f25270 */
[----:B------:R-:W-:-:S04]  /*7eb0*/  ISETP.NE.AND P2, PT, R17, RZ, PT ;  /* 0x000000ff1100720c */ /* 0x000fc80003f45270 */
[----:B------:R-:W-:Y:S01]  /*7ec0*/  ISETP.NE.AND P2, PT, R15, R22, !P2 ;  /* 0x000000160f00720c */ /* 0x000fe20005745270 */
[----:B------:R-:W-:-:S06]  /*7ed0*/  VIADD R15, R16, 0x1 ;  /* 0x00000001100f7836 */ /* 0x000fcc0000000000 */
[----:B------:R-:W-:Y:S01]  /*7ee0*/  @!P1 IMAD.MOV R15, RZ, RZ, R16 ;  /* 0x000000ffff0f9224 */ /* 0x000fe200078e0210 */
[----:B---3--:R-:W-:-:S04]  /*7ef0*/  ULEA UR4, UR4, UR5, 0x18 ;  /* 0x0000000504047291 */ /* 0x008fc8000f8ec0ff */
[----:B------:R-:W-:-:S09]  /*7f00*/  ULEA UR4, UR23, UR4, 0x3 ;  /* 0x0000000417047291 */ /* 0x000fd2000f8e18ff */
[----:B------:R-:W2:Y:S02]  /*7f10*/  SYNCS.PHASECHK.TRANS64.TRYWAIT P0, [UR4+0xf0], R20 ;  /* 0x0000f014ff0075a7 */ /* 0x000ea40008001104 */
[----:B--2---:R-:W-:Y:S05]  /*7f20*/  @!P0 BRA `(.L_x_82) ;  /* 0x000000b000a88947 */ /* 0x004fea0003800000 */
.L_x_241:
[----:B------:R-:W-:Y:S02]  /*7f30*/  ELECT P0, URZ, PT ;  /* 0x0000000000ff782f */ /* 0x000fe40003800000 */
[----:B------:R-:W-:Y:S01]  /*7f40*/  ISETP.NE.AND P1, PT, R17, RZ, PT ;  /* 0x000000ff1100720c */ /* 0x000fe20003f25270 */
[----:B------:R-:W-:Y:S03]  /*7f50*/  BSSY.RECONVERGENT B0, `(.L_x_83) ;  /* 0x0000015000007945 */ /* 0x000fe60003800200 */
[----:B------:R-:W-:-:S04]  /*7f60*/  SEL R15, R15, RZ, !P1 ;  /* 0x000000ff0f0f7207 */ /* 0x000fc80004800000 */
[----:B------:R-:W-:-:S03]  /*7f70*/  PRMT R16, R15, 0x7610, R16 ;  /* 0x000076100f107816 */ /* 0x000fc60000000010 */
[----:B------:R-:W-:Y:S05]  /*7f80*/  @!P0 BRA `(.L_x_84) ;  /* 0x0000000000448947 */ /* 0x000fea0003800000 */
[----:B------:R-:W-:Y:S01]  /*7f90*/  UIMAD UR5, UR23, 0x14, UR36 ;  /* 0x00000014170578a4 */ /* 0x000fe2000f8e0224 */
[----:B------:R-:W-:-:S04]  /*7fa0*/  SEL R15, RZ, 0x1, !P2 ;  /* 0x00000001ff0f7807 */ /* 0x000fc80005000000 */
[----:B------:R-:W-:-:S04]  /*7fb0*/  PRMT R15, R15, 0x5410, R16 ;  /* 0x000054100f0f7816 */ /* 0x000fc80000000010 */
        /* <DEDUP_REMOVED lines=13> */
.L_x_85:
[----:B----4-:R-:W-:Y:S01]  /*8090*/  SYNCS.ARRIVE.TRANS64.A1T0 RZ, [UR4+0xb0], RZ ;  /* 0x0000b0ffffff79a7 */ /* 0x010fe20008100004 */
.L_x_84:
[----:B------:R-:W-:Y:S05]  /*80a0*/  BSYNC.RECONVERGENT B0 ;  /* 0x0000000000007941 */ /* 0x000fea0003800200 */
.L_x_83:
[----:B------:R-:W-:Y:S01]  /*80b0*/  UIADD3 UR23, UPT, UPT, UR23, 0x1, URZ ;  /* 0x0000000117177890 */ /* 0x000fe2000fffe0ff */
[----:B------:R-:W-:Y:S02]  /*80c0*/  VIADD R14, R14, 0x1 ;  /* 0x000000010e0e7836 */ /* 0x000fe40000000000 */
[----:B---3--:R-:W-:Y:S01]  /*80d0*/  IMAD.MOV.U32 R15, RZ, RZ, R22 ;  /* 0x000000ffff0f7224 */ /* 0x008fe200078e0016 */
[----:B------:R-:W-:Y:S02]  /*80e0*/  UISETP.NE.AND UP0, UPT, UR23, 0x8, UPT ;  /* 0x000000081700788c */ /* 0x000fe4000bf05270 */
[----:B------:R-:W-:Y:S02]  /*80f0*/  ISETP.NE.AND P0, PT, R14, 0x4, PT ;  /* 0x000000040e00780c */ /* 0x000fe40003f05270 */
[----:B------:R-:W-:Y:S02]  /*8100*/  USEL UR4, URZ, 0x1, UP0 ;  /* 0x00000001ff047887 */ /* 0x000fe40008000000 */
[----:B------:R-:W-:-:S04]  /*8110*/  USEL UR23, UR23, URZ, UP0 ;  /* 0x000000ff17177287 */ /* 0x000fc80008000000 */
[----:B------:R-:W-:-:S05]  /*8120*/  LOP3.LUT R0, R0, UR4, RZ, 0x3c, !PT ;  /* 0x0000000400007c12 */ /* 0x000fca000f8e3cff */
[----:B------:R-:W-:Y:S05]  /*8130*/  @!P0 EXIT ;  /* 0x000000000000894d */ /* 0x000fea0003800000 */
[----:B------:R-:W-:Y:S05]  /*8140*/  BRA `(.L_x_86) ;  /* 0xffffffe400187947 */ /* 0x000fea000383ffff */
.L_x_53:
[----:B------:R-:W-:-:S09]  /*8150*/  UISETP.NE.AND UP0, UPT, UR37, 0x3, UPT ;  /* 0x000000032500788c */ /* 0x000fd2000bf05270 */
[----:B------:R-:W-:Y:S05]  /*8160*/  BRA.U UP0, `(.L_x_87) ;  /* 0x0000001100c47547 */ /* 0x000fea000b800000 */
[----:B------:R-:W-:-:S08]  /*8170*/  NOP ;  /* 0x0000000000007918 */ /* 0x000fd00000000000 */
[----:B-----5:R-:W1:-:S00]  /*8180*/  USETMAXREG.DEALLOC.CTAPOOL 0x88 ;  /* 0x00000088000079c8 */ /* 0x020e4000080e0500 */
[----:B-1----:R-:W1:Y:S01]  /*8190*/  LDC.64 R22, c[0x0][0x390] ;  /* 0x0000e400ff167b82 */ /* 0x002e620000000a00 */
[----:B------:R-:W-:Y:S02]  /*81a0*/  HFMA2 R20, -RZ, RZ, 0, 0 ;  /* 0x00000000ff147431 */ /* 0x000fe400000001ff */
[----:B------:R-:W-:Y:S01]  /*81b0*/  IMAD.MOV.U32 R21, RZ, RZ, 0x1 ;  /* 0x00000001ff157424 */ /* 0x000fe200078e00ff */
[----:B------:R-:W-:Y:S01]  /*81c0*/  PRMT R5, RZ, 0x7610, R5 ;  /* 0x00007610ff057816 */ /* 0x000fe20000000005 */
[----:B------:R-:W2:Y:S03]  /*81d0*/  LDCU UR26, c[0x0][0x880] ;  /* 0x00011000ff1a77ac */ /* 0x000ea60008000800 */
[----:B------:R-:W3:Y:S01]  /*81e0*/  LDC.64 R10, c[0x0][0xb08] ;  /* 0x0002c200ff0a7b82 */ /* 0x000ee20000000a00 */
[----:B------:R-:W4:Y:S01]  /*81f0*/  LDCU.64 UR6, c[0x0][0x888] ;  /* 0x00011100ff0677ac */ /* 0x000f220008000a00 */
[----:B------:R-:W-:-:S02]  /*8200*/  USEL UR25, URZ, 0x1, UP4 ;  /* 0x00000001ff197887 */ /* 0x000fc4000a000000 */
[----:B------:R-:W-:-:S04]  /*8210*/  UPLOP3.LUT UP0, UPT, UPT, UPT, UPT, 0x40, 0x4 ;  /* 0x000000000004789c */ /* 0x000fc80003f0e870 */
[----:B------:R-:W1:Y:S01]  /*8220*/  LDC.64 R8, c[0x0][0xb10] ;  /* 0x0002c400ff087b82 */ /* 0x000e620000000a00 */
[----:B------:R-:W-:-:S07]  /*8230*/  UMOV UR5, URZ ;  /* 0x000000ff00057c82 */ /* 0x000fce0008000000 */
[----:B--2---:R-:W1:Y:S02]  /*8240*/  LDC.64 R2, c[0x0][0x890] ;  /* 0x00022400ff027b82 */ /* 0x004e640000000a00 */
.L_x_121:
[----:B------:R-:W-:Y:S04]  /*8250*/  LOP3.LUT R4, R5, 0xffff, RZ, 0xc0, !PT ;  /* 0x0000ffff05047812 */ /* 0x000fe800078ec0ff */
[----:B------:R-:W-:Y:S04]  /*8260*/  SHF.R.U32.HI R4, RZ, 0x1, R4 ;  /* 0x00000001ff047819 */ /* 0x000fe80000011604 */
[----:B------:R-:W-:Y:S05]  /*8270*/  LOP3.LUT R4, R4, 0xffff, RZ, 0xc0, !PT ;  /* 0x0000ffff04047812 */ /* 0x000fea00078ec0ff */
[----:B------:R-:W-:Y:S05]  /*8280*/  IMAD R4, R4, 0x4925, RZ ;  /* 0x0000492504047824 */ /* 0x000fea00078e02ff */
[----:B------:R-:W-:Y:S04]  /*8290*/  SHF.R.U32.HI R4, RZ, 0x11, R4 ;  /* 0x00000011ff047819 */ /* 0x000fe80000011604 */
[----:B------:R-:W-:Y:S05]  /*82a0*/  PRMT R4, R4, 0x9910, RZ ;  /* 0x0000991004047816 */ /* 0x000fea00000000ff */
[----:B------:R-:W-:Y:S04]  /*82b0*/  IMAD R4, R4, 0xe, RZ ;  /* 0x0000000e04047824 */ /* 0x000fe800078e02ff */
[----:B------:R-:W-:Y:S05]  /*82c0*/  IMAD.MOV R4, RZ, RZ, -R4 ;  /* 0x000000ffff047224 */ /* 0x000fea00078e0a04 */
[----:B------:R-:W-:Y:S05]  /*82d0*/  PRMT R4, R4, 0x7710, RZ ;  /* 0x0000771004047816 */ /* 0x000fea00000000ff */
[----:B------:R-:W-:Y:S05]  /*82e0*/  IMAD.IADD R4, R4, 0x1, R5 ;  /* 0x0000000104047824 */ /* 0x000fea00078e0205 */
[----:B------:R-:W-:Y:S11]  /*82f0*/  R2UR UR4, R4 ;  /* 0x00000000040472ca */ /* 0x000ff600000e0000 */
[----:B------:R-:W-:Y:S02]  /*8300*/  @!UPT UIADD3 URZ, UPT, UPT, URZ, URZ, URZ ;  /* 0x000000fffffff290 */ /* 0x000fe4000fffe0ff */
[----:B------:R-:W-:Y:S06]  /*8310*/  ULOP3.LUT UR4, UR4, 0xffff, URZ, 0xc0, !UPT ;  /* 0x0000ffff04047892 */ /* 0x000fec000f8ec0ff */
[----:B------:R-:W-:Y:S02]  /*8320*/  IMAD.U32 R5, RZ, RZ, UR4 ;  /* 0x00000004ff057e24 */ /* 0x000fe4000f8e00ff */
[----:B------:R-:W-:Y:S03]  /*8330*/  IMAD.U32 R4, RZ, RZ, UR4 ;  /* 0x00000004ff047e24 */ /* 0x000fe6000f8e00ff */
[----:B------:R-:W-:Y:S04]  /*8340*/  LEA R6, P0, R5, UR22, 0x7 ;  /* 0x0000001605067c11 */ /* 0x000fe8000f8038ff */
[----:B------:R-:W-:Y:S02]  /*8350*/  LEA.HI.X R7, R4, UR23, RZ, 0x7, P0 ;  /* 0x0000001704077c11 */ /* 0x000fe400080f3cff */
[----:B------:R-:W-:Y:S02]  /*8360*/  R2UR UR28, R6 ;  /* 0x00000000061c72ca */ /* 0x000fe400000e0000 */
[----:B------:R-:W-:Y:S01]  /*8370*/  R2UR UR29, R7 ;  /* 0x00000000071d72ca */ /* 0x000fe200000e0000 */
[----:B------:R-:W-:Y:S03]  /*8380*/  @!UPT UIADD3 URZ, UPT, UPT, URZ, URZ, URZ ;  /* 0x000000fffffff290 */ /* 0x000fe6000fffe0ff */
[----:B--2-4-:R-:W-:Y:S11]  /*8390*/  BRA.U UP0, `(.L_x_88) ;  /* 0x0000000500107547 */ /* 0x014ff6000b800000 */
[----:B------:R-:W2:Y:S01]  /*83a0*/  S2R R15, SR_LANEID ;  /* 0x00000000000f7919 */ /* 0x000ea20000000000 */
[----:B------:R-:W-:Y:S02]  /*83b0*/  MOV R5, 0x400 ;  /* 0x0000040000057802 */ /* 0x000fe40000000f00 */
[----:B------:R-:W-:Y:S01]  /*83c0*/  ELECT P0, URZ, PT ;  /* 0x0000000000ff782f */ /* 0x000fe20003800000 */
[----:B------:R-:W-:Y:S01]  /*83d0*/  BSSY.RECONVERGENT B0, `(.L_x_89) ;  /* 0x0000037000007945 */ /* 0x000fe20003800200 */
[----:B------:R-:W5:Y:S02]  /*83e0*/  S2R R18, SR_CgaCtaId ;  /* 0x0000000000127919 */ /* 0x000f640000008800 */
[----:B-----5:R-:W-:Y:S01]  /*83f0*/  LEA R18, R18, R5, 0x18 ;  /* 0x0000000512127211 */ /* 0x020fe200078ec0ff */
[----:B--2---:R-:W-:Y:S05]  /*8400*/  IMAD.SHL.U32 R15, R15, 0x4, RZ ;  /* 0x000000040f0f7824 */ /* 0x004fea00078e00ff */
[----:B------:R-:W-:Y:S03]  /*8410*/  IADD3 R19, PT, PT, R15, 0x380, R18 ;  /* 0x000003800f137810 */ /* 0x000fe60007ffe012 */
[----:B------:R-:W-:Y:S05]  /*8420*/  @!P0 BRA `(.L_x_90) ;  /* 0x0000000000c48947 */ /* 0x000fea0003800000 */
[----:B-1----:R-:W-:Y:S01]  /*8430*/  ISETP.NE.U32.AND P0, PT, R8, RZ, PT ;  /* 0x000000ff0800720c */ /* 0x002fe20003f05070 */
[----:B------:R-:W-:Y:S01]  /*8440*/  IMAD.WIDE R12, R16, 0xc, R22 ;  /* 0x0000000c100c7825 */ /* 0x000fe200078e0216 */
[----:B---3--:R-:W-:Y:S01]  /*8450*/  ISETP.NE.U32.AND P1, PT, R10, RZ, PT ;  /* 0x000000ff0a00720c */ /* 0x008fe20003f25070 */
[----:B------:R-:W1:Y:S01]  /*8460*/  S2UR UR4, SR_CgaCtaId ;  /* 0x00000000000479c3 */ /* 0x000e620000008800 */
[----:B------:R-:W-:Y:S01]  /*8470*/  ISETP.NE.AND.EX P0, PT, R9, RZ, PT, P0 ;  /* 0x000000ff0900720c */ /* 0x000fe20003f05300 */
[----:B------:R-:W-:Y:S01]  /*8480*/  UMOV UR8, 0x400 ;  /* 0x0000040000087882 */ /* 0x000fe20000000000 */
[----:B------:R-:W2:Y:S01]  /*8490*/  LDG.E R30, desc[UR50][R12.64] ;  /* 0x000000320c1e7981 */ /* 0x000ea2000c1e1900 */
[----:B------:R-:W-:Y:S10]  /*84a0*/  ISETP.NE.AND.EX P1, PT, R11, RZ, PT, P1 ;  /* 0x000000ff0b00720c */ /* 0x000ff40003f25310 */
[----:B------:R-:W3:Y:S08]  /*84b0*/  @P0 LDC.64 R4, c[0x0][0xb10] ;  /* 0x0002c400ff040b82 */ /* 0x000ef00000000a00 */
[----:B------:R-:W5:Y:S01]  /*84c0*/  @P1 LDC.64 R6, c[0x0][0xb08] ;  /* 0x0002c200ff061b82 */ /* 0x000f620000000a00 */
[----:B--2---:R-:W-:Y:S01]  /*84d0*/  SHF.R.S32.HI R31, RZ, 0x1f, R30 ;  /* 0x0000001fff1f7819 */ /* 0x004fe2000001141e */
[C---:B---3--:R-:W-:Y:S01]  /*84e0*/  @P0 IMAD.WIDE R4, R16.reuse, 0x8, R4 ;  /* 0x0000000810040825 */ /* 0x048fe200078e0204 */
[----:B-1----:R-:W-:Y:S03]  /*84f0*/  ULEA UR4, UR4, UR8, 0x18 ;  /* 0x0000000804047291 */ /* 0x002fe6000f8ec0ff */
[----:B-----5:R-:W-:Y:S01]  /*8500*/  @P1 IMAD.WIDE R6, R16, 0x8, R6 ;  /* 0x0000000810061825 */ /* 0x020fe200078e0206 */
[----:B------:R-:W2:Y:S01]  /*8510*/  @P0 LDG.E.64 R26, desc[UR50][R4.64] ;  /* 0x00000032041a0981 */ /* 0x000ea2000c1e1b00 */
[----:B------:R-:W-:Y:S03]  /*8520*/  UIADD3 UR8, UPT, UPT, UR4, 0x380, URZ ;  /* 0x0000038004087890 */ /* 0x000fe6000fffe0ff */
[----:B------:R1:W3:Y:S04]  /*8530*/  @P1 LDG.E.64 R28, desc[UR50][R6.64] ;  /* 0x00000032061c1981 */ /* 0x0002e8000c1e1b00 */
[----:B------:R-:W-:Y:S04]  /*8540*/  STS [UR4+0x3b0], RZ ;  /* 0x0003b0ffff007988 */ /* 0x000fe80008000804 */
[----:B------:R5:W4:Y:S04]  /*8550*/  LDG.E R5, desc[UR50][R12.64+0x4] ;  /* 0x000004320c057981 */ /* 0x000b28000c1e1900 */
[----:B-1----:R-:W1:Y:S01]  /*8560*/  LDS R7, [UR4+0x39c] ;  /* 0x00039c04ff077984 */ /* 0x002e620008000800 */
[----:B------:R-:W-:Y:S05]  /*8570*/  IMAD.U32 R6, RZ, RZ, UR8 ;  /* 0x00000008ff067e24 */ /* 0x000fea000f8e00ff */
[----:B-----5:R-:W-:Y:S05]  /*8580*/  SHF.R.U64 R12, R6, 0x4, RZ ;  /* 0x00000004060c7819 */ /* 0x020fea00000012ff */
[----:B------:R-:W-:Y:S04]  /*8590*/  STS [UR4+0x390], R12 ;  /* 0x0003900cff007988 */ /* 0x000fe80008000804 */
[----:B------:R-:W-:Y:S01]  /*85a0*/  STS [UR4+0x394], R12 ;  /* 0x0003940cff007988 */ /* 0x000fe20008000804 */
[----:B------:R-:W-:Y:S02]  /*85b0*/  @!P0 IMAD.MOV.U32 R26, RZ, RZ, R30 ;  /* 0x000000ffff1a8224 */ /* 0x000fe400078e001e */
[----:B------:R-:W-:Y:S01]  /*85c0*/  @!P0 IMAD.MOV.U32 R27, RZ, RZ, R31 ;  /* 0x000000ffff1b8224 */ /* 0x000fe200078e001f */
[----:B---3--:R-:W-:Y:S04]  /*85d0*/  @P1 STS.64 [UR4+0x380], R28 ;  /* 0x0003801cff001988 */ /* 0x008fe80008000a04 */
[C---:B--2---:R-:W-:Y:S01]  /*85e0*/  SHF.L.U64.HI R17, R26.reuse, 0x1, R27 ;  /* 0x000000011a117819 */ /* 0x044fe2000001021b */
[----:B------:R-:W-:Y:S03]  /*85f0*/  IMAD.SHL.U32 R26, R26, 0x2, RZ ;  /* 0x000000021a1a7824 */ /* 0x000fe600078e00ff */
[----:B------:R-:W-:Y:S02]  /*8600*/  LOP3.LUT R17, R17, 0x1fffffff, RZ, 0xc0, !PT ;  /* 0x1fffffff11117812 */ /* 0x000fe400078ec0ff */
[----:B------:R-:W-:Y:S02]  /*8610*/  LOP3.LUT R26, R26, 0xfffffffe, RZ, 0xc0, !PT ;  /* 0xfffffffe1a1a7812 */ /* 0x000fe400078ec0ff */
[--C-:B------:R-:W-:Y:S02]  /*8620*/  SHF.R.U32.HI R4, RZ, 0x4, R17.reuse ;  /* 0x00000004ff047819 */ /* 0x100fe40000011611 */
[----:B------:R-:W-:Y:S02]  /*8630*/  SHF.R.U64 R17, R26, 0x4, R17 ;  /* 0x000000041a117819 */ /* 0x000fe40000001211 */
[----:B-1----:R-:W-:Y:S02]  /*8640*/  LOP3.LUT R32, R7, 0xf, R4, 0xb8, !PT ;  /* 0x0000000f07207812 */ /* 0x002fe400078eb804 */
[----:B------:R-:W-:Y:S01]  /*8650*/  CS2R R6, SRZ ;  /* 0x0000000000067805 */ /* 0x000fe2000001ff00 */
[----:B------:R-:W-:Y:S01]  /*8660*/  STS [UR4+0x38c], R17 ;  /* 0x00038c11ff007988 */ /* 0x000fe20008000804 */
[----:B----4-:R-:W-:Y:S03]  /*8670*/  VIADD R5, R5, 0xffffffff ;  /* 0xffffffff05057836 */ /* 0x010fe60000000000 */
[----:B------:R-:W-:Y:S04]  /*8680*/  STS [UR4+0x39c], R32 ;  /* 0x00039c20ff007988 */ /* 0x000fe80008000804 */
[----:B------:R-:W1:Y:S02]  /*8690*/  LDS R4, [UR4+0x39c] ;  /* 0x00039c04ff047984 */ /* 0x000e640008000800 */
[----:B-1----:R-:W-:Y:S05]  /*86a0*/  LOP3.LUT R25, R4, 0xf0, RZ, 0xb8, !PT ;  /* 0x000000f004197812 */ /* 0x002fea00078eb8ff */
[----:B------:R-:W-:Y:S04]  /*86b0*/  STS [UR4+0x39c], R25 ;  /* 0x00039c19ff007988 */ /* 0x000fe80008000804 */
[----:B------:R-:W1:Y:S02]  /*86c0*/  LDS R4, [UR4+0x39c] ;  /* 0x00039c04ff047984 */ /* 0x000e640008000800 */
[----:B-1----:R-:W-:Y:S01]  /*86d0*/  LOP3.LUT R13, R4, 0xf00, RZ, 0xb8, !PT ;  /* 0x00000f00040d7812 */ /* 0x002fe200078eb8ff */
[----:B------:R-:W-:Y:S04]  /*86e0*/  VIADD R4, R30, 0xffffffff ;  /* 0xffffffff1e047836 */ /* 0x000fe80000000000 */
[----:B------:R-:W-:Y:S04]  /*86f0*/  STS.64 [UR4+0x398], R12 ;  /* 0x0003980cff007988 */ /* 0x000fe80008000a04 */
[----:B------:R-:W1:Y:S04]  /*8700*/  LDS R24, [UR4+0x39c] ;  /* 0x00039c04ff187984 */ /* 0x000e680008000800 */
[----:B------:R2:W-:Y:S01]  /*8710*/  STS.128 [UR4+0x3a0], R4 ;  /* 0x0003a004ff007988 */ /* 0x0005e20008000c04 */
[----:B-1----:R-:W-:Y:S05]  /*8720*/  LOP3.LUT R24, R24, 0xf000, RZ, 0xb8, !PT ;  /* 0x0000f00018187812 */ /* 0x002fea00078eb8ff */
[----:B------:R2:W-:Y:S02]  /*8730*/  STS [UR4+0x39c], R24 ;  /* 0x00039c18ff007988 */ /* 0x0005e40008000804 */
.L_x_90:
[----:B----4-:R-:W-:Y:S05]  /*8740*/  BSYNC.RECONVERGENT B0 ;  /* 0x0000000000007941 */ /* 0x010fea0003800200 */
.L_x_89:
[----:B------:R-:W-:Y:S01]  /*8750*/  NOP ;  /* 0x0000000000007918 */ /* 0x000fe20000000000 */
[----:B------:R-:W4:Y:S01]  /*8760*/  LDS R19, [R19] ;  /* 0x0000000013137984 */ /* 0x000f220000000800 */
[----:B--2---:R-:W-:Y:S01]  /*8770*/  IADD3 R6, P0, PT, R15, UR28, RZ ;  /* 0x0000001c0f067c10 */ /* 0x004fe2000ff1e0ff */
[----:B------:R-:W-:Y:S04]  /*8780*/  IMAD.U32 R4, RZ, RZ, UR25 ;  /* 0x00000019ff047e24 */ /* 0x000fe8000f8e00ff */
[----:B------:R-:W-:Y:S01]  /*8790*/  IMAD.X R7, RZ, RZ, UR29, P0 ;  /* 0x0000001dff077e24 */ /* 0x000fe200080e06ff */
[----:B------:R-:W-:Y:S04]  /*87a0*/  SHF.L.U32 R5, R4, 0x1f, RZ ;  /* 0x0000001f04057819 */ /* 0x000fe800000006ff */
[----:B----4-:R2:W4:Y:S02]  /*87b0*/  ATOMG.E.EXCH.STRONG.GPU PT, RZ, [R6], R19 ;  /* 0x0000001306ff73a8 */ /* 0x01052400041ee100 */
[----:B----4-:R-:W4:Y:S02]  /*87c0*/  SYNCS.PHASECHK.TRANS64.TRYWAIT P0, [R18+URZ+0xa8], R5 ;  /* 0x0000a805120075a7 */ /* 0x010f2400080011ff */
[----:B--2-4-:R-:W-:Y:S05]  /*87d0*/  @!P0 BRA `(.L_x_91) ;  /* 0x000000a800948947 */ /* 0x014fea0003800000 */
.L_x_88:
[----:B-1----:R-:W-:Y:S04]  /*87e0*/  ISETP.NE.U32.AND P0, PT, R2, RZ, PT ;  /* 0x000000ff0200720c */ /* 0x002fe80003f05070 */
[----:B------:R-:W-:Y:S11]  /*87f0*/  ISETP.NE.AND.EX P0, PT, R3, RZ, PT, P0 ;  /* 0x000000ff0300720c */ /* 0x000ff60003f05300 */
[----:B------:R-:W-:Y:S02]  /*8800*/  @!UPT UIADD3 URZ, UPT, UPT, URZ, URZ, URZ ;  /* 0x000000fffffff290 */ /* 0x000fe4000fffe0ff */
[----:B--2---:R-:W1:Y:S02]  /*8810*/  @P0 LDC.64 R4, c[0x0][0x890] ;  /* 0x00022400ff040b82 */ /* 0x004e640000000a00 */
[----:B-1----:R-:W-:Y:S01]  /*8820*/  @P0 IMAD.WIDE R4, R16, 0x8, R4 ;  /* 0x0000000810040825 */ /* 0x002fe200078e0204 */
[----:B------:R-:W-:Y:S06]  /*8830*/  BRA.U UP0, `(.L_x_92) ;  /* 0x0000000100107547 */ /* 0x000fec000b800000 */
[----:B------:R-:W-:Y:S04]  /*8840*/  DEPBAR {5,4,3,2,1,0} ;  /* 0x0000003f0000791a */ /* 0x000fe80000000000 */
[----:B------:R-:W1:Y:S02]  /*8850*/  CCTL.E.C.LDCU.IV.DEEP [UR28] ;  /* 0x000000001c007540 */ /* 0x000e640009c08000 */
[----:B-1----:R1:W-:Y:S01]  /*8860*/  UTMACCTL.IV [UR28] ;  /* 0x000000001c0079b9 */ /* 0x0023e20008000000 */
[----:B------:R-:W-:Y:S01]  /*8870*/  NOP ;  /* 0x0000000000007918 */ /* 0x000fe20000000000 */
.L_x_92:
[----:B------:R-:W2:Y:S01]  /*8880*/  @P0 LDG.E.64 R4, desc[UR50][R4.64] ;  /* 0x0000003204040981 */ /* 0x000ea2000c1e1b00 */
[----:B------:R-:W-:Y:S02]  /*8890*/  R2UR UR18, R14 ;  /* 0x000000000e1272ca */ /* 0x000fe400000e0000 */
[----:B------:R-:W-:Y:S01]  /*88a0*/  R2UR UR19, R0 ;  /* 0x00000000001372ca */ /* 0x000fe200000e0000 */
[----:B--2---:R-:W2:Y:S02]  /*88b0*/  @P0 LD.E R4, desc[UR50][R4.64] ;  /* 0x0000003204040980 */ /* 0x004ea4000c101900 */
[----:B--2---:R-:W-:Y:S01]  /*88c0*/  @P0 FSETP.NEU.AND P1, PT, R4, RZ, PT ;  /* 0x000000ff0400020b */ /* 0x004fe20003f2d000 */
[----:B------:R-:W-:Y:S01]  /*88d0*/  @!UPT UIADD3 URZ, UPT, UPT, URZ, URZ, URZ ;  /* 0x000000fffffff290 */ /* 0x000fe2000fffe0ff */
[----:B------:R-:W-:Y:S11]  /*88e0*/  @P0 BRA `(.L_x_93) ;  /* 0x00000000002c0947 */ /* 0x000ff60003800000 */
[----:B----4-:R-:W-:Y:S02]  /*88f0*/  ISETP.NE.U32.AND P0, PT, RZ, UR6, PT ;  /* 0x00000006ff007c0c */ /* 0x010fe4000bf05070 */
[----:B------:R-:W-:Y:S02]  /*8900*/  FSETP.NEU.AND P1, PT, RZ, UR26, PT ;  /* 0x0000001aff007c0b */ /* 0x000fe4000bf2d000 */
[----:B------:R-:W-:Y:S11]  /*8910*/  ISETP.NE.AND.EX P0, PT, RZ, UR7, PT, P0 ;  /* 0x00000007ff007c0c */ /* 0x000ff6000bf05300 */
[----:B------:R-:W-:Y:S02]  /*8920*/  @!UPT UIADD3 URZ, UPT, UPT, URZ, URZ, URZ ;  /* 0x000000fffffff290 */ /* 0x000fe4000fffe0ff */
[----:B------:R-:W2:Y:S08]  /*8930*/  @P0 LDC R5, c[0x0][0x898] ;  /* 0x00022600ff050b82 */ /* 0x000eb00000000800 */
[----:B------:R-:W4:Y:S01]  /*8940*/  @P0 LDC.64 R6, c[0x0][0x888] ;  /* 0x00022200ff060b82 */ /* 0x000f220000000a00 */
[----:B--2---:R-:W-:Y:S04]  /*8950*/  @P0 IMAD R5, R16, R5, RZ ;  /* 0x0000000510050224 */ /* 0x004fe800078e02ff */
[----:B----4-:R-:W-:Y:S06]  /*8960*/  @P0 IMAD.WIDE R6, R5, 0x4, R6 ;  /* 0x0000000405060825 */ /* 0x010fec00078e0206 */
[----:B------:R-:W2:Y:S02]  /*8970*/  @P0 LDG.E R6, desc[UR50][R6.64] ;  /* 0x0000003206060981 */ /* 0x000ea4000c1e1900 */
[----:B--2---:R-:W-:Y:S11]  /*8980*/  @P0 FSETP.NEU.AND P1, PT, R6, RZ, PT ;  /* 0x000000ff0600020b */ /* 0x004ff60003f2d000 */
[----:B------:R-:W-:Y:S02]  /*8990*/  @!UPT UIADD3 URZ, UPT, UPT, URZ, URZ, URZ ;  /* 0x000000fffffff290 */ /* 0x000fe4000fffe0ff */
.L_x_93:
[----:B------:R-:W-:Y:S01]  /*89a0*/  UISETP.NE.AND UP1, UPT, UR20, 0x4, UPT ;  /* 0x000000041400788c */ /* 0x000fe2000bf25270 */
[----:B------:R-:W-:Y:S01]  /*89b0*/  ELECT P0, URZ, PT ;  /* 0x0000000000ff782f */ /* 0x000fe20003800000 */
[----:B------:R-:W-:Y:S02]  /*89c0*/  USHF.L.U32 UR18, UR18, 0x7, URZ ;  /* 0x0000000712127899 */ /* 0x000fe400080006ff */
[----:B------:R-:W-:Y:S01]  /*89d0*/  USHF.L.U32 UR19, UR19, 0x8, URZ ;  /* 0x0000000813137899 */ /* 0x000fe200080006ff */
[----:B------:R-:W-:Y:S04]  /*89e0*/  PLOP3.LUT P1, PT, P1, P0, PT, 0x80, 0x8 ;  /* 0x000000000008781c */ /* 0x000fe80000f21070 */
[----:B------:R-:W-:Y:S09]  /*89f0*/  BRA.U UP1, `(.L_x_94) ;  /* 0x0000000101047547 */ /* 0x000ff2000b800000 */
[----:B-1--4-:R-:W-:Y:S05]  /*8a00*/  BPT.TRAP 0x1 ;  /* 0x000000040000795c */ /* 0x012fea0000300000 */
.L_x_94:
[----:B------:R-:W2:Y:S01]  /*8a10*/  S2UR UR24, SR_CgaCtaId ;  /* 0x00000000001879c3 */ /* 0x000ea20000008800 */
[----:B------:R-:W-:Y:S01]  /*8a20*/  UMOV UR21, 0x400 ;  /* 0x0000040000157882 */ /* 0x000fe20000000000 */
[----:B------:R-:W-:Y:S01]  /*8a30*/  SHF.L.U32 R5, R21, 0x1f, RZ ;  /* 0x0000001f15057819 */ /* 0x000fe200000006ff */
[----:B--2---:R-:W-:Y:S09]  /*8a40*/  ULEA UR21, UR24, UR21, 0x18 ;  /* 0x0000001518157291 */ /* 0x004ff2000f8ec0ff */
[----:B------:R-:W2:Y:S02]  /*8a50*/  SYNCS.PHASECHK.TRANS64.TRYWAIT P0, [UR21+0x80], R5 ;  /* 0x00008005ff0075a7 */ /* 0x000ea40008001115 */
[----:B--2---:R-:W-:Y:S05]  /*8a60*/  @!P0 BRA `(.L_x_95) ;  /* 0x000000a800048947 */ /* 0x004fea0003800000 */
.L_x_243:
[----:B------:R-:W-:Y:S04]  /*8a70*/  BSSY.RECONVERGENT B0, `(.L_x_96) ;  /* 0x0000010000007945 */ /* 0x000fe80003800200 */
[----:B------:R-:W-:Y:S05]  /*8a80*/  @!P1 BRA `(.L_x_97) ;  /* 0x0000000000389947 */ /* 0x000fea0003800000 */
[----:B------:R-:W-:Y:S02]  /*8a90*/  UIADD3 UR17, UPT, UPT, UR21, 0x60, URZ ;  /* 0x0000006015117890 */ /* 0x000fe4000fffe0ff */
[----:B------:R-:W-:Y:S01]  /*8aa0*/  UIADD3 UR16, UPT, UPT, UR21, 0x1000, URZ ;  /* 0x0000100015107890 */ /* 0x000fe2000fffe0ff */
[----:B------:R-:W-:Y:S01]  /*8ab0*/  UMOV UR12, 0x0 ;  /* 0x00000000000c7882 */ /* 0x000fe20000000000 */
[----:B------:R-:W-:Y:S01]  /*8ac0*/  UMOV UR13, 0x10000000 ;  /* 0x10000000000d7882 */ /* 0x000fe20000000000 */
[----:B------:R-:W-:Y:S02]  /*8ad0*/  UIADD3 UR10, UPT, UPT, UR18, 0x40, URZ ;  /* 0x00000040120a7890 */ /* 0x000fe4000fffe0ff */
[----:B------:R-:W-:Y:S01]  /*8ae0*/  UIADD3 UR8, UPT, UPT, UR21, 0x3000, URZ ;  /* 0x0000300015087890 */ /* 0x000fe2000fffe0ff */
[----:B------:R-:W-:Y:S03]  /*8af0*/  UMOV UR11, UR19 ;  /* 0x00000013000b7c82 */ /* 0x000fe60008000000 */
[----:B------:R1:W-:Y:S01]  /*8b00*/  UTMALDG.2D [UR16], [UR28], desc[UR12] ;  /* 0x00000c101c0075b4 */ /* 0x0003e20008009000 */
[----:B------:R-:W-:Y:S04]  /*8b10*/  UMOV UR9, UR17 ;  /* 0x0000001100097c82 */ /* 0x000fe80008000000 */
[----:B------:R1:W-:Y:S02]  /*8b20*/  UTMALDG.2D [UR8], [UR28], desc[UR12] ;  /* 0x00000c081c0075b4 */ /* 0x0003e40008009000 */
[----:B-1----:R-:W-:Y:S05]  /*8b30*/  BRA.U UP1, `(.L_x_98) ;  /* 0x0000000101047547 */ /* 0x002fea000b800000 */
[----:B----4-:R-:W-:Y:S05]  /*8b40*/  BPT.TRAP 0x1 ;  /* 0x000000040000795c */ /* 0x010fea0000300000 */
.L_x_98:
[----:B--2---:R-:W-:Y:S04]  /*8b50*/  HFMA2 R0, -RZ, RZ, 0, 2 ;  /* 0x00004000ff007431 */ /* 0x004fe800000001ff */
[----:B------:R1:W-:Y:S03]  /*8b60*/  SYNCS.ARRIVE.TRANS64.RED.A0TR RZ, [UR21+0x60], R0 ;  /* 0x00006000ffff79a7 */ /* 0x0003e60008300415 */
.L_x_97:
[----:B-1--4-:R-:W-:Y:S05]  /*8b70*/  BSYNC.RECONVERGENT B0 ;  /* 0x0000000000007941 */ /* 0x012fea0003800200 */
.L_x_96:
[----:B------:R-:W-:Y:S05]  /*8b80*/  BRA.U UP1, `(.L_x_99) ;  /* 0x0000000101047547 */ /* 0x000fea000b800000 */
[----:B------:R-:W-:Y:S05]  /*8b90*/  BPT.TRAP 0x1 ;  /* 0x000000040000795c */ /* 0x000fea0000300000 */
.L_x_99:
[----:B------:R-:W-:Y:S04]  /*8ba0*/  UIADD3 UR4, UPT, UPT, UR21, 0x60, URZ ;  /* 0x0000006015047890 */ /* 0x000fe8000fffe0ff */
[----:B------:R-:W-:Y:S09]  /*8bb0*/  UPRMT UR4, UR24, 0x654, UR4 ;  /* 0x0000065418047896 */ /* 0x000ff20008000004 */
[----:B------:R-:W-:Y:S01]  /*8bc0*/  SYNCS.ARRIVE.TRANS64.RED.A1T0 RZ, [UR4], RZ ;  /* 0x000000ffffff79a7 */ /* 0x000fe20008100404 */
[----:B------:R-:W-:Y:S05]  /*8bd0*/  BRA.U UP1, `(.L_x_100) ;  /* 0x0000000101047547 */ /* 0x000fea000b800000 */
[----:B------:R-:W-:Y:S05]  /*8be0*/  BPT.TRAP 0x1 ;  /* 0x000000040000795c */ /* 0x000fea0000300000 */
.L_x_100:
[----:B------:R-:W1:Y:S02]  /*8bf0*/  SYNCS.PHASECHK.TRANS64.TRYWAIT P0, [UR21+0x88], R5 ;  /* 0x00008805ff0075a7 */ /* 0x000e640008001115 */
[----:B-1----:R-:W-:Y:S05]  /*8c00*/  @!P0 BRA `(.L_x_101) ;  /* 0x000000a400b48947 */ /* 0x002fea0003800000 */
.L_x_245:
[----:B------:R-:W-:Y:S04]  /*8c10*/  BSSY.RECONVERGENT B0, `(.L_x_102) ;  /* 0x0000012000007945 */ /* 0x000fe80003800200 */
[----:B------:R-:W-:Y:S05]  /*8c20*/  @!P1 BRA `(.L_x_103) ;  /* 0x0000000000409947 */ /* 0x000fea0003800000 */
[----:B------:R-:W-:Y:S02]  /*8c30*/  UIADD3 UR13, UPT, UPT, UR21, 0x68, URZ ;  /* 0x00000068150d7890 */ /* 0x000fe4000fffe0ff */
[----:B------:R-:W-:Y:S02]  /*8c40*/  UIADD3 UR15, UPT, UPT, UR19, 0x40, URZ ;  /* 0x00000040130f7890 */ /* 0x000fe4000fffe0ff */
[----:B------:R-:W-:Y:S01]  /*8c50*/  UIADD3 UR12, UPT, UPT, UR21, 0x5000, URZ ;  /* 0x00005000150c7890 */ /* 0x000fe2000fffe0ff */
[----:B------:R-:W-:Y:S01]  /*8c60*/  UMOV UR16, 0x0 ;  /* 0x0000000000107882 */ /* 0x000fe20000000000 */
[----:B------:R-:W-:Y:S01]  /*8c70*/  UMOV UR17, 0x10000000 ;  /* 0x1000000000117882 */ /* 0x000fe20000000000 */
[----:B------:R-:W-:Y:S01]  /*8c80*/  UMOV UR14, UR18 ;  /* 0x00000012000e7c82 */ /* 0x000fe20008000000 */
[----:B------:R-:W-:Y:S02]  /*8c90*/  UIADD3 UR10, UPT, UPT, UR18, 0x40, URZ ;  /* 0x00000040120a7890 */ /* 0x000fe4000fffe0ff */
[----:B------:R-:W-:Y:S03]  /*8ca0*/  UIADD3 UR8, UPT, UPT, UR21, 0x7000, URZ ;  /* 0x0000700015087890 */ /* 0x000fe6000fffe0ff */
[----:B------:R4:W-:Y:S01]  /*8cb0*/  UTMALDG.2D [UR12], [UR28], desc[UR16] ;  /* 0x0000100c1c0075b4 */ /* 0x0009e20008009000 */
[----:B------:R-:W-:Y:S01]  /*8cc0*/  UMOV UR9, UR13 ;  /* 0x0000000d00097c82 */ /* 0x000fe20008000000 */
[----:B------:R-:W-:Y:S04]  /*8cd0*/  UMOV UR11, UR15 ;  /* 0x0000000f000b7c82 */ /* 0x000fe80008000000 */
[----:B------:R4:W-:Y:S02]  /*8ce0*/  UTMALDG.2D [UR8], [UR28], desc[UR16] ;  /* 0x000010081c0075b4 */ /* 0x0009e40008009000 */
[----:B----4-:R-:W-:Y:S05]  /*8cf0*/  BRA.U UP1, `(.L_x_104) ;  /* 0x0000000101047547 */ /* 0x010fea000b800000 */
[----:B------:R-:W-:Y:S05]  /*8d00*/  BPT.TRAP 0x1 ;  /* 0x000000040000795c */ /* 0x000fea0000300000 */
.L_x_104:
[----:B-12---:R-:W-:Y:S04]  /*8d10*/  HFMA2 R0, -RZ, RZ, 0, 2 ;  /* 0x00004000ff007431 */ /* 0x006fe800000001ff */
[----:B------:R4:W-:Y:S03]  /*8d20*/  SYNCS.ARRIVE.TRANS64.RED.A0TR RZ, [UR21+0x68], R0 ;  /* 0x00006800ffff79a7 */ /* 0x0009e60008300415 */
.L_x_103:
[----:B------:R-:W-:Y:S05]  /*8d30*/  BSYNC.RECONVERGENT B0 ;  /* 0x0000000000007941 */ /* 0x000fea0003800200 */
.L_x_102:
[----:B------:R-:W-:Y:S05]  /*8d40*/  BRA.U UP1, `(.L_x_105) ;  /* 0x0000000101047547 */ /* 0x000fea000b800000 */
[----:B------:R-:W-:Y:S05]  /*8d50*/  BPT.TRAP 0x1 ;  /* 0x000000040000795c */ /* 0x000fea0000300000 */
.L_x_105:
[----:B------:R-:W-:Y:S04]  /*8d60*/  UIADD3 UR4, UPT, UPT, UR21, 0x68, URZ ;  /* 0x0000006815047890 */ /* 0x000fe8000fffe0ff */
[----:B------:R-:W-:Y:S09]  /*8d70*/  UPRMT UR4, UR24, 0x654, UR4 ;  /* 0x0000065418047896 */ /* 0x000ff20008000004 */
[----:B------:R-:W-:Y:S01]  /*8d80*/  SYNCS.ARRIVE.TRANS64.RED.A1T0 RZ, [UR4], RZ ;  /* 0x000000ffffff79a7 */ /* 0x000fe20008100404 */
[----:B------:R-:W-:Y:S05]  /*8d90*/  BRA.U UP1, `(.L_x_106) ;  /* 0x0000000101047547 */ /* 0x000fea000b800000 */
[----:B------:R-:W-:Y:S05]  /*8da0*/  BPT.TRAP 0x1 ;  /* 0x000000040000795c */ /* 0x000fea0000300000 */
.L_x_106:
[----:B------:R-:W5:Y:S02]  /*8db0*/  SYNCS.PHASECHK.TRANS64.TRYWAIT P0, [UR21+0x90], R5 ;  /* 0x00009005ff0075a7 */ /* 0x000f640008001115 */
[----:B-----5:R-:W-:Y:S05]  /*8dc0*/  @!P0 BRA `(.L_x_107) ;  /* 0x000000a4005c8947 */ /* 0x020fea0003800000 */
.L_x_247:
        /* <DEDUP_REMOVED lines=14> */
[----:B-1----:R-:W-:Y:S05]  /*8eb0*/  BRA.U UP1, `(.L_x_110) ;  /* 0x0000000101047547 */ /* 0x002fea000b800000 */
[----:B------:R-:W-:Y:S05]  /*8ec0*/  BPT.TRAP 0x1 ;  /* 0x000000040000795c */ /* 0x000fea0000300000 */
.L_x_110:
[----:B--2-4-:R-:W-:Y:S04]  /*8ed0*/  HFMA2 R0, -RZ, RZ, 0, 2 ;  /* 0x00004000ff007431 */ /* 0x014fe800000001ff */
[----:B------:R1:W-:Y:S03]  /*8ee0*/  SYNCS.ARRIVE.TRANS64.RED.A0TR RZ, [UR21+0x70], R0 ;  /* 0x00007000ffff79a7 */ /* 0x0003e60008300415 */
.L_x_109:
[----:B------:R-:W-:Y:S05]  /*8ef0*/  BSYNC.RECONVERGENT B0 ;  /* 0x0000000000007941 */ /* 0x000fea0003800200 */
.L_x_108:
[----:B------:R-:W-:Y:S05]  /*8f00*/  BRA.U UP1, `(.L_x_111) ;  /* 0x0000000101047547 */ /* 0x000fea000b800000 */
[----:B------:R-:W-:Y:S05]  /*8f10*/  BPT.TRAP 0x1 ;  /* 0x000000040000795c */ /* 0x000fea0000300000 */
.L_x_111:
[----:B------:R-:W-:Y:S04]  /*8f20*/  UIADD3 UR4, UPT, UPT, UR21, 0x70, URZ ;  /* 0x0000007015047890 */ /* 0x000fe8000fffe0ff */
[----:B------:R-:W-:Y:S09]  /*8f30*/  UPRMT UR4, UR24, 0x654, UR4 ;  /* 0x0000065418047896 */ /* 0x000ff20008000004 */
[----:B------:R-:W-:Y:S01]  /*8f40*/  SYNCS.ARRIVE.TRANS64.RED.A1T0 RZ, [UR4], RZ ;  /* 0x000000ffffff79a7 */ /* 0x000fe20008100404 */
[----:B------:R-:W-:Y:S05]  /*8f50*/  BRA.U UP1, `(.L_x_112) ;  /* 0x0000000101047547 */ /* 0x000fea000b800000 */
[----:B------:R-:W-:Y:S05]  /*8f60*/  BPT.TRAP 0x1 ;  /* 0x000000040000795c */ /* 0x000fea0000300000 */
.L_x_112:
[----:B------:R-:W5:Y:S02]  /*8f70*/  SYNCS.PHASECHK.TRANS64.TRYWAIT P0, [UR21+0x98], R5 ;  /* 0x00009805ff0075a7 */ /* 0x000f640008001115 */
[----:B-----5:R-:W-:Y:S05]  /*8f80*/  @!P0 BRA `(.L_x_113) ;  /* 0x000000a400048947 */ /* 0x020fea0003800000 */
.L_x_249:
        /* <DEDUP_REMOVED lines=16> */
.L_x_116:
[----:B--2-4-:R-:W-:Y:S04]  /*9090*/  HFMA2 R0, -RZ, RZ, 0, 2 ;  /* 0x00004000ff007431 */ /* 0x014fe800000001ff */
[----:B------:R1:W-:Y:S03]  /*90a0*/  SYNCS.ARRIVE.TRANS64.RED.A0TR RZ, [UR21+0x78], R0 ;  /* 0x00007800ffff79a7 */ /* 0x0003e60008300415 */
.L_x_115:
[----:B------:R-:W-:Y:S05]  /*90b0*/  BSYNC.RECONVERGENT B0 ;  /* 0x0000000000007941 */ /* 0x000fea0003800200 */
.L_x_114:
[----:B------:R-:W-:Y:S05]  /*90c0*/  BRA.U UP1, `(.L_x_117) ;  /* 0x0000000101047547 */ /* 0x000fea000b800000 */
[----:B------:R-:W-:Y:S05]  /*90d0*/  BPT.TRAP 0x1 ;  /* 0x000000040000795c */ /* 0x000fea0000300000 */
.L_x_117:
[----:B------:R-:W-:Y:S01]  /*90e0*/  UIADD3 UR4, UPT, UPT, UR21, 0x78, URZ ;  /* 0x0000007815047890 */ /* 0x000fe2000fffe0ff */
[----:B------:R-:W-:Y:S01]  /*90f0*/  LOP3.LUT R21, R21, 0x1, RZ, 0x3c, !PT ;  /* 0x0000000115157812 */ /* 0x000fe200078e3cff */
[----:B------:R-:W-:Y:S02]  /*9100*/  UISETP.NE.AND UP0, UPT, UR37, 0x8, UPT ;  /* 0x000000082500788c */ /* 0x000fe4000bf05270 */
[----:B------:R-:W-:Y:S09]  /*9110*/  UPRMT UR4, UR24, 0x654, UR4 ;  /* 0x0000065418047896 */ /* 0x000ff20008000004 */
[----:B------:R-:W-:Y:S01]  /*9120*/  SYNCS.ARRIVE.TRANS64.RED.A1T0 RZ, [UR4], RZ ;  /* 0x000000ffffff79a7 */ /* 0x000fe20008100404 */
[----:B------:R-:W-:Y:S05]  /*9130*/  BRA.U UP0, `(.L_x_118) ;  /* 0x0000000100047547 */ /* 0x000fea000b800000 */
[----:B------:R-:W-:Y:S05]  /*9140*/  BPT.TRAP 0x1 ;  /* 0x000000040000795c */ /* 0x000fea0000300000 */
.L_x_118:
[----:B------:R-:W-:Y:S01]  /*9150*/  ULEA UR8, UR5, UR21, 0x3 ;  /* 0x0000001505087291 */ /* 0x000fe2000f8e18ff */
[----:B-12---:R-:W-:Y:S08]  /*9160*/  SHF.L.U32 R5, R20, 0x1f, RZ ;  /* 0x0000001f14057819 */ /* 0x006ff000000006ff */
[----:B------:R-:W1:Y:S02]  /*9170*/  SYNCS.PHASECHK.TRANS64.TRYWAIT P0, [UR8+0x170], R5 ;  /* 0x00017005ff0075a7 */ /* 0x000e640008001108 */
[----:B-1----:R-:W-:Y:S05]  /*9180*/  @!P0 BRA `(.L_x_119) ;  /* 0x000000a0009c8947 */ /* 0x002fea0003800000 */
.L_x_251:
[----:B------:R-:W-:Y:S09]  /*9190*/  UIMAD UR4, UR5, 0x14, UR36 ;  /* 0x00000014050478a4 */ /* 0x000ff2000f8e0224 */
[----:B-1----:R-:W1:Y:S04]  /*91a0*/  LDS.U16 R5, [UR4+0x12] ;  /* 0x00001204ff057984 */ /* 0x002e680008000400 */
[----:B------:R-:W2:Y:S04]  /*91b0*/  LDS R14, [UR4] ;  /* 0x00000004ff0e7984 */ /* 0x000ea80008000800 */
[----:B----4-:R-:W4:Y:S04]  /*91c0*/  LDS R0, [UR4+0x4] ;  /* 0x00000404ff007984 */ /* 0x010f280008000800 */
        /* <DEDUP_REMOVED lines=10> */
.L_x_120:
[----:B------:R-:W-:Y:S01]  /*9270*/  UIADD3 UR8, UPT, UPT, UR8, 0x1b0, URZ ;  /* 0x000001b008087890 */ /* 0x000fe2000fffe0ff */
[----:B-1----:R-:W-:Y:S03]  /*9280*/  ISETP.NE.AND P0, PT, R4, RZ, PT ;  /* 0x000000ff0400720c */ /* 0x002fe60003f05270 */
[----:B------:R-:W-:Y:S09]  /*9290*/  UPRMT UR8, UR24, 0x654, UR8 ;  /* 0x0000065418087896 */ /* 0x000ff20008000008 */
[----:B------:R-:W-:Y:S01]  /*92a0*/  SYNCS.ARRIVE.TRANS64.RED.A1T0 RZ, [UR8], RZ ;  /* 0x000000ffffff79a7 */ /* 0x000fe20008100408 */
[----:B------:R-:W-:Y:S04]  /*92b0*/  UIADD3 UR8, UPT, UPT, UR5, 0x1, URZ ;  /* 0x0000000105087890 */ /* 0x000fe8000fffe0ff */
[----:B------:R-:W-:Y:S04]  /*92c0*/  UISETP.NE.AND UP0, UPT, UR8, 0x8, UPT ;  /* 0x000000080800788c */ /* 0x000fe8000bf05270 */
[----:B------:R-:W-:Y:S02]  /*92d0*/  USEL UR4, URZ, 0x1, UP0 ;  /* 0x00000001ff047887 */ /* 0x000fe40008000000 */
[----:B------:R-:W-:Y:S02]  /*92e0*/  USEL UR5, UR8, URZ, UP0 ;  /* 0x000000ff08057287 */ /* 0x000fe40008000000 */
[----:B------:R-:W-:Y:S02]  /*92f0*/  UPLOP3.LUT UP0, UPT, UPT, UPT, UPT, 0x80, 0x8 ;  /* 0x000000000008789c */ /* 0x000fe40003f0f070 */
[----:B------:R-:W-:Y:S01]  /*9300*/  LOP3.LUT R20, R20, UR4, RZ, 0x3c, !PT ;  /* 0x0000000414147c12 */ /* 0x000fe2000f8e3cff */
[----:B------:R-:W-:Y:S08]  /*9310*/  @P0 BRA `(.L_x_121) ;  /* 0xffffffec00cc0947 */ /* 0x000ff0000383ffff */
[----:B------:R-:W-:Y:S05]  /*9320*/  BRA.U UP1, `(.L_x_122) ;  /* 0x0000000101047547 */ /* 0x000fea000b800000 */
[----:B------:R-:W-:Y:S05]  /*9330*/  BPT.TRAP 0x1 ;  /* 0x000000040000795c */ /* 0x000fea0000300000 */
.L_x_122:
[----:B------:R-:W-:-:S04]  /*9340*/  SHF.L.U32 R3, R21, 0x1f, RZ ;  /* 0x0000001f15037819 */ /* 0x000fc800000006ff */
[----:B------:R-:W1:Y:S02]  /*9350*/  SYNCS.PHASECHK.TRANS64.TRYWAIT P0, [UR21+0x80], R3 ;  /* 0x00008003ff0075a7 */ /* 0x000e640008001115 */
[----:B-1----:R-:W-:Y:S05]  /*9360*/  @!P0 BRA `(.L_x_123) ;  /* 0x000000a0003c8947 */ /* 0x002fea0003800000 */
.L_x_253:
[----:B------:R-:W-:Y:S05]  /*9370*/  BRA.U UP1, `(.L_x_124) ;  /* 0x0000000101047547 */ /* 0x000fea000b800000 */
[----:B------:R-:W-:Y:S05]  /*9380*/  BPT.TRAP 0x1 ;  /* 0x000000040000795c */ /* 0x000fea0000300000 */
.L_x_124:
[----:B------:R-:W5:Y:S02]  /*9390*/  SYNCS.PHASECHK.TRANS64.TRYWAIT P0, [UR21+0x88], R3 ;  /* 0x00008803ff0075a7 */ /* 0x000f640008001115 */
[----:B-----5:R-:W-:Y:S05]  /*93a0*/  @!P0 BRA `(.L_x_125) ;  /* 0x000000a000448947 */ /* 0x020fea0003800000 */
.L_x_255:
[----:B------:R-:W-:Y:S05]  /*93b0*/  BRA.U UP1, `(.L_x_126) ;  /* 0x0000000101047547 */ /* 0x000fea000b800000 */
[----:B------:R-:W-:Y:S05]  /*93c0*/  BPT.TRAP 0x1 ;  /* 0x000000040000795c */ /* 0x000fea0000300000 */
.L_x_126:
[----:B------:R-:W5:Y:S02]  /*93d0*/  SYNCS.PHASECHK.TRANS64.TRYWAIT P0, [UR21+0x90], R3 ;  /* 0x00009003ff0075a7 */ /* 0x000f640008001115 */
[----:B-----5:R-:W-:Y:S05]  /*93e0*/  @!P0 BRA `(.L_x_127) ;  /* 0x000000a0004c8947 */ /* 0x020fea0003800000 */
.L_x_257:
[----:B------:R-:W-:Y:S05]  /*93f0*/  BRA.U UP1, `(.L_x_128) ;  /* 0x0000000101047547 */ /* 0x000fea000b800000 */
[----:B------:R-:W-:Y:S05]  /*9400*/  BPT.TRAP 0x1 ;  /* 0x000000040000795c */ /* 0x000fea0000300000 */
.L_x_128:
[----:B-1----:R-:W-:Y:S02]  /*9410*/  SHF.L.U32 R3, R21, 0x1f, RZ ;  /* 0x0000001f15037819 */ /* 0x002fe400000006ff */
[----:B----4-:R-:W-:-:S04]  /*9420*/  MOV R0, UR21 ;  /* 0x0000001500007c02 */ /* 0x010fc80008000f00 */
[----:B------:R1:W4:Y:S03]  /*9430*/  SYNCS.PHASECHK.TRANS64.TRYWAIT P0, [R0+URZ+0x98], R3 ;  /* 0x00009803000075a7 */ /* 0x00032600080011ff */
[----:B----4-:R-:W-:Y:S05]  /*9440*/  @!P0 NANOSLEEP.SYNCS 0x989680 ;  /* 0x009896800000895d */ /* 0x010fea0003900000 */
[----:B------:R-:W4:Y:S02]  /*9450*/  @!P0 SYNCS.PHASECHK.TRANS64 P0, [R0+URZ+0x98], R3 ;  /* 0x00009803000085a7 */ /* 0x000f2400080010ff */
[----:B----4-:R-:W-:Y:S05]  /*9460*/  @P0 EXIT ;  /* 0x000000000000094d */ /* 0x010fea0003800000 */
[----:B------:R-:W-:Y:S05]  /*9470*/  BRA `(.L_x_128) ;  /* 0xfffffffc00e47947 */ /* 0x000fea000383ffff */
.L_x_87:
[----:B------:R-:W-:-:S09]  /*9480*/  UISETP.NE.AND UP0, UPT, UR20, 0x4, UPT ;  /* 0x000000041400788c */ /* 0x000fd2000bf05270 */
[----:B------:R-:W-:Y:S05]  /*9490*/  BRA.U UP0, `(.L_x_129) ;  /* 0x0000006d00fc7547 */ /* 0x000fea000b800000 */
.L_x_130:
[----:B------:R-:W-:-:S08]  /*94a0*/  NOP ;  /* 0x0000000000007918 */ /* 0x000fd00000000000 */
[----:B------:R-:W1:Y:S02]  /*94b0*/  USETMAXREG.TRY_ALLOC.CTAPOOL UP0, 0xe8 ;  /* 0x000000e8000079c8 */ /* 0x000e640008000600 */
[----:B-1----:R-:W-:Y:S05]  /*94c0*/  BRA.U !UP0, `(.L_x_130) ;  /* 0xfffffffd08f47547 */ /* 0x002fea000b83ffff */
[----:B------:R-:W1:Y:S08]  /*94d0*/  S2UR UR52, SR_CgaCtaId ;  /* 0x00000000003479c3 */ /* 0x000e700000008800 */
[----:B------:R-:W-:Y:S01]  /*94e0*/  BAR.SYNC.DEFER_BLOCKING 0x6, 0xa0 ;  /* 0x0182800000007b1d */ /* 0x000fe20000010000 */
[C---:B------:R-:W-:Y:S01]  /*94f0*/  IMAD.SHL.U32 R4, R142.reuse, 0x40, RZ ;  /* 0x000000408e047824 */ /* 0x040fe200078e00ff */
[C---:B------:R-:W-:Y:S01]  /*9500*/  LOP3.LUT P1, RZ, R142.reuse, 0x2, RZ, 0xc0, !PT ;  /* 0x000000028eff7812 */ /* 0x040fe2000782c0ff */
[C---:B------:R-:W-:Y:S01]  /*9510*/  IMAD.SHL.U32 R3, R142.reuse, 0x20, RZ ;  /* 0x000000208e037824 */ /* 0x040fe200078e00ff */
[----:B------:R-:W-:Y:S01]  /*9520*/  PLOP3.LUT P2, PT, PT, PT, PT, 0x80, 0x8 ;  /* 0x000000000008781c */ /* 0x000fe20003f4f070 */
[----:B------:R-:W-:Y:S01]  /*9530*/  IMAD.SHL.U32 R2, R142, 0x8, RZ ;  /* 0x000000088e027824 */ /* 0x000fe200078e00ff */
[----:B------:R-:W-:Y:S01]  /*9540*/  UMOV UR43, 0x400 ;  /* 0x00000400002b7882 */ /* 0x000fe20000000000 */
[----:B------:R-:W-:Y:S01]  /*9550*/  LOP3.LUT R5, R4, 0x1c0, RZ, 0xc0, !PT ;  /* 0x000001c004057812 */ /* 0x000fe200078ec0ff */
[----:B------:R-:W2:Y:S01]  /*9560*/  SHFL.IDX PT, R143, R128, RZ, 0x1f ;  /* 0x00001fff808f7589 */ /* 0x000ea200000e0000 */
[----:B-----5:R-:W-:Y:S01]  /*9570*/  IMAD.U32 R6, R142, 0x10000, RZ ;  /* 0x000100008e067824 */ /* 0x020fe200078e00ff */
[----:B------:R-:W-:Y:S01]  /*9580*/  LOP3.LUT R3, R3, 0x200, RZ, 0xc0, !PT ;  /* 0x0000020003037812 */ /* 0x000fe200078ec0ff */
[----:B------:R-:W-:Y:S01]  /*9590*/  IMAD.MOV.U32 R141, RZ, RZ, 0x10 ;  /* 0x00000010ff8d7424 */ /* 0x000fe200078e00ff */
[----:B------:R-:W-:Y:S01]  /*95a0*/  LOP3.LUT R5, R5, 0x28, R142, 0xf8, !PT ;  /* 0x0000002805057812 */ /* 0x000fe200078ef88e */
[----:B------:R-:W-:Y:S01]  /*95b0*/  UMOV UR58, URZ ;  /* 0x000000ff003a7c82 */ /* 0x000fe20008000000 */
[----:B------:R-:W-:Y:S01]  /*95c0*/  LOP3.LUT R3, R3, 0x1000, R4, 0xf8, !PT ;  /* 0x0000100003037812 */ /* 0x000fe200078ef804 */
[----:B------:R-:W-:Y:S01]  /*95d0*/  UMOV UR59, URZ ;  /* 0x000000ff003b7c82 */ /* 0x000fe20008000000 */
[----:B------:R-:W-:Y:S01]  /*95e0*/  LOP3.LUT R2, R5, 0x38, R2, 0x78, !PT ;  /* 0x0000003805027812 */ /* 0x000fe200078e7802 */
[----:B------:R-:W3:Y:S01]  /*95f0*/  LDCU.64 UR38, c[0x0][0x888] ;  /* 0x00011100ff2677ac */ /* 0x000ee20008000a00 */
[----:B------:R-:W-:Y:S01]  /*9600*/  LOP3.LUT R5, R6, 0x600000, RZ, 0xc0, !PT ;  /* 0x0060000006057812 */ /* 0x000fe200078ec0ff */
[----:B------:R-:W-:Y:S01]  /*9610*/  IMAD.MOV.U32 R138, RZ, RZ, 0x1 ;  /* 0x00000001ff8a7424 */ /* 0x000fe200078e00ff */
[----:B------:R-:W-:Y:S01]  /*9620*/  LOP3.LUT R139, R3, R2, RZ, 0xfc, !PT ;  /* 0x00000002038b7212 */ /* 0x000fe200078efcff */
[----:B------:R-:W4:Y:S01]  /*9630*/  LDCU.64 UR48, c[0x0][0xb18] ;  /* 0x00016300ff3077ac */ /* 0x000f220008000a00 */
[----:B------:R-:W-:Y:S01]  /*9640*/  LOP3.LUT R142, R142, 0x60, RZ, 0xc0, !PT ;  /* 0x000000608e8e7812 */ /* 0x000fe200078ec0ff */
[----:B------:R-:W-:Y:S01]  /*9650*/  IMAD.MOV.U32 R137, RZ, RZ, RZ ;  /* 0x000000ffff897224 */ /* 0x000fe200078e00ff */
[----:B------:R-:W-:Y:S01]  /*9660*/  PRMT R136, RZ, 0x7610, R136 ;  /* 0x00007610ff887816 */ /* 0x000fe20000000088 */
[----:B-1----:R-:W-:Y:S01]  /*9670*/  ULEA UR43, UR52, UR43, 0x18 ;  /* 0x0000002b342b7291 */ /* 0x002fe2000f8ec0ff */
[----:B------:R-:W-:Y:S01]  /*9680*/  CS2R R134, SRZ ;  /* 0x0000000000867805 */ /* 0x000fe2000001ff00 */
[----:B------:R-:W1:Y:S01]  /*9690*/  LDCU.64 UR46, c[0x0][0xb20] ;  /* 0x00016400ff2e77ac */ /* 0x000e620008000a00 */
[----:B------:R-:W-:Y:S01]  /*96a0*/  SEL R141, R141, 0xfffffff0, !P1 ;  /* 0xfffffff08d8d7807 */ /* 0x000fe20004800000 */
[----:B------:R-:W1:Y:S01]  /*96b0*/  LDCU.64 UR44, c[0x0][0x8b0] ;  /* 0x00011600ff2c77ac */ /* 0x000e620008000a00 */
[----:B--2---:R-:W-:-:S04]  /*96c0*/  ISETP.NE.AND P0, PT, R143, 0x4, PT ;  /* 0x000000048f00780c */ /* 0x004fc80003f05270 */
[----:B------:R-:W2:Y:S01]  /*96d0*/  LDS R140, [UR43+0x330] ;  /* 0x0003302bff8c7984 */ /* 0x000ea20008000800 */
[----:B------:R-:W-:Y:S01]  /*96e0*/  UIADD3 UR4, UPT, UPT, UR43, 0x1000, URZ ;  /* 0x000010002b047890 */ /* 0x000fe2000fffe0ff */
[----:B------:R-:W-:Y:S01]  /*96f0*/  UMOV UR5, URZ ;  /* 0x000000ff00057c82 */ /* 0x000fe20008000000 */
[----:B--2---:R-:W-:-:S06]  /*9700*/  IMAD.IADD R140, R140, 0x1, R5 ;  /* 0x000000018c8c7824 */ /* 0x004fcc00078e0205 */
[----:B-1-34-:R-:W-:Y:S05]  /*9710*/  @P0 BRA `(.L_x_131) ;  /* 0x00000000007c0947 */ /* 0x01afea0003800000 */
[----:B------:R-:W1:Y:S01]  /*9720*/  LDC.64 R40, c[0x0][0xa00] ;  /* 0x00028000ff287b82 */ /* 0x000e620000000a00 */
[----:B------:R-:W2:Y:S01]  /*9730*/  LDCU UR6, c[0x0][0xc1c] ;  /* 0x00018380ff0677ac */ /* 0x000ea20008000800 */
[----:B------:R-:W3:Y:S06]  /*9740*/  LDCU.64 UR58, c[0x0][0xb00] ;  /* 0x00016000ff3a77ac */ /* 0x000eec0008000a00 */
[----:B------:R-:W1:Y:S01]  /*9750*/  LDC.64 R42, c[0x0][0xa08] ;  /* 0x00028200ff2a7b82 */ /* 0x000e620000000a00 */
[----:B------:R-:W-:-:S07]  /*9760*/  ELECT P0, URZ, PT ;  /* 0x0000000000ff782f */ /* 0x000fce0003800000 */
[----:B------:R-:W4:Y:S01]  /*9770*/  LDC.64 R36, c[0x0][0xa10] ;  /* 0x00028400ff247b82 */ /* 0x000f220000000a00 */
[----:B--2---:R-:W-:-:S04]  /*9780*/  UIADD3 UR6, UPT, UPT, UR26, UR6, URZ ;  /* 0x000000061a067290 */ /* 0x004fc8000fffe0ff */
[----:B------:R-:W-:-:S03]  /*9790*/  UIMAD UR6, UR6, 0xe, URZ ;  /* 0x0000000e060678a4 */ /* 0x000fc6000f8e02ff */
[----:B------:R-:W4:Y:S01]  /*97a0*/  LDC.64 R38, c[0x0][0xa18] ;  /* 0x00028600ff267b82 */ /* 0x000f220000000a00 */
[----:B---3--:R-:W-:-:S07]  /*97b0*/  UIMAD.WIDE.U32 UR58, UR6, 0x80, UR58 ;  /* 0x00000080063a78a5 */ /* 0x008fce000f8e003a */
[----:B------:R-:W2:Y:S01]  /*97c0*/  LDC.64 R32, c[0x0][0xa20] ;  /* 0x00028800ff207b82 */ /* 0x000ea20000000a00 */
[----:B-1----:R1:W-:Y:S07]  /*97d0*/  @P0 STS.128 [UR43+0x400], R40 ;  /* 0x00040028ff000988 */ /* 0x0023ee0008000c2b */
[----:B------:R-:W2:Y:S08]  /*97e0*/  LDC.64 R34, c[0x0][0xa28] ;  /* 0x00028a00ff227b82 */ /* 0x000eb00000000a00 */
[----:B------:R-:W3:Y:S01]  /*97f0*/  LDC.64 R28, c[0x0][0xa30] ;  /* 0x00028c00ff1c7b82 */ /* 0x000ee20000000a00 */
[----:B----4-:R1:W-:Y:S07]  /*9800*/  @P0 STS.128 [UR43+0x410], R36 ;  /* 0x00041024ff000988 */ /* 0x0103ee0008000c2b */
[----:B------:R-:W3:Y:S08]  /*9810*/  LDC.64 R30, c[0x0][0xa38] ;  /* 0x00028e00ff1e7b82 */ /* 0x000ef00000000a00 */
[----:B------:R-:W4:Y:S01]  /*9820*/  LDC.64 R24, c[0x0][0xa40] ;  /* 0x00029000ff187b82 */ /* 0x000f220000000a00 */
[----:B--2---:R1:W-:Y:S07]  /*9830*/  @P0 STS.128 [UR43+0x420], R32 ;  /* 0x00042020ff000988 */ /* 0x0043ee0008000c2b */
[----:B------:R-:W4:Y:S08]  /*9840*/  LDC.64 R26, c[0x0][0xa48] ;  /* 0x00029200ff1a7b82 */ /* 0x000f300000000a00 */
[----:B------:R-:W2:Y:S01]  /*9850*/  LDC.64 R20, c[0x0][0xa50] ;  /* 0x00029400ff147b82 */ /* 0x000ea20000000a00 */
[----:B---3--:R1:W-:Y:S07]  /*9860*/  @P0 STS.128 [UR43+0x430], R28 ;  /* 0x0004301cff000988 */ /* 0x0083ee0008000c2b */
[----:B------:R-:W2:Y:S08]  /*9870*/  LDC.64 R22, c[0x0][0xa58] ;  /* 0x00029600ff167b82 */ /* 0x000eb00000000a00 */
[----:B------:R-:W3:Y:S01]  /*9880*/  LDC.64 R8, c[0x0][0xa60] ;  /* 0x00029800ff087b82 */ /* 0x000ee20000000a00 */
[----:B----4-:R1:W-:Y:S07]  /*9890*/  @P0 STS.128 [UR43+0x440], R24 ;  /* 0x00044018ff000988 */ /* 0x0103ee0008000c2b */
[----:B------:R-:W3:Y:S08]  /*98a0*/  LDC.64 R10, c[0x0][0xa68] ;  /* 0x00029a00ff0a7b82 */ /* 0x000ef00000000a00 */
[----:B------:R-:W4:Y:S01]  /*98b0*/  LDC.64 R4, c[0x0][0xa70] ;  /* 0x00029c00ff047b82 */ /* 0x000f220000000a00 */
[----:B--2---:R1:W-:Y:S07]  /*98c0*/  @P0 STS.128 [UR43+0x450], R20 ;  /* 0x00045014ff000988 */ /* 0x0043ee0008000c2b */
[----:B------:R-:W4:Y:S01]  /*98d0*/  LDC.64 R6, c[0x0][0xa78] ;  /* 0x00029e00ff067b82 */ /* 0x000f220000000a00 */
[----:B---3--:R1:W-:Y:S04]  /*98e0*/  @P0 STS.128 [UR43+0x460], R8 ;  /* 0x00046008ff000988 */ /* 0x0083e80008000c2b */
[----:B----4-:R1:W-:Y:S01]  /*98f0*/  @P0 STS.128 [UR43+0x470], R4 ;  /* 0x00047004ff000988 */ /* 0x0103e20008000c2b */
[----:B------:R-:W-:Y:S01]  /*9900*/  NOP ;  /* 0x0000000000007918 */ /* 0x000fe20000000000 */
.L_x_131:
[----:B------:R-:W-:Y:S01]  /*9910*/  MOV R129, UR4 ;  /* 0x0000000400817c02 */ /* 0x000fe20008000f00 */
[----:B------:R-:W-:Y:S01]  /*9920*/  UMOV UR54, URZ ;  /* 0x000000ff00367c82 */ /* 0x000fe20008000000 */
[----:B------:R-:W-:Y:S01]  /*9930*/  SHF.L.U32 R139, R139, 0x1, RZ ;  /* 0x000000018b8b7819 */ /* 0x000fe200000006ff */
[----:B------:R-:W-:-:S06]  /*9940*/  UMOV UR53, URZ ;  /* 0x000000ff00357c82 */ /* 0x000fcc0008000000 */
.L_x_185:
[----:B----4-:R-:W-:Y:S01]  /*9950*/  LOP3.LUT R2, R136, 0xffff, RZ, 0xc0, !PT ;  /* 0x0000ffff88027812 */ /* 0x010fe200078ec0ff */
[----:B-1----:R-:W1:Y:S03]  /*9960*/  LDC.64 R8, c[0x0][0x390] ;  /* 0x0000e400ff087b82 */ /* 0x002e660000000a00 */
        /* <DEDUP_REMOVED lines=16> */
[----:B------:R-:W-:Y:S02]  /*9a70*/  ISETP.NE.OR P0, PT, R143, 0x4, !P2 ;  /* 0x000000048f00780c */ /* 0x000fe40005705670 */
[----:B------:R-:W-:Y:S02]  /*9a80*/  R2UR UR56, R4 ;  /* 0x00000000043872ca */ /* 0x000fe400000e0000 */
[----:B------:R-:W-:Y:S09]  /*9a90*/  R2UR UR57, R5 ;  /* 0x00000000053972ca */ /* 0x000ff200000e0000 */
[----:B-1-3--:R-:W-:Y:S06]  /*9aa0*/  @P0 BRA `(.L_x_132) ;  /* 0x0000000000ec0947 */ /* 0x00afec0003800000 */
[----:B------:R-:W-:Y:S01]  /*9ab0*/  IMAD.U32 R3, RZ, RZ, UR43 ;  /* 0x0000002bff037e24 */ /* 0x000fe2000f8e00ff */
[----:B------:R-:W1:Y:S01]  /*9ac0*/  S2R R10, SR_LANEID ;  /* 0x00000000000a7919 */ /* 0x000e620000000000 */
[----:B------:R-:W-:Y:S01]  /*9ad0*/  ELECT P0, URZ, PT ;  /* 0x0000000000ff782f */ /* 0x000fe20003800000 */
[----:B------:R-:W-:Y:S01]  /*9ae0*/  BSSY.RECONVERGENT B0, `(.L_x_133) ;  /* 0x0000032000007945 */ /* 0x000fe20003800200 */
[----:B-1----:R-:W-:Y:S05]  /*9af0*/  IMAD.SHL.U32 R10, R10, 0x4, RZ ;  /* 0x000000040a0a7824 */ /* 0x002fea00078e00ff */
[----:B------:R-:W-:Y:S06]  /*9b00*/  IADD3 R12, PT, PT, R10, 0x400, R3 ;  /* 0x000004000a0c7810 */ /* 0x000fec0007ffe003 */
[----:B------:R-:W-:Y:S05]  /*9b10*/  @!P0 BRA `(.L_x_134) ;  /* 0x0000000000b88947 */ /* 0x000fea0003800000 */
[----:B------:R-:W-:Y:S01]  /*9b20*/  STS [UR43+0x430], RZ ;  /* 0x000430ffff007988 */ /* 0x000fe2000800082b */
[----:B------:R-:W-:Y:S01]  /*9b30*/  ISETP.NE.U32.AND P0, PT, RZ, UR46, PT ;  /* 0x0000002eff007c0c */ /* 0x000fe2000bf05070 */
[C---:B------:R-:W-:Y:S01]  /*9b40*/  IMAD.WIDE R6, R16.reuse, 0xc, R8 ;  /* 0x0000000c10067825 */ /* 0x040fe200078e0208 */
[----:B------:R-:W-:Y:S02]  /*9b50*/  UIADD3 UR4, UPT, UPT, UR43, 0x400, URZ ;  /* 0x000004002b047890 */ /* 0x000fe4000fffe0ff */
[----:B------:R-:W-:Y:S02]  /*9b60*/  ISETP.NE.AND.EX P1, PT, RZ, UR47, PT, P0 ;  /* 0x0000002fff007c0c */ /* 0x000fe4000bf25300 */
[----:B------:R-:W2:Y:S01]  /*9b70*/  LDG.E R22, desc[UR50][R6.64] ;  /* 0x0000003206167981 */ /* 0x000ea2000c1e1900 */
[C---:B------:R-:W-:Y:S03]  /*9b80*/  LEA R2, P0, R16.reuse, RZ, 0x3 ;  /* 0x000000ff10027211 */ /* 0x040fe600078018ff */
[----:B------:R1:W3:Y:S01]  /*9b90*/  LDG.E R5, desc[UR50][R6.64+0x4] ;  /* 0x0000043206057981 */ /* 0x0002e2000c1e1900 */
[----:B------:R-:W-:Y:S06]  /*9ba0*/  LEA.HI.X.SX32 R3, R16, RZ, 0x3, P0 ;  /* 0x000000ff10037211 */ /* 0x000fec00000f1eff */
[C---:B------:R-:W-:Y:S04]  /*9bb0*/  @P1 IADD3 R24, P0, PT, R2.reuse, UR46, RZ ;  /* 0x0000002e02181c10 */ /* 0x040fe8000ff1e0ff */
[C---:B------:R-:W-:Y:S02]  /*9bc0*/  @P1 IADD3.X R25, PT, PT, R3.reuse, UR47, RZ, P0, !PT ;  /* 0x0000002f03191c10 */ /* 0x040fe400087fe4ff */
[----:B------:R-:W-:Y:S03]  /*9bd0*/  IADD3 R20, P0, PT, R2, UR48, RZ ;  /* 0x0000003002147c10 */ /* 0x000fe6000ff1e0ff */
[----:B------:R-:W4:Y:S01]  /*9be0*/  @P1 LDG.E.64 R18, desc[UR50][R24.64] ;  /* 0x0000003218121981 */ /* 0x000f22000c1e1b00 */
[----:B------:R-:W-:Y:S03]  /*9bf0*/  IADD3.X R21, PT, PT, R3, UR49, RZ, P0, !PT ;  /* 0x0000003103157c10 */ /* 0x000fe600087fe4ff */
[----:B------:R-:W5:Y:S04]  /*9c00*/  LDS R3, [UR43+0x41c] ;  /* 0x00041c2bff037984 */ /* 0x000f680008000800 */
[----:B------:R-:W5:Y:S01]  /*9c10*/  LDG.E.64 R20, desc[UR50][R20.64] ;  /* 0x0000003214147981 */ /* 0x000f62000c1e1b00 */
[----:B-1----:R-:W-:Y:S03]  /*9c20*/  IMAD.U32 R6, RZ, RZ, UR4 ;  /* 0x00000004ff067e24 */ /* 0x002fe6000f8e00ff */
[----:B-----5:R-:W-:Y:S01]  /*9c30*/  STS.64 [UR43+0x400], R20 ;  /* 0x00040014ff007988 */ /* 0x020fe20008000a2b */
[--C-:B--2---:R-:W-:Y:S01]  /*9c40*/  SHF.R.S32.HI R23, RZ, 0x1f, R22.reuse ;  /* 0x0000001fff177819 */ /* 0x104fe20000011416 */
[----:B------:R-:W-:Y:S02]  /*9c50*/  @!P1 IMAD.MOV.U32 R18, RZ, RZ, R22 ;  /* 0x000000ffff129224 */ /* 0x000fe400078e0016 */
[----:B---3--:R-:W-:Y:S02]  /*9c60*/  VIADD R5, R5, 0xffffffff ;  /* 0xffffffff05057836 */ /* 0x008fe40000000000 */
[----:B------:R-:W-:Y:S05]  /*9c70*/  @!P1 IMAD.MOV.U32 R19, RZ, RZ, R23 ;  /* 0x000000ffff139224 */ /* 0x000fea00078e0017 */
[C---:B----4-:R-:W-:Y:S01]  /*9c80*/  SHF.L.U64.HI R11, R18.reuse, 0x1, R19 ;  /* 0x00000001120b7819 */ /* 0x050fe20000010213 */
[----:B------:R-:W-:Y:S03]  /*9c90*/  IMAD.SHL.U32 R18, R18, 0x2, RZ ;  /* 0x0000000212127824 */ /* 0x000fe600078e00ff */
[----:B------:R-:W-:Y:S02]  /*9ca0*/  LOP3.LUT R11, R11, 0x1fffffff, RZ, 0xc0, !PT ;  /* 0x1fffffff0b0b7812 */ /* 0x000fe400078ec0ff */
[----:B------:R-:W-:Y:S02]  /*9cb0*/  LOP3.LUT R18, R18, 0xfffffffe, RZ, 0xc0, !PT ;  /* 0xfffffffe12127812 */ /* 0x000fe400078ec0ff */
[--C-:B------:R-:W-:Y:S02]  /*9cc0*/  SHF.R.U32.HI R2, RZ, 0x4, R11.reuse ;  /* 0x00000004ff027819 */ /* 0x100fe4000001160b */
[----:B------:R-:W-:Y:S02]  /*9cd0*/  SHF.R.U64 R11, R18, 0x4, R11 ;  /* 0x00000004120b7819 */ /* 0x000fe4000000120b */
[----:B------:R-:W-:Y:S02]  /*9ce0*/  LOP3.LUT R15, R3, 0xf, R2, 0xb8, !PT ;  /* 0x0000000f030f7812 */ /* 0x000fe400078eb802 */
[----:B------:R-:W-:Y:S01]  /*9cf0*/  SHF.R.U64 R2, R6, 0x4, RZ ;  /* 0x0000000406027819 */ /* 0x000fe200000012ff */
[----:B------:R-:W-:Y:S04]  /*9d00*/  STS [UR43+0x40c], R11 ;  /* 0x00040c0bff007988 */ /* 0x000fe8000800082b */
[----:B------:R-:W-:Y:S04]  /*9d10*/  STS [UR43+0x41c], R15 ;  /* 0x00041c0fff007988 */ /* 0x000fe8000800082b */
[----:B------:R-:W1:Y:S04]  /*9d20*/  LDS R4, [UR43+0x41c] ;  /* 0x00041c2bff047984 */ /* 0x000e680008000800 */
[----:B------:R-:W-:Y:S04]  /*9d30*/  STS [UR43+0x410], R2 ;  /* 0x00041002ff007988 */ /* 0x000fe8000800082b */
[----:B------:R-:W-:Y:S01]  /*9d40*/  STS [UR43+0x414], R2 ;  /* 0x00041402ff007988 */ /* 0x000fe2000800082b */
[----:B-1----:R-:W-:Y:S05]  /*9d50*/  LOP3.LUT R7, R4, 0xf0, RZ, 0xb8, !PT ;  /* 0x000000f004077812 */ /* 0x002fea00078eb8ff */
[----:B------:R1:W-:Y:S04]  /*9d60*/  STS [UR43+0x41c], R7 ;  /* 0x00041c07ff007988 */ /* 0x0003e8000800082b */
[----:B------:R-:W2:Y:S01]  /*9d70*/  LDS R4, [UR43+0x41c] ;  /* 0x00041c2bff047984 */ /* 0x000ea20008000800 */
[----:B-1----:R-:W-:Y:S02]  /*9d80*/  CS2R R6, SRZ ;  /* 0x0000000000067805 */ /* 0x002fe4000001ff00 */
[----:B--2---:R-:W-:Y:S01]  /*9d90*/  LOP3.LUT R3, R4, 0xf00, RZ, 0xb8, !PT ;  /* 0x00000f0004037812 */ /* 0x004fe200078eb8ff */
[----:B------:R-:W-:Y:S04]  /*9da0*/  VIADD R4, R22, 0xffffffff ;  /* 0xffffffff16047836 */ /* 0x000fe80000000000 */
[----:B------:R-:W-:Y:S04]  /*9db0*/  STS.64 [UR43+0x418], R2 ;  /* 0x00041802ff007988 */ /* 0x000fe80008000a2b */
[----:B------:R-:W1:Y:S04]  /*9dc0*/  LDS R13, [UR43+0x41c] ;  /* 0x00041c2bff0d7984 */ /* 0x000e680008000800 */
[----:B------:R2:W-:Y:S01]  /*9dd0*/  STS.128 [UR43+0x420], R4 ;  /* 0x00042004ff007988 */ /* 0x0005e20008000c2b */
[----:B-1----:R-:W-:Y:S05]  /*9de0*/  LOP3.LUT R13, R13, 0xf000, RZ, 0xb8, !PT ;  /* 0x0000f0000d0d7812 */ /* 0x002fea00078eb8ff */
[----:B------:R2:W-:Y:S02]  /*9df0*/  STS [UR43+0x41c], R13 ;  /* 0x00041c0dff007988 */ /* 0x0005e4000800082b */
.L_x_134:
[----:B------:R-:W-:Y:S05]  /*9e00*/  BSYNC.RECONVERGENT B0 ;  /* 0x0000000000007941 */ /* 0x000fea0003800200 */
.L_x_133:
[----:B------:R-:W-:Y:S01]  /*9e10*/  NOP ;  /* 0x0000000000007918 */ /* 0x000fe20000000000 */
[----:B------:R-:W1:Y:S01]  /*9e20*/  LDS R12, [R12] ;  /* 0x000000000c0c7984 */ /* 0x000e620000000800 */
[----:B------:R-:W-:Y:S04]  /*9e30*/  IADD3 R10, P0, PT, R10, UR56, RZ ;  /* 0x000000380a0a7c10 */ /* 0x000fe8000ff1e0ff */
[----:B------:R-:W-:Y:S05]  /*9e40*/  IADD3.X R11, PT, PT, RZ, UR57, RZ, P0, !PT ;  /* 0x00000039ff0b7c10 */ /* 0x000fea00087fe4ff */
[----:B-1----:R1:W5:Y:S04]  /*9e50*/  ATOMG.E.EXCH.STRONG.GPU PT, RZ, [R10], R12 ;  /* 0x0000000c0aff73a8 */ /* 0x00236800041ee100 */
.L_x_132:
[----:B------:R-:W-:Y:S09]  /*9e60*/  UISETP.NE.AND UP0, UPT, UR37, 0x8, UPT ;  /* 0x000000082500788c */ /* 0x000ff2000bf05270 */
[----:B------:R-:W-:Y:S05]  /*9e70*/  BRA.U UP0, `(.L_x_135) ;  /* 0x0000000100047547 */ /* 0x000fea000b800000 */
[----:B------:R-:W-:Y:S05]  /*9e80*/  BPT.TRAP 0x1 ;  /* 0x000000040000795c */ /* 0x000fea0000300000 */
.L_x_135:
[----:B------:R-:W-:Y:S01]  /*9e90*/  ULEA UR6, UR5, UR43, 0x3 ;  /* 0x0000002b05067291 */ /* 0x000fe2000f8e18ff */
[----:B------:R-:W-:Y:S08]  /*9ea0*/  SHF.L.U32 R3, R134, 0x1f, RZ ;  /* 0x0000001f86037819 */ /* 0x000ff000000006ff */
[----:B-----5:R-:W3:Y:S02]  /*9eb0*/  SYNCS.PHASECHK.TRANS64.TRYWAIT P0, [UR6+0x170], R3 ;  /* 0x00017003ff0075a7 */ /* 0x020ee40008001106 */
[----:B---3--:R-:W-:Y:S05]  /*9ec0*/  @!P0 BRA `(.L_x_136) ;  /* 0x0000009400ac8947 */ /* 0x008fea0003800000 */
.L_x_259:
[----:B------:R-:W-:Y:S09]  /*9ed0*/  UIMAD UR4, UR5, 0x14, UR36 ;  /* 0x00000014050478a4 */ /* 0x000ff2000f8e0224 */
[----:B------:R-:W4:Y:S04]  /*9ee0*/  LDS.U16 R136, [UR4+0x12] ;  /* 0x00001204ff887984 */ /* 0x000f280008000400 */
[----:B------:R-:W1:Y:S04]  /*9ef0*/  LDS R133, [UR4] ;  /* 0x00000004ff857984 */ /* 0x000e680008000800 */
[----:B------:R-:W1:Y:S04]  /*9f00*/  LDS R132, [UR4+0x4] ;  /* 0x00000404ff847984 */ /* 0x000e680008000800 */
        /* <DEDUP_REMOVED lines=10> */
.L_x_137:
[----:B------:R-:W-:Y:S01]  /*9fb0*/  UIADD3 UR4, UPT, UPT, UR6, 0x1b0, URZ ;  /* 0x000001b006047890 */ /* 0x000fe2000fffe0ff */
[----:B------:R-:W-:Y:S01]  /*9fc0*/  IMAD.WIDE R8, R16, 0xc, R8 ;  /* 0x0000000c10087825 */ /* 0x000fe200078e0208 */
[----:B------:R-:W-:Y:S01]  /*9fd0*/  ISETP.NE.OR P0, PT, R142, RZ, !P2 ;  /* 0x000000ff8e00720c */ /* 0x000fe20005705670 */
[----:B------:R-:W-:Y:S01]  /*9fe0*/  UIADD3 UR55, UPT, UPT, UR5, 0x1, URZ ;  /* 0x0000000105377890 */ /* 0x000fe2000fffe0ff */
[----:B------:R-:W-:Y:S01]  /*9ff0*/  BSSY.RECONVERGENT B0, `(.L_x_138) ;  /* 0x0000009000007945 */ /* 0x000fe20003800200 */
[----:B------:R-:W-:Y:S09]  /*a000*/  UPRMT UR4, UR52, 0x654, UR4 ;  /* 0x0000065434047896 */ /* 0x000ff20008000004 */
[----:B-1----:R-:W-:Y:S01]  /*a010*/  SYNCS.ARRIVE.TRANS64.RED.A1T0 RZ, [UR4], RZ ;  /* 0x000000ffffff79a7 */ /* 0x002fe20008100404 */
[----:B------:R1:W5:Y:S01]  /*a020*/  LDG.E R146, desc[UR50][R8.64+0x8] ;  /* 0x0000083208927981 */ /* 0x000362000c1e1900 */
[----:B------:R-:W-:Y:S05]  /*a030*/  @P0 BRA `(.L_x_139) ;  /* 0x0000000000100947 */ /* 0x000fea0003800000 */
[----:B------:R-:W-:Y:S04]  /*a040*/  DEPBAR {5,4,3,2,1,0} ;  /* 0x0000003f0000791a */ /* 0x000fe80000000000 */
[----:B------:R-:W2:Y:S02]  /*a050*/  CCTL.E.C.LDCU.IV.DEEP [UR56] ;  /* 0x0000000038007540 */ /* 0x000ea40009c08000 */
[----:B--2---:R2:W-:Y:S01]  /*a060*/  UTMACCTL.IV [UR56] ;  /* 0x00000000380079b9 */ /* 0x0045e20008000000 */
[----:B------:R-:W-:Y:S01]  /*a070*/  NOP ;  /* 0x0000000000007918 */ /* 0x000fe20000000000 */
.L_x_139:
[----:B--2---:R-:W-:Y:S05]  /*a080*/  BSYNC.RECONVERGENT B0 ;  /* 0x0000000000007941 */ /* 0x004fea0003800200 */
.L_x_138:
[----:B------:R-:W-:Y:S01]  /*a090*/  R2UR UR41, R14 ;  /* 0x000000000e2972ca */ /* 0x000fe200000e0000 */
[----:B------:R-:W-:Y:S01]  /*a0a0*/  BSSY.RECONVERGENT B6, `(.L_x_140) ;  /* 0x0000025000067945 */ /* 0x000fe20003800200 */
[----:B------:R-:W-:Y:S02]  /*a0b0*/  R2UR UR42, R0 ;  /* 0x00000000002a72ca */ /* 0x000fe400000e0000 */
[----:B------:R-:W-:Y:S09]  /*a0c0*/  LOP3.LUT P0, RZ, R129, 0x3f0, RZ, 0xc0, !PT ;  /* 0x000003f081ff7812 */ /* 0x000ff2000780c0ff */
[----:B------:R-:W-:Y:S02]  /*a0d0*/  USHF.L.U32 UR41, UR41, 0x7, URZ ;  /* 0x0000000729297899 */ /* 0x000fe400080006ff */
[----:B------:R-:W-:Y:S02]  /*a0e0*/  USHF.L.U32 UR42, UR42, 0x8, URZ ;  /* 0x000000082a2a7899 */ /* 0x000fe400080006ff */
[----:B------:R-:W-:Y:S10]  /*a0f0*/  @!P0 BRA `(.L_x_141) ;  /* 0x00000000007c8947 */ /* 0x000ff40003800000 */
[----:B------:R-:W2:Y:S01]  /*a100*/  LDCU.64 UR8, c[0x4][0x80] ;  /* 0x01001000ff0877ac */ /* 0x000ea20008000a00 */
[----:B---3--:R-:W-:Y:S01]  /*a110*/  MOV R2, 0x0 ;  /* 0x0000000000027802 */ /* 0x008fe20000000f00 */
[----:B------:R-:W-:Y:S02]  /*a120*/  HFMA2 R12, -RZ, RZ, 0, 5.9604644775390625e-08 ;  /* 0x00000001ff0c7431 */ /* 0x000fe400000001ff */
[----:B-1----:R-:W-:Y:S01]  /*a130*/  IMAD.MOV.U32 R8, RZ, RZ, 0x70 ;  /* 0x00000070ff087424 */ /* 0x002fe200078e00ff */
[----:B------:R1:W3:Y:S01]  /*a140*/  LDC.64 R14, c[0x4][R2] ;  /* 0x01000000020e7b82 */ /* 0x0002e20000000a00 */
[----:B------:R-:W4:Y:S01]  /*a150*/  LDCU.64 UR6, c[0x4][0x88] ;  /* 0x01001100ff0677ac */ /* 0x000f220008000a00 */
[----:B------:R-:W-:Y:S01]  /*a160*/  IMAD.MOV.U32 R13, RZ, RZ, RZ ;  /* 0x000000ffff0d7224 */ /* 0x000fe200078e00ff */
[----:B------:R-:W1:Y:S01]  /*a170*/  LDCU.64 UR4, c[0x4][0x8] ;  /* 0x01000100ff0477ac */ /* 0x000e620008000a00 */
[----:B--2---:R-:W-:Y:S01]  /*a180*/  MOV R5, UR9 ;  /* 0x0000000900057c02 */ /* 0x004fe20008000f00 */
[----:B------:R-:W-:Y:S01]  /*a190*/  IMAD.U32 R4, RZ, RZ, UR8 ;  /* 0x00000008ff047e24 */ /* 0x000fe2000f8e00ff */
[----:B----4-:R-:W-:Y:S01]  /*a1a0*/  MOV R7, UR7 ;  /* 0x0000000700077c02 */ /* 0x010fe20008000f00 */
[----:B------:R-:W-:Y:S01]  /*a1b0*/  IMAD.U32 R6, RZ, RZ, UR6 ;  /* 0x00000006ff067e24 */ /* 0x000fe2000f8e00ff */
[----:B-1----:R-:W-:Y:S01]  /*a1c0*/  MOV R11, UR5 ;  /* 0x00000005000b7c02 */ /* 0x002fe20008000f00 */
[----:B------:R-:W-:Y:S02]  /*a1d0*/  IMAD.U32 R10, RZ, RZ, UR4 ;  /* 0x00000004ff0a7e24 */ /* 0x000fe4000f8e00ff */
[----:B------:R-:W-:Y:S07]  /*a1e0*/  LEPC R20, `(.L_x_142) ;  /* 0x000000001014794e */ /* 0x000fee0000000000 */
[----:B---3-5:R-:W-:Y:S05]  /*a1f0*/  CALL.ABS.NOINC R14 ;  /* 0x000000000e007343 */ /* 0x028fea0003c00000 */
.L_x_142:
[----:B------:R-:W1:Y:S01]  /*a200*/  LDCU.64 UR8, c[0x4][0x80] ;  /* 0x01001000ff0877ac */ /* 0x000e620008000a00 */
[----:B------:R-:W2:Y:S01]  /*a210*/  LDC.64 R2, c[0x4][R2] ;  /* 0x0100000002027b82 */ /* 0x000ea20000000a00 */
[----:B------:R-:W-:Y:S02]  /*a220*/  HFMA2 R12, -RZ, RZ, 0, 5.9604644775390625e-08 ;  /* 0x00000001ff0c7431 */ /* 0x000fe400000001ff */
[----:B------:R-:W-:Y:S02]  /*a230*/  IMAD.MOV.U32 R8, RZ, RZ, 0x70 ;  /* 0x00000070ff087424 */ /* 0x000fe400078e00ff */
[----:B------:R-:W-:Y:S01]  /*a240*/  IMAD.MOV.U32 R13, RZ, RZ, RZ ;  /* 0x000000ffff0d7224 */ /* 0x000fe200078e00ff */
[----:B------:R-:W3:Y:S01]  /*a250*/  LDCU.64 UR6, c[0x4][0x88] ;  /* 0x01001100ff0677ac */ /* 0x000ee20008000a00 */
[----:B------:R-:W4:Y:S01]  /*a260*/  LDCU.64 UR4, c[0x4][0x8] ;  /* 0x01000100ff0477ac */ /* 0x000f220008000a00 */
[----:B-1----:R-:W-:Y:S02]  /*a270*/  MOV R4, UR8 ;  /* 0x0000000800047c02 */ /* 0x002fe40008000f00 */
[----:B------:R-:W-:Y:S02]  /*a280*/  MOV R5, UR9 ;  /* 0x0000000900057c02 */ /* 0x000fe40008000f00 */
[----:B---3--:R-:W-:Y:S01]  /*a290*/  MOV R7, UR7 ;  /* 0x0000000700077c02 */ /* 0x008fe20008000f00 */
[----:B------:R-:W-:Y:S01]  /*a2a0*/  IMAD.U32 R6, RZ, RZ, UR6 ;  /* 0x00000006ff067e24 */ /* 0x000fe2000f8e00ff */
[----:B----4-:R-:W-:Y:S01]  /*a2b0*/  MOV R11, UR5 ;  /* 0x00000005000b7c02 */ /* 0x010fe20008000f00 */
[----:B------:R-:W-:Y:S02]  /*a2c0*/  IMAD.U32 R10, RZ, RZ, UR4 ;  /* 0x00000004ff0a7e24 */ /* 0x000fe4000f8e00ff */
[----:B------:R-:W-:Y:S07]  /*a2d0*/  LEPC R20, `(.L_x_141) ;  /* 0x000000001014794e */ /* 0x000fee0000000000 */
[----:B--2---:R-:W-:Y:S05]  /*a2e0*/  CALL.ABS.NOINC R2 ;  /* 0x0000000002007343 */ /* 0x004fea0003c00000 */
.L_x_141:
[----:B------:R-:W-:Y:S05]  /*a2f0*/  BSYNC.RECONVERGENT B6 ;  /* 0x0000000000067941 */ /* 0x000fea0003800200 */
.L_x_140:
[----:B------:R-:W-:Y:S01]  /*a300*/  ISETP.NE.AND P0, PT, R142, RZ, PT ;  /* 0x000000ff8e00720c */ /* 0x000fe20003f05270 */
[----:B------:R-:W-:Y:S01]  /*a310*/  BSSY B0, `(.L_x_143) ;  /* 0x0000009000007945 */ /* 0x000fe20003800000 */
[----:B------:R-:W-:Y:S04]  /*a320*/  PLOP3.LUT P1, PT, PT, PT, PT, 0x8, 0x80 ;  /* 0x000000000080781c */ /* 0x000fe80003f2e170 */
[----:B------:R-:W-:Y:S07]  /*a330*/  P2R R147, PR, RZ, 0x2 ;  /* 0x00000002ff937803 */ /* 0x000fee0000000000 */
[----:B------:R-:W-:Y:S05]  /*a340*/  @P0 BRA `(.L_x_144) ;  /* 0x0000000000140947 */ /* 0x000fea0003800000 */
[----:B------:R-:W-:Y:S03]  /*a350*/  UMOV UR4, 0xffffffff ;  /* 0xffffffff00047882 */ /* 0x000fe60000000000 */
[----:B------:R-:W-:Y:S05]  /*a360*/  BRA.DIV UR4, `(.L_x_145) ;  /* 0x00000092049c7947 */ /* 0x000fea000b800000 */
[----:B------:R-:W-:Y:S11]  /*a370*/  ELECT P6, URZ, PT ;  /* 0x0000000000ff782f */ /* 0x000ff600038c0000 */
[----:B------:R-:W-:Y:S02]  /*a380*/  @!UPT UIADD3 URZ, UPT, UPT, URZ, URZ, URZ ;  /* 0x000000fffffff290 */ /* 0x000fe4000fffe0ff */
.L_x_261:
[----:B------:R-:W-:Y:S07]  /*a390*/  P2R R147, PR, RZ, 0x40 ;  /* 0x00000040ff937803 */ /* 0x000fee0000000000 */
.L_x_144:
[----:B------:R-:W-:Y:S05]  /*a3a0*/  BSYNC B0 ;  /* 0x0000000000007941 */ /* 0x000fea0003800000 */
.L_x_143:
[----:B---3--:R-:W2:Y:S01]  /*a3b0*/  LDC.64 R2, c[0x0][0x8b8] ;  /* 0x00022e00ff027b82 */ /* 0x008ea20000000a00 */
[----:B------:R-:W-:Y:S02]  /*a3c0*/  LOP3.LUT R138, R138, 0x1, RZ, 0x3c, !PT ;  /* 0x000000018a8a7812 */ /* 0x000fe400078e3cff */
[----:B--2---:R-:W-:Y:S04]  /*a3d0*/  ISETP.NE.U32.AND P0, PT, R2, RZ, PT ;  /* 0x000000ff0200720c */ /* 0x004fe80003f05070 */
[----:B------:R-:W-:Y:S02]  /*a3e0*/  ISETP.NE.AND.EX P1, PT, R3, RZ, PT, P0 ;  /* 0x000000ff0300720c */ /* 0x000fe40003f25300 */
[----:B------:R-:W2:Y:S11]  /*a3f0*/  LDC.64 R2, c[0x0][0x890] ;  /* 0x00022400ff027b82 */ /* 0x000eb60000000a00 */
[----:B-1----:R-:W1:Y:S01]  /*a400*/  @P1 LDC.64 R8, c[0x0][0x8b8] ;  /* 0x00022e00ff081b82 */ /* 0x002e620000000a00 */
[----:B--2---:R-:W-:Y:S04]  /*a410*/  ISETP.NE.U32.AND P0, PT, R2, RZ, PT ;  /* 0x000000ff0200720c */ /* 0x004fe80003f05070 */
[----:B------:R-:W-:Y:S01]  /*a420*/  ISETP.NE.AND.EX P0, PT, R3, RZ, PT, P0 ;  /* 0x000000ff0300720c */ /* 0x000fe20003f05300 */
[C---:B-1----:R-:W-:Y:S05]  /*a430*/  @P1 IMAD.WIDE R8, R16.reuse, 0x8, R8 ;  /* 0x0000000810081825 */ /* 0x042fea00078e0208 */
[----:B------:R-:W2:Y:S07]  /*a440*/  @P1 LDG.E.64 R4, desc[UR50][R8.64] ;  /* 0x0000003208041981 */ /* 0x000eae000c1e1b00 */
[----:B------:R-:W1:Y:S02]  /*a450*/  @P0 LDC.64 R2, c[0x0][0x890] ;  /* 0x00022400ff020b82 */ /* 0x000e640000000a00 */
[----:B-1----:R-:W-:Y:S05]  /*a460*/  @P0 IMAD.WIDE R2, R16, 0x8, R2 ;  /* 0x0000000810020825 */ /* 0x002fea00078e0202 */
[----:B------:R1:W3:Y:S02]  /*a470*/  @P0 LDG.E.64 R6, desc[UR50][R2.64] ;  /* 0x0000003202060981 */ /* 0x0002e4000c1e1b00 */
[----:B-1----:R-:W-:Y:S02]  /*a480*/  SHF.L.U32 R2, R138, 0x1f, RZ ;  /* 0x0000001f8a027819 */ /* 0x002fe400000006ff */
[----:B--2---:R1:W5:Y:S04]  /*a490*/  @P1 LD.E R88, desc[UR50][R4.64] ;  /* 0x0000003204581980 */ /* 0x004368000c101900 */
[----:B---3--:R1:W5:Y:S01]  /*a4a0*/  @P0 LD.E R89, desc[UR50][R6.64] ;  /* 0x0000003206590980 */ /* 0x008362000c101900 */
[----:B------:R-:W-:Y:S05]  /*a4b0*/  @P0 BRA `(.L_x_146) ;  /* 0x0000000000240947 */ /* 0x000fea0003800000 */
[----:B------:R-:W-:Y:S04]  /*a4c0*/  ISETP.NE.U32.AND P0, PT, RZ, UR38, PT ;  /* 0x00000026ff007c0c */ /* 0x000fe8000bf05070 */
[----:B------:R-:W-:Y:S11]  /*a4d0*/  ISETP.NE.AND.EX P0, PT, RZ, UR39, PT, P0 ;  /* 0x00000027ff007c0c */ /* 0x000ff6000bf05300 */
[----:B------:R-:W-:Y:S02]  /*a4e0*/  @!UPT UIADD3 URZ, UPT, UPT, URZ, URZ, URZ ;  /* 0x000000fffffff290 */ /* 0x000fe4000fffe0ff */
[----:B------:R-:W2:Y:S08]  /*a4f0*/  @P0 LDC R3, c[0x0][0x898] ;  /* 0x00022600ff030b82 */ /* 0x000eb00000000800 */
[----:B-1----:R-:W1:Y:S01]  /*a500*/  @P0 LDC.64 R4, c[0x0][0x888] ;  /* 0x00022200ff040b82 */ /* 0x002e620000000a00 */
[----:B--2---:R-:W-:Y:S04]  /*a510*/  @P0 IMAD R3, R16, R3, RZ ;  /* 0x0000000310030224 */ /* 0x004fe800078e02ff */
[----:B-1----:R-:W-:Y:S05]  /*a520*/  @P0 IMAD.WIDE R4, R3, 0x4, R4 ;  /* 0x0000000403040825 */ /* 0x002fea00078e0204 */
[----:B-----5:R2:W5:Y:S02]  /*a530*/  @P0 LDG.E R89, desc[UR50][R4.64] ;  /* 0x0000003204590981 */ /* 0x020564000c1e1900 */
[----:B--2---:R-:W3:Y:S02]  /*a540*/  @!P0 LDC R89, c[0x0][0x880] ;  /* 0x00022000ff598b82 */ /* 0x004ee40000000800 */
.L_x_146:
        /* <DEDUP_REMOVED lines=9> */
[----:B--2---:R-:W1:Y:S02]  /*a5e0*/  @!P0 LDC R88, c[0x0][0x8a8] ;  /* 0x00022a00ff588b82 */ /* 0x004e640000000800 */
.L_x_147:
[----:B------:R-:W2:Y:S01]  /*a5f0*/  SYNCS.PHASECHK.TRANS64.TRYWAIT P0, [UR43+0x60], R2 ;  /* 0x00006002ff0075a7 */ /* 0x000ea2000800112b */
[----:B------:R-:W-:Y:S01]  /*a600*/  LEA R145, R137, UR43, 0x3 ;  /* 0x0000002b89917c11 */ /* 0x000fe2000f8e18ff */
[----:B------:R-:W-:Y:S01]  /*a610*/  BSSY B0, `(.L_x_148) ;  /* 0x0000008000007945 */ /* 0x000fe20003800000 */
[----:B------:R-:W-:Y:S01]  /*a620*/  SHF.L.U32 R0, R135, 0x1f, RZ ;  /* 0x0000001f87007819 */ /* 0x000fe200000006ff */
[----:B------:R-:W-:Y:S02]  /*a630*/  VIADD R144, R139, UR43 ;  /* 0x0000002b8b907c36 */ /* 0x000fe40008000000 */
[----:B------:R-:W-:Y:S01]  /*a640*/  IMAD.MOV.U32 R107, RZ, RZ, RZ ;  /* 0x000000ffff6b7224 */ /* 0x000fe200078e00ff */
[----:B------:R1:W1:Y:S01]  /*a650*/  SYNCS.PHASECHK.TRANS64.TRYWAIT P2, [R145+URZ+0x130], R0 ;  /* 0x00013000910075a7 */ /* 0x00026200080411ff */
[----:B--2---:R-:W-:Y:S05]  /*a660*/  @P0 BRA `(.L_x_149) ;  /* 0x0000000000080947 */ /* 0x004fea0003800000 */
[----:B------:R-:W2:Y:S02]  /*a670*/  SYNCS.PHASECHK.TRANS64.TRYWAIT P0, [UR43+0x60], R2 ;  /* 0x00006002ff0075a7 */ /* 0x000ea4000800112b */
[----:B--2---:R-:W-:Y:S05]  /*a680*/  @!P0 BRA `(.L_x_150) ;  /* 0x0000008c00ec8947 */ /* 0x004fea0003800000 */
.L_x_149:
[----:B------:R-:W-:Y:S05]  /*a690*/  BSYNC B0 ;  /* 0x0000000000007941 */ /* 0x000fea0003800000 */
.L_x_148:
[----:B---3-5:R-:W-:Y:S01]  /*a6a0*/  FSETP.NEU.AND P0, PT, R89, RZ, PT ;  /* 0x000000ff5900720b */ /* 0x028fe20003f0d000 */
[----:B------:R-:W-:Y:S01]  /*a6b0*/  IMAD.MOV.U32 R106, RZ, RZ, RZ ;  /* 0x000000ffff6a7224 */ /* 0x000fe200078e00ff */
[----:B------:R-:W-:Y:S02]  /*a6c0*/  CS2R R104, SRZ ;  /* 0x0000000000687805 */ /* 0x000fe4000001ff00 */
        /* <DEDUP_REMOVED lines=13> */
[----:B------:R-:W-:Y:S01]  /*a7a0*/  CS2R R96, SRZ ;  /* 0x0000000000607805 */ /* 0x000fe2000001ff00 */
[----:B--2---:R-:W-:Y:S01]  /*a7b0*/  @P0 IMAD R2, R141, 0x2, R144 ;  /* 0x000000028d020824 */ /* 0x004fe200078e0290 */
[----:B------:R-:W-:Y:S05]  /*a7c0*/  @P0 WARPSYNC.ALL ;  /* 0x0000000000000948 */ /* 0x000fea0003800000 */
[----:B------:R2:W3:Y:S01]  /*a7d0*/  @P0 LDSM.16.MT88.4 R104, [R2+0x1000] ;  /* 0x001000000268083b */ /* 0x0004e20000004200 */
[----:B------:R-:W-:Y:S01]  /*a7e0*/  ISETP.GE.AND P1, PT, R146, 0x1, PT ;  /* 0x000000019200780c */ /* 0x000fe20003f26270 */
[----:B------:R-:W-:Y:S01]  /*a7f0*/  IMAD R95, R137, 0x100, R140 ;  /* 0x00000100895f7824 */ /* 0x000fe200078e028c */
[----:B------:R-:W-:Y:S02]  /*a800*/  CS2R R54, SRZ ;  /* 0x0000000000367805 */ /* 0x000fe4000001ff00 */
[----:B------:R-:W-:Y:S01]  /*a810*/  CS2R R52, SRZ ;  /* 0x0000000000347805 */ /* 0x000fe2000001ff00 */
[----:B------:R2:W1:Y:S01]  /*a820*/  @P0 LDSM.16.MT88.4 R112, [R2+0x1800] ;  /* 0x001800000270083b */ /* 0x0004620000004200 */
[----:B------:R-:W-:Y:S02]  /*a830*/  CS2R R50, SRZ ;  /* 0x0000000000327805 */ /* 0x000fe4000001ff00 */
[----:B------:R-:W-:Y:S02]  /*a840*/  CS2R R48, SRZ ;  /* 0x0000000000307805 */ /* 0x000fe4000001ff00 */
        /* <DEDUP_REMOVED lines=12> */
[----:B------:R2:W1:Y:S01]  /*a910*/  @P0 LDSM.16.MT88.4 R116, [R139+UR43+0x1000] ;  /* 0x0010002b8b74083b */ /* 0x0004620008004200 */
        /* <DEDUP_REMOVED lines=15> */
[----:B------:R-:W-:Y:S01]  /*aa10*/  VIADD R164, R144, 0x1000 ;  /* 0x0000100090a47836 */ /* 0x000fe20000000000 */
[----:B------:R-:W-:Y:S02]  /*aa20*/  CS2R R66, SRZ ;  /* 0x0000000000427805 */ /* 0x000fe4000001ff00 */
[----:B------:R-:W-:Y:S02]  /*aa30*/  CS2R R64, SRZ ;  /* 0x0000000000407805 */ /* 0x000fe4000001ff00 */
[----:B------:R-:W-:Y:S02]  /*aa40*/  CS2R R62, SRZ ;  /* 0x00000000003e7805 */ /* 0x000fe4000001ff00 */
[----:B------:R-:W-:Y:S02]  /*aa50*/  CS2R R60, SRZ ;  /* 0x00000000003c7805 */ /* 0x000fe4000001ff00 */
[----:B------:R-:W-:Y:S02]  /*aa60*/  CS2R R58, SRZ ;  /* 0x00000000003a7805 */ /* 0x000fe4000001ff00 */
[----:B------:R-:W-:Y:S01]  /*aa70*/  CS2R R56, SRZ ;  /* 0x0000000000387805 */ /* 0x000fe2000001ff00 */
[----:B---3--:R-:W-:Y:S06]  /*aa80*/  @!P1 BRA `(.L_x_151) ;  /* 0x0000000000d49947 */ /* 0x008fec0003800000 */
[----:B------:R-:W-:Y:S01]  /*aa90*/  SHF.R.U32.HI R3, RZ, 0x15, R95 ;  /* 0x00000015ff037819 */ /* 0x000fe2000001165f */
[----:B------:R-:W-:Y:S03]  /*aaa0*/  BSSY B0, `(.L_x_152) ;  /* 0x0000006000007945 */ /* 0x000fe60003800000 */
[----:B------:R-:W-:Y:S01]  /*aab0*/  LOP3.LUT P0, RZ, R3, 0x3, R128, 0x48, !PT ;  /* 0x0000000303ff7812 */ /* 0x000fe20007804880 */
[----:B------:R-:W-:Y:S01]  /*aac0*/  @!UPT UIADD3 URZ, UPT, UPT, URZ, URZ, URZ ;  /* 0x000000fffffff290 */ /* 0x000fe2000fffe0ff */
[----:B-1----:R-:W-:Y:S11]  /*aad0*/  @P2 BRA `(.L_x_153) ;  /* 0x0000000000082947 */ /* 0x002ff60003800000 */
[----:B------:R-:W1:Y:S02]  /*aae0*/  SYNCS.PHASECHK.TRANS64.TRYWAIT P1, [R145+URZ+0x130], R0 ;  /* 0x00013000910075a7 */ /* 0x000e6400080211ff */
[----:B-1----:R-:W-:Y:S05]  /*aaf0*/  @!P1 BRA `(.L_x_154) ;  /* 0x0000008800e89947 */ /* 0x002fea0003800000 */
.L_x_153:
[----:B------:R-:W-:Y:S05]  /*ab00*/  BSYNC B0 ;  /* 0x0000000000007941 */ /* 0x000fea0003800000 */
.L_x_152:
[----:B------:R-:W-:Y:S05]  /*ab10*/  @!P0 BRA `(.L_x_155) ;  /* 0x0000000000408947 */ /* 0x000fea0003800000 */
[----:B------:R-:W3:Y:S01]  /*ab20*/  LDCU.64 UR8, c[0x4][0x70] ;  /* 0x01000e00ff0877ac */ /* 0x000ee20008000a00 */
[----:B------:R-:W-:Y:S01]  /*ab30*/  MOV R3, 0x0 ;  /* 0x0000000000037802 */ /* 0x000fe20000000f00 */
[----:B------:R-:W-:Y:S02]  /*ab40*/  HFMA2 R12, -RZ, RZ, 0, 5.9604644775390625e-08 ;  /* 0x00000001ff0c7431 */ /* 0x000fe400000001ff */
[----:B------:R-:W-:Y:S02]  /*ab50*/  IMAD.MOV.U32 R8, RZ, RZ, 0x192 ;  /* 0x00000192ff087424 */ /* 0x000fe400078e00ff */
[----:B------:R-:W-:Y:S01]  /*ab60*/  IMAD.MOV.U32 R13, RZ, RZ, RZ ;  /* 0x000000ffff0d7224 */ /* 0x000fe200078e00ff */
[----:B------:R-:W5:Y:S01]  /*ab70*/  LDCU.64 UR6, c[0x4][0x78] ;  /* 0x01000f00ff0677ac */ /* 0x000f620008000a00 */
[----:B--2---:R-:W2:Y:S01]  /*ab80*/  LDC.64 R2, c[0x4][R3] ;  /* 0x0100000003027b82 */ /* 0x004ea20000000a00 */
[----:B------:R-:W1:Y:S01]  /*ab90*/  LDCU.64 UR4, c[0x4][0x10] ;  /* 0x01000200ff0477ac */ /* 0x000e620008000a00 */
[----:B---3--:R-:W-:Y:S01]  /*aba0*/  MOV R5, UR9 ;  /* 0x0000000900057c02 */ /* 0x008fe20008000f00 */
[----:B------:R-:W-:Y:S01]  /*abb0*/  IMAD.U32 R4, RZ, RZ, UR8 ;  /* 0x00000008ff047e24 */ /* 0x000fe2000f8e00ff */
[----:B-----5:R-:W-:Y:S01]  /*abc0*/  MOV R7, UR7 ;  /* 0x0000000700077c02 */ /* 0x020fe20008000f00 */
[----:B------:R-:W-:Y:S01]  /*abd0*/  IMAD.U32 R6, RZ, RZ, UR6 ;  /* 0x00000006ff067e24 */ /* 0x000fe2000f8e00ff */
[----:B-1----:R-:W-:Y:S01]  /*abe0*/  MOV R11, UR5 ;  /* 0x00000005000b7c02 */ /* 0x002fe20008000f00 */
[----:B------:R-:W-:Y:S02]  /*abf0*/  IMAD.U32 R10, RZ, RZ, UR4 ;  /* 0x00000004ff0a7e24 */ /* 0x000fe4000f8e00ff */
[----:B------:R-:W-:Y:S07]  /*ac00*/  LEPC R20, `(.L_x_155) ;  /* 0x000000001014794e */ /* 0x000fee0000000000 */
[----:B--2-4-:R-:W-:Y:S05]  /*ac10*/  CALL.ABS.NOINC R2 ;  /* 0x0000000002007343 */ /* 0x014fea0003c00000 */
.L_x_155:
[----:B------:R-:W-:Y:S05]  /*ac20*/  WARPSYNC.ALL ;  /* 0x0000000000007948 */ /* 0x000fea0003800000 */
[C---:B------:R-:W-:Y:S01]  /*ac30*/  R2UR UR4, R95.reuse ;  /* 0x000000005f0472ca */ /* 0x040fe200000e0000 */
[----:B------:R-:W-:Y:S05]  /*ac40*/  VIADD R3, R95, 0x100000 ;  /* 0x001000005f037836 */ /* 0x000fea0000000000 */
[----:B------:R-:W-:Y:S04]  /*ac50*/  SHF.R.U32.HI R3, RZ, 0x15, R3 ;  /* 0x00000015ff037819 */ /* 0x000fe80000011603 */
[----:B------:R-:W-:Y:S03]  /*ac60*/  LOP3.LUT P0, RZ, R3, 0x3, R128, 0x48, !PT ;  /* 0x0000000303ff7812 */ /* 0x000fe60007804880 */
[----:B------:R-:W3:Y:S10]  /*ac70*/  LDTM.16dp256bit.x8 R24, tmem[UR4] ;  /* 0x00000004001879ee */ /* 0x000ef400081a0000 */
[----:B---3--:R-:W-:Y:S05]  /*ac80*/  @!P0 BRA `(.L_x_156) ;  /* 0x0000000000408947 */ /* 0x008fea0003800000 */
        /* <DEDUP_REMOVED lines=16> */
.L_x_156:
[----:B------:R-:W-:Y:S05]  /*ad90*/  WARPSYNC.ALL ;  /* 0x0000000000007948 */ /* 0x000fea0003800000 */
[----:B------:R-:W-:Y:S11]  /*ada0*/  R2UR UR4, R95 ;  /* 0x000000005f0472ca */ /* 0x000ff600000e0000 */
[----:B------:R-:W-:Y:S02]  /*adb0*/  @!UPT UIADD3 URZ, UPT, UPT, URZ, URZ, URZ ;  /* 0x000000fffffff290 */ /* 0x000fe4000fffe0ff */
[----:B------:R-:W3:Y:S02]  /*adc0*/  LDTM.16dp256bit.x8 R56, tmem[UR4+0x100000] ;  /* 0x10000004003879ee */ /* 0x000ee400081a0000 */
[----:B---3--:R-:W-:Y:S01]  /*add0*/  NOP ;  /* 0x0000000000007918 */ /* 0x008fe20000000000 */
.L_x_151:
[--C-:B-1----:R-:W-:Y:S01]  /*ade0*/  HADD2.F32 R90, -RZ, R116.reuse.H0_H0 ;  /* 0x20000074ff5a7230 */ /* 0x102fe20000004100 */
[----:B------:R-:W-:Y:S05]  /*adf0*/  WARPSYNC.ALL ;  /* 0x0000000000007948 */ /* 0x000fea0003800000 */
[----:B------:R-:W-:Y:S01]  /*ae00*/  LEA R165, R141, R144, 0x1 ;  /* 0x000000908da57211 */ /* 0x000fe200078e08ff */
[-C--:B------:R-:W-:Y:S01]  /*ae10*/  FMUL R13, R36, R88.reuse ;  /* 0x00000058240d7220 */ /* 0x080fe20000400000 */
[-C--:B------:R-:W-:Y:S01]  /*ae20*/  FMUL R14, R37, R88.reuse ;  /* 0x00000058250e7220 */ /* 0x080fe20000400000 */
[-C--:B------:R-:W-:Y:S01]  /*ae30*/  FMUL R15, R38, R88.reuse ;  /* 0x00000058260f7220 */ /* 0x080fe20000400000 */
[----:B------:R-:W-:Y:S02]  /*ae40*/  HADD2.F32 R91, -RZ, R116.H1_H1 ;  /* 0x30000074ff5b7230 */ /* 0x000fe40000004100 */
[-C--:B------:R-:W-:Y:S01]  /*ae50*/  FMUL R16, R39, R88.reuse ;  /* 0x0000005827107220 */ /* 0x080fe20000400000 */
[-C--:B------:R-:W-:Y:S01]  /*ae60*/  FMUL R0, R24, R88.reuse ;  /* 0x0000005818007220 */ /* 0x080fe20000400000 */
[--C-:B------:R-:W-:Y:S02]  /*ae70*/  HADD2.F32 R92, -RZ, R119.reuse.H0_H0 ;  /* 0x20000077ff5c7230 */ /* 0x100fe40000004100 */
[-C--:B--2---:R-:W-:Y:S01]  /*ae80*/  FMUL R2, R25, R88.reuse ;  /* 0x0000005819027220 */ /* 0x084fe20000400000 */
[----:B------:R-:W-:Y:S01]  /*ae90*/  FMUL R3, R26, R88 ;  /* 0x000000581a037220 */ /* 0x000fe20000400000 */
[----:B------:R-:W-:Y:S02]  /*aea0*/  HADD2.F32 R93, -RZ, R119.H1_H1 ;  /* 0x30000077ff5d7230 */ /* 0x000fe40000004100 */
[C---:B------:R-:W-:Y:S01]  /*aeb0*/  FFMA R0, R89.reuse, R90, R0 ;  /* 0x0000005a59007223 */ /* 0x040fe20000000000 */
[--C-:B------:R-:W-:Y:S02]  /*aec0*/  HADD2.F32 R90, -RZ, R117.reuse.H0_H0 ;  /* 0x20000075ff5a7230 */ /* 0x100fe40000004100 */
[----:B------:R-:W-:Y:S01]  /*aed0*/  FFMA R2, R89, R91, R2 ;  /* 0x0000005b59027223 */ /* 0x000fe20000000002 */
[----:B------:R-:W-:Y:S02]  /*aee0*/  HADD2.F32 R91, -RZ, R117.H1_H1 ;  /* 0x30000075ff5b7230 */ /* 0x000fe40000004100 */
[-C--:B------:R-:W-:Y:S01]  /*aef0*/  FMUL R4, R27, R88.reuse ;  /* 0x000000581b047220 */ /* 0x080fe20000400000 */
[----:B------:R-:W-:Y:S01]  /*af00*/  FMUL R5, R28, R88 ;  /* 0x000000581c057220 */ /* 0x000fe20000400000 */
[C---:B------:R-:W-:Y:S01]  /*af10*/  FFMA R3, R89.reuse, R90, R3 ;  /* 0x0000005a59037223 */ /* 0x040fe20000000003 */
[--C-:B------:R-:W-:Y:S01]  /*af20*/  HADD2.F32 R90, -RZ, R118.reuse.H0_H0 ;  /* 0x20000076ff5a7230 */ /* 0x100fe20000004100 */
[----:B------:R-:W-:Y:S01]  /*af30*/  F2FP.F16.F32.PACK_AB R148, R2, R0 ;  /* 0x000000000294723e */ /* 0x000fe200000000ff */
[----:B------:R-:W-:Y:S01]  /*af40*/  FFMA R4, R89, R91, R4 ;  /* 0x0000005b59047223 */ /* 0x000fe20000000004 */
[----:B------:R-:W-:Y:S02]  /*af50*/  HADD2.F32 R91, -RZ, R118.H1_H1 ;  /* 0x30000076ff5b7230 */ /* 0x000fe40000004100 */
[----:B------:R-:W-:Y:S01]  /*af60*/  FMUL R6, R29, R88 ;  /* 0x000000581d067220 */ /* 0x000fe20000400000 */
[C---:B------:R-:W-:Y:S01]  /*af70*/  FFMA R5, R89.reuse, R90, R5 ;  /* 0x0000005a59057223 */ /* 0x040fe20000000005 */
[----:B------:R-:W-:Y:S01]  /*af80*/  FMUL R7, R30, R88 ;  /* 0x000000581e077220 */ /* 0x000fe20000400000 */
[----:B------:R-:W-:Y:S01]  /*af90*/  F2FP.F16.F32.PACK_AB R149, R4, R3 ;  /* 0x000000030495723e */ /* 0x000fe200000000ff */
[C---:B------:R-:W-:Y:S01]  /*afa0*/  FFMA R6, R89.reuse, R91, R6 ;  /* 0x0000005b59067223 */ /* 0x040fe20000000006 */
[----:B------:R-:W-:Y:S02]  /*afb0*/  HADD2.F32 R90, -RZ, R108.H0_H0 ;  /* 0x2000006cff5a7230 */ /* 0x000fe40000004100 */
[----:B------:R-:W-:Y:S01]  /*afc0*/  FFMA R7, R89, R92, R7 ;  /* 0x0000005c59077223 */ /* 0x000fe20000000007 */
[-C--:B------:R-:W-:Y:S01]  /*afd0*/  FMUL R8, R31, R88.reuse ;  /* 0x000000581f087220 */ /* 0x080fe20000400000 */
[----:B------:R-:W-:Y:S01]  /*afe0*/  HADD2.F32 R92, -RZ, R109.H0_H0 ;  /* 0x2000006dff5c7230 */ /* 0x000fe20000004100 */
[----:B------:R-:W-:Y:S01]  /*aff0*/  F2FP.F16.F32.PACK_AB R150, R6, R5 ;  /* 0x000000050696723e */ /* 0x000fe200000000ff */
[-C--:B------:R-:W-:Y:S01]  /*b000*/  FMUL R9, R32, R88.reuse ;  /* 0x0000005820097220 */ /* 0x080fe20000400000 */
[----:B------:R-:W-:Y:S01]  /*b010*/  FFMA R8, R89, R93, R8 ;  /* 0x0000005d59087223 */ /* 0x000fe20000000008 */
[----:B------:R-:W-:Y:S02]  /*b020*/  HADD2.F32 R91, -RZ, R110.H1_H1 ;  /* 0x3000006eff5b7230 */ /* 0x000fe40000004100 */
[----:B------:R-:W-:Y:S01]  /*b030*/  FMUL R10, R33, R88 ;  /* 0x00000058210a7220 */ /* 0x000fe20000400000 */
[----:B------:R-:W-:Y:S01]  /*b040*/  FFMA R9, R89, R90, R9 ;  /* 0x0000005a59097223 */ /* 0x000fe20000000009 */
[----:B------:R-:W-:Y:S01]  /*b050*/  HADD2.F32 R90, -RZ, R108.H1_H1 ;  /* 0x3000006cff5a7230 */ /* 0x000fe20000004100 */
[----:B------:R-:W-:Y:S01]  /*b060*/  F2FP.F16.F32.PACK_AB R151, R8, R7 ;  /* 0x000000070897723e */ /* 0x000fe200000000ff */
[-C--:B------:R-:W-:Y:S01]  /*b070*/  FMUL R11, R34, R88.reuse ;  /* 0x00000058220b7220 */ /* 0x080fe20000400000 */
[----:B------:R-:W-:Y:S01]  /*b080*/  FMUL R12, R35, R88 ;  /* 0x00000058230c7220 */ /* 0x000fe20000400000 */
[----:B------:R-:W-:Y:S02]  /*b090*/  HADD2.F32 R93, -RZ, R101.H1_H1 ;  /* 0x30000065ff5d7230 */ /* 0x000fe40000004100 */
[C---:B------:R-:W-:Y:S01]  /*b0a0*/  FFMA R10, R89.reuse, R90, R10 ;  /* 0x0000005a590a7223 */ /* 0x040fe2000000000a */
[----:B------:R-:W-:Y:S01]  /*b0b0*/  HADD2.F32 R90, -RZ, R109.H1_H1 ;  /* 0x3000006dff5a7230 */ /* 0x000fe20000004100 */
[----:B------:R1:W-:Y:S01]  /*b0c0*/  STSM.16.MT88.4 [R144+0x1000], R148 ;  /* 0x0010009490007844 */ /* 0x0003e20000004200 */
[C---:B------:R-:W-:Y:S01]  /*b0d0*/  FFMA R11, R89.reuse, R92, R11 ;  /* 0x0000005c590b7223 */ /* 0x040fe2000000000b */
[----:B------:R-:W-:Y:S01]  /*b0e0*/  HADD2.F32 R92, -RZ, R110.H0_H0 ;  /* 0x2000006eff5c7230 */ /* 0x000fe20000004100 */
[----:B------:R-:W-:Y:S01]  /*b0f0*/  F2FP.F16.F32.PACK_AB R152, R10, R9 ;  /* 0x000000090a98723e */ /* 0x000fe200000000ff */
[C---:B------:R-:W-:Y:S01]  /*b100*/  FFMA R12, R89.reuse, R90, R12 ;  /* 0x0000005a590c7223 */ /* 0x040fe2000000000c */
[--C-:B------:R-:W-:Y:S02]  /*b110*/  HADD2.F32 R90, -RZ, R111.reuse.H0_H0 ;  /* 0x2000006fff5a7230 */ /* 0x100fe40000004100 */
[----:B------:R-:W-:Y:S01]  /*b120*/  FMUL R17, R40, R88 ;  /* 0x0000005828117220 */ /* 0x000fe20000400000 */
[C---:B------:R-:W-:Y:S01]  /*b130*/  FFMA R13, R89.reuse, R92, R13 ;  /* 0x0000005c590d7223 */ /* 0x040fe2000000000d */
[C---:B------:R-:W-:Y:S01]  /*b140*/  FFMA R14, R89.reuse, R91, R14 ;  /* 0x0000005b590e7223 */ /* 0x040fe2000000000e */
[----:B------:R-:W-:Y:S01]  /*b150*/  HADD2.F32 R91, -RZ, R111.H1_H1 ;  /* 0x3000006fff5b7230 */ /* 0x000fe20000004100 */
[----:B------:R-:W-:Y:S01]  /*b160*/  F2FP.F16.F32.PACK_AB R153, R12, R11 ;  /* 0x0000000b0c99723e */ /* 0x000fe200000000ff */
[C---:B------:R-:W-:Y:S01]  /*b170*/  FFMA R15, R89.reuse, R90, R15 ;  /* 0x0000005a590f7223 */ /* 0x040fe2000000000f */
[--C-:B------:R-:W-:Y:S01]  /*b180*/  HADD2.F32 R90, -RZ, R100.reuse.H0_H0 ;  /* 0x20000064ff5a7230 */ /* 0x100fe20000004100 */
[----:B------:R-:W-:Y:S01]  /*b190*/  F2FP.F16.F32.PACK_AB R154, R14, R13 ;  /* 0x0000000d0e9a723e */ /* 0x000fe200000000ff */
[----:B------:R-:W-:Y:S01]  /*b1a0*/  FFMA R16, R89, R91, R16 ;  /* 0x0000005b59107223 */ /* 0x000fe20000000010 */
[----:B------:R-:W-:Y:S02]  /*b1b0*/  HADD2.F32 R91, -RZ, R100.H1_H1 ;  /* 0x30000064ff5b7230 */ /* 0x000fe40000004100 */
[----:B------:R-:W-:Y:S01]  /*b1c0*/  FMUL R18, R41, R88 ;  /* 0x0000005829127220 */ /* 0x000fe20000400000 */
[----:B------:R-:W-:Y:S02]  /*b1d0*/  HADD2.F32 R92, -RZ, R101.H0_H0 ;  /* 0x20000065ff5c7230 */ /* 0x000fe40000004100 */
[C---:B------:R-:W-:Y:S01]  /*b1e0*/  FFMA R17, R89.reuse, R90, R17 ;  /* 0x0000005a59117223 */ /* 0x040fe20000000011 */
[----:B------:R-:W-:Y:S01]  /*b1f0*/  F2FP.F16.F32.PACK_AB R155, R16, R15 ;  /* 0x0000000f109b723e */ /* 0x000fe200000000ff */
[----:B------:R-:W-:Y:S01]  /*b200*/  FFMA R18, R89, R91, R18 ;  /* 0x0000005b59127223 */ /* 0x000fe20000000012 */
[-C--:B------:R-:W-:Y:S01]  /*b210*/  FMUL R19, R42, R88.reuse ;  /* 0x000000582a137220 */ /* 0x080fe20000400000 */
[----:B------:R-:W-:Y:S01]  /*b220*/  FMUL R20, R43, R88 ;  /* 0x000000582b147220 */ /* 0x000fe20000400000 */
[--C-:B------:R-:W-:Y:S01]  /*b230*/  HADD2.F32 R90, -RZ, R102.reuse.H0_H0 ;  /* 0x20000066ff5a7230 */ /* 0x100fe20000004100 */
[----:B------:R2:W-:Y:S01]  /*b240*/  STSM.16.MT88.4 [R144+0x1800], R152 ;  /* 0x0018009890007844 */ /* 0x0005e20000004200 */
[----:B------:R-:W-:Y:S01]  /*b250*/  F2FP.F16.F32.PACK_AB R156, R18, R17 ;  /* 0x00000011129c723e */ /* 0x000fe200000000ff */
[C---:B------:R-:W-:Y:S01]  /*b260*/  FFMA R19, R89.reuse, R92, R19 ;  /* 0x0000005c59137223 */ /* 0x040fe20000000013 */
[----:B------:R-:W-:Y:S01]  /*b270*/  FFMA R20, R89, R93, R20 ;  /* 0x0000005d59147223 */ /* 0x000fe20000000014 */
[-C--:B------:R-:W-:Y:S01]  /*b280*/  FMUL R21, R44, R88.reuse ;  /* 0x000000582c157220 */ /* 0x080fe20000400000 */
[----:B------:R-:W-:Y:S02]  /*b290*/  HADD2.F32 R91, -RZ, R102.H1_H1 ;  /* 0x30000066ff5b7230 */ /* 0x000fe40000004100 */
[----:B------:R-:W-:Y:S01]  /*b2a0*/  FMUL R22, R45, R88 ;  /* 0x000000582d167220 */ /* 0x000fe20000400000 */
[--C-:B------:R-:W-:Y:S01]  /*b2b0*/  HADD2.F32 R92, -RZ, R103.reuse.H0_H0 ;  /* 0x20000067ff5c7230 */ /* 0x100fe20000004100 */
        /* <DEDUP_REMOVED lines=18> */
[----:B------:R-:W-:Y:S01]  /*b3e0*/  HADD2.F32 R93, -RZ, R97.H1_H1 ;  /* 0x30000061ff5d7230 */ /* 0x000fe20000004100 */
[----:B------:R3:W-:Y:S01]  /*b3f0*/  STSM.16.MT88.4 [R144+0x2000], R156 ;  /* 0x0020009c90007844 */ /* 0x0007e20000004200 */
[----:B------:R-:W-:Y:S01]  /*b400*/  FMUL R28, R51, R88 ;  /* 0x00000058331c7220 */ /* 0x000fe20000400000 */
[--C-:B------:R-:W-:Y:S01]  /*b410*/  HADD2.F32 R90, -RZ, R98.reuse.H0_H0 ;  /* 0x20000062ff5a7230 */ /* 0x100fe20000004100 */
[----:B-1----:R-:W-:Y:S01]  /*b420*/  F2FP.F16.F32.PACK_AB R148, R26, R25 ;  /* 0x000000191a94723e */ /* 0x002fe200000000ff */
[C---:B------:R-:W-:Y:S01]  /*b430*/  FFMA R27, R89.reuse, R92, R27 ;  /* 0x0000005c591b7223 */ /* 0x040fe2000000001b */
[----:B------:R-:W-:Y:S01]  /*b440*/  FFMA R28, R89, R93, R28 ;  /* 0x0000005d591c7223 */ /* 0x000fe2000000001c */
[-C--:B------:R-:W-:Y:S01]  /*b450*/  FMUL R29, R52, R88.reuse ;  /* 0x00000058341d7220 */ /* 0x080fe20000400000 */
[-C--:B------:R-:W-:Y:S01]  /*b460*/  FMUL R30, R53, R88.reuse ;  /* 0x00000058351e7220 */ /* 0x080fe20000400000 */
[--C-:B------:R-:W-:Y:S02]  /*b470*/  HADD2.F32 R92, -RZ, R99.reuse.H0_H0 ;  /* 0x20000063ff5c7230 */ /* 0x100fe40000004100 */
[----:B------:R-:W-:Y:S01]  /*b480*/  FMUL R31, R54, R88 ;  /* 0x00000058361f7220 */ /* 0x000fe20000400000 */
[----:B------:R-:W-:Y:S01]  /*b490*/  F2FP.F16.F32.PACK_AB R149, R28, R27 ;  /* 0x0000001b1c95723e */ /* 0x000fe200000000ff */
[----:B------:R-:W-:Y:S01]  /*b4a0*/  FFMA R29, R89, R90, R29 ;  /* 0x0000005a591d7223 */ /* 0x000fe2000000001d */
[----:B------:R-:W-:Y:S02]  /*b4b0*/  HADD2.F32 R90, -RZ, R98.H1_H1 ;  /* 0x30000062ff5a7230 */ /* 0x000fe40000004100 */
[-C--:B------:R-:W-:Y:S01]  /*b4c0*/  FMUL R32, R55, R88.reuse ;  /* 0x0000005837207220 */ /* 0x080fe20000400000 */
[----:B------:R-:W-:Y:S02]  /*b4d0*/  HADD2.F32 R91, -RZ, R99.H1_H1 ;  /* 0x30000063ff5b7230 */ /* 0x000fe40000004100 */
[-C--:B------:R-:W-:Y:S01]  /*b4e0*/  FMUL R56, R56, R88.reuse ;  /* 0x0000005838387220 */ /* 0x080fe20000400000 */
[----:B------:R-:W-:Y:S01]  /*b4f0*/  FMUL R57, R57, R88 ;  /* 0x0000005839397220 */ /* 0x000fe20000400000 */
[C---:B------:R-:W-:Y:S01]  /*b500*/  FFMA R30, R89.reuse, R90, R30 ;  /* 0x0000005a591e7223 */ /* 0x040fe2000000001e */
[--C-:B------:R-:W-:Y:S02]  /*b510*/  HADD2.F32 R90, -RZ, R104.reuse.H0_H0 ;  /* 0x20000068ff5a7230 */ /* 0x100fe40000004100 */
[C---:B------:R-:W-:Y:S01]  /*b520*/  FFMA R31, R89.reuse, R92, R31 ;  /* 0x0000005c591f7223 */ /* 0x040fe2000000001f */
[C---:B------:R-:W-:Y:S01]  /*b530*/  FFMA R32, R89.reuse, R91, R32 ;  /* 0x0000005b59207223 */ /* 0x040fe20000000020 */
[----:B------:R-:W-:Y:S01]  /*b540*/  HADD2.F32 R92, -RZ, R104.H1_H1 ;  /* 0x30000068ff5c7230 */ /* 0x000fe20000004100 */
[----:B------:R-:W-:Y:S01]  /*b550*/  F2FP.F16.F32.PACK_AB R150, R30, R29 ;  /* 0x0000001d1e96723e */ /* 0x000fe200000000ff */
[--C-:B------:R-:W-:Y:S02]  /*b560*/  HADD2.F32 R91, -RZ, R105.reuse.H0_H0 ;  /* 0x20000069ff5b7230 */ /* 0x100fe40000004100 */
[C---:B------:R-:W-:Y:S01]  /*b570*/  FFMA R56, R89.reuse, R90, R56 ;  /* 0x0000005a59387223 */ /* 0x040fe20000000038 */
[----:B------:R-:W-:Y:S01]  /*b580*/  F2FP.F16.F32.PACK_AB R151, R32, R31 ;  /* 0x0000001f2097723e */ /* 0x000fe200000000ff */
[----:B------:R-:W-:Y:S01]  /*b590*/  FFMA R57, R89, R92, R57 ;  /* 0x0000005c59397223 */ /* 0x000fe20000000039 */
[-C--:B------:R-:W-:Y:S01]  /*b5a0*/  FMUL R58, R58, R88.reuse ;  /* 0x000000583a3a7220 */ /* 0x080fe20000400000 */
[----:B------:R-:W-:Y:S02]  /*b5b0*/  HADD2.F32 R90, -RZ, R105.H1_H1 ;  /* 0x30000069ff5a7230 */ /* 0x000fe40000004100 */
[----:B------:R-:W-:Y:S01]  /*b5c0*/  FMUL R59, R59, R88 ;  /* 0x000000583b3b7220 */ /* 0x000fe20000400000 */
[----:B------:R1:W-:Y:S01]  /*b5d0*/  STSM.16.MT88.4 [R144+0x2800], R148 ;  /* 0x0028009490007844 */ /* 0x0003e20000004200 */
[----:B--2---:R-:W-:Y:S01]  /*b5e0*/  F2FP.F16.F32.PACK_AB R152, R57, R56 ;  /* 0x000000383998723e */ /* 0x004fe200000000ff */
[C---:B------:R-:W-:Y:S01]  /*b5f0*/  FFMA R58, R89.reuse, R91, R58 ;  /* 0x0000005b593a7223 */ /* 0x040fe2000000003a */
[--C-:B------:R-:W-:Y:S02]  /*b600*/  HADD2.F32 R91, -RZ, R106.reuse.H0_H0 ;  /* 0x2000006aff5b7230 */ /* 0x100fe40000004100 */
        /* <DEDUP_REMOVED lines=26> */
[----:B---3--:R-:W-:Y:S01]  /*b7b0*/  F2FP.F16.F32.PACK_AB R156, R65, R64 ;  /* 0x00000040419c723e */ /* 0x008fe200000000ff */
        /* <DEDUP_REMOVED lines=12> */
[-C--:B------:R-:W-:Y:S01]  /*b880*/  FMUL R71, R71, R88.reuse ;  /* 0x0000005847477220 */ /* 0x080fe20000400000 */
[----:B------:R-:W-:Y:S01]  /*b890*/  FMUL R72, R72, R88 ;  /* 0x0000005848487220 */ /* 0x000fe20000400000 */
[----:B------:R-:W-:Y:S01]  /*b8a0*/  F2FP.F16.F32.PACK_AB R158, R69, R68 ;  /* 0x00000044459e723e */ /* 0x000fe200000000ff */
[C---:B------:R-:W-:Y:S01]  /*b8b0*/  FFMA R70, R89.reuse, R91, R70 ;  /* 0x0000005b59467223 */ /* 0x040fe20000000046 */
[--C-:B------:R-:W-:Y:S02]  /*b8c0*/  HADD2.F32 R91, -RZ, R120.reuse.H0_H0 ;  /* 0x20000078ff5b7230 */ /* 0x100fe40000004100 */
[----:B------:R-:W-:Y:S01]  /*b8d0*/  FFMA R71, R89, R90, R71 ;  /* 0x0000005a59477223 */ /* 0x000fe20000000047 */
[----:B------:R-:W-:Y:S02]  /*b8e0*/  HADD2.F32 R92, -RZ, R120.H1_H1 ;  /* 0x30000078ff5c7230 */ /* 0x000fe40000004100 */
[----:B------:R-:W-:Y:S01]  /*b8f0*/  FMUL R73, R73, R88 ;  /* 0x0000005849497220 */ /* 0x000fe20000400000 */
[--C-:B------:R-:W-:Y:S02]  /*b900*/  HADD2.F32 R93, -RZ, R121.reuse.H0_H0 ;  /* 0x20000079ff5d7230 */ /* 0x100fe40000004100 */
[----:B------:R-:W-:Y:S01]  /*b910*/  FFMA R72, R89, R91, R72 ;  /* 0x0000005b59487223 */ /* 0x000fe20000000048 */
[----:B------:R-:W-:Y:S01]  /*b920*/  F2FP.F16.F32.PACK_AB R159, R71, R70 ;  /* 0x00000046479f723e */ /* 0x000fe200000000ff */
[----:B------:R-:W-:Y:S01]  /*b930*/  FFMA R73, R89, R92, R73 ;  /* 0x0000005c59497223 */ /* 0x000fe20000000049 */
[-C--:B------:R-:W-:Y:S01]  /*b940*/  FMUL R74, R74, R88.reuse ;  /* 0x000000584a4a7220 */ /* 0x080fe20000400000 */
[----:B------:R-:W-:Y:S02]  /*b950*/  HADD2.F32 R90, -RZ, R121.H1_H1 ;  /* 0x30000079ff5a7230 */ /* 0x000fe40000004100 */
[----:B------:R-:W-:Y:S01]  /*b960*/  FMUL R75, R75, R88 ;  /* 0x000000584b4b7220 */ /* 0x000fe20000400000 */
[----:B------:R1:W-:Y:S01]  /*b970*/  STSM.16.MT88.4 [R165+0x1800], R156 ;  /* 0x0018009ca5007844 */ /* 0x0003e20000004200 */
[----:B------:R-:W-:Y:S01]  /*b980*/  F2FP.F16.F32.PACK_AB R160, R73, R72 ;  /* 0x0000004849a0723e */ /* 0x000fe200000000ff */
[C---:B------:R-:W-:Y:S01]  /*b990*/  FFMA R74, R89.reuse, R93, R74 ;  /* 0x0000005d594a7223 */ /* 0x040fe2000000004a */
[----:B------:R-:W-:Y:S01]  /*b9a0*/  FFMA R75, R89, R90, R75 ;  /* 0x0000005a594b7223 */ /* 0x000fe2000000004b */
[--C-:B------:R-:W-:Y:S02]  /*b9b0*/  HADD2.F32 R91, -RZ, R122.reuse.H0_H0 ;  /* 0x2000007aff5b7230 */ /* 0x100fe40000004100 */
        /* <DEDUP_REMOVED lines=10> */
[--C-:B------:R-:W-:Y:S02]  /*ba60*/  HADD2.F32 R90, -RZ, R124.reuse.H0_H0 ;  /* 0x2000007cff5a7230 */ /* 0x100fe40000004100 */
[C---:B------:R-:W-:Y:S01]  /*ba70*/  FFMA R78, R89.reuse, R93, R78 ;  /* 0x0000005d594e7223 */ /* 0x040fe2000000004e */
[----:B------:R-:W-:Y:S01]  /*ba80*/  FMUL R80, R80, R88 ;  /* 0x0000005850507220 */ /* 0x000fe20000400000 */
[----:B------:R-:W-:Y:S01]  /*ba90*/  FFMA R79, R89, R92, R79 ;  /* 0x0000005c594f7223 */ /* 0x000fe2000000004f */
[----:B------:R-:W-:Y:S02]  /*baa0*/  HADD2.F32 R92, -RZ, R124.H1_H1 ;  /* 0x3000007cff5c7230 */ /* 0x000fe40000004100 */
[-C--:B------:R-:W-:Y:S01]  /*bab0*/  FMUL R81, R81, R88.reuse ;  /* 0x0000005851517220 */ /* 0x080fe20000400000 */
[--C-:B------:R-:W-:Y:S02]  /*bac0*/  HADD2.F32 R91, -RZ, R125.reuse.H0_H0 ;  /* 0x2000007dff5b7230 */ /* 0x100fe40000004100 */
[----:B------:R-:W-:Y:S01]  /*bad0*/  FMUL R82, R82, R88 ;  /* 0x0000005852527220 */ /* 0x000fe20000400000 */
[C---:B------:R-:W-:Y:S01]  /*bae0*/  FFMA R80, R89.reuse, R90, R80 ;  /* 0x0000005a59507223 */ /* 0x040fe20000000050 */
[C---:B------:R-:W-:Y:S01]  /*baf0*/  FFMA R81, R89.reuse, R92, R81 ;  /* 0x0000005c59517223 */ /* 0x040fe20000000051 */
[----:B------:R-:W-:Y:S02]  /*bb00*/  HADD2.F32 R90, -RZ, R125.H1_H1 ;  /* 0x3000007dff5a7230 */ /* 0x000fe40000004100 */
[----:B------:R-:W-:Y:S01]  /*bb10*/  FFMA R82, R89, R91, R82 ;  /* 0x0000005b59527223 */ /* 0x000fe20000000052 */
[-C--:B------:R-:W-:Y:S01]  /*bb20*/  FMUL R83, R83, R88.reuse ;  /* 0x0000005853537220 */ /* 0x080fe20000400000 */
[--C-:B------:R-:W-:Y:S02]  /*bb30*/  HADD2.F32 R91, -RZ, R126.reuse.H0_H0 ;  /* 0x2000007eff5b7230 */ /* 0x100fe40000004100 */
[-C--:B------:R-:W-:Y:S01]  /*bb40*/  FMUL R84, R84, R88.reuse ;  /* 0x0000005854547220 */ /* 0x080fe20000400000 */
[----:B------:R-:W-:Y:S02]  /*bb50*/  HADD2.F32 R92, -RZ, R126.H1_H1 ;  /* 0x3000007eff5c7230 */ /* 0x000fe40000004100 */
[-C--:B------:R-:W-:Y:S01]  /*bb60*/  FMUL R85, R85, R88.reuse ;  /* 0x0000005855557220 */ /* 0x080fe20000400000 */
[--C-:B------:R-:W-:Y:S02]  /*bb70*/  HADD2.F32 R93, -RZ, R127.reuse.H0_H0 ;  /* 0x2000007fff5d7230 */ /* 0x100fe40000004100 */
[----:B------:R-:W-:Y:S01]  /*bb80*/  FMUL R86, R86, R88 ;  /* 0x0000005856567220 */ /* 0x000fe20000400000 */
[----:B------:R-:W-:Y:S02]  /*bb90*/  HADD2.F32 R94, -RZ, R127.H1_H1 ;  /* 0x3000007fff5e7230 */ /* 0x000fe40000004100 */
[----:B------:R-:W-:Y:S01]  /*bba0*/  FFMA R83, R89, R90, R83 ;  /* 0x0000005a59537223 */ /* 0x000fe20000000053 */
[----:B------:R-:W-:Y:S01]  /*bbb0*/  FMUL R87, R87, R88 ;  /* 0x0000005857577220 */ /* 0x000fe20000400000 */
[C---:B------:R-:W-:Y:S01]  /*bbc0*/  FFMA R84, R89.reuse, R91, R84 ;  /* 0x0000005b59547223 */ /* 0x040fe20000000054 */
[C---:B------:R-:W-:Y:S01]  /*bbd0*/  FFMA R85, R89.reuse, R92, R85 ;  /* 0x0000005c59557223 */ /* 0x040fe20000000055 */
[C---:B------:R-:W-:Y:S01]  /*bbe0*/  FFMA R86, R89.reuse, R93, R86 ;  /* 0x0000005d59567223 */ /* 0x040fe20000000056 */
[----:B------:R-:W-:Y:S01]  /*bbf0*/  FFMA R87, R89, R94, R87 ;  /* 0x0000005e59577223 */ /* 0x000fe20000000057 */
[----:B------:R-:W-:Y:S01]  /*bc00*/  F2FP.F16.F32.PACK_AB R162, R77, R76 ;  /* 0x0000004c4da2723e */ /* 0x000fe200000000ff */
[----:B------:R-:W-:Y:S01]  /*bc10*/  BSSY.RECONVERGENT B0, `(.L_x_157) ;  /* 0x000001c000007945 */ /* 0x000fe20003800200 */
[----:B------:R-:W-:Y:S02]  /*bc20*/  F2FP.F16.F32.PACK_AB R163, R79, R78 ;  /* 0x0000004e4fa3723e */ /* 0x000fe400000000ff */
[----:B------:R-:W-:Y:S02]  /*bc30*/  F2FP.F16.F32.PACK_AB R36, R81, R80 ;  /* 0x000000505124723e */ /* 0x000fe400000000ff */
[----:B------:R-:W-:Y:S01]  /*bc40*/  F2FP.F16.F32.PACK_AB R37, R83, R82 ;  /* 0x000000525325723e */ /* 0x000fe200000000ff */
[----:B------:R1:W-:Y:S01]  /*bc50*/  STSM.16.MT88.4 [R165+0x2000], R160 ;  /* 0x002000a0a5007844 */ /* 0x0003e20000004200 */
[----:B------:R-:W-:Y:S02]  /*bc60*/  F2FP.F16.F32.PACK_AB R38, R85, R84 ;  /* 0x000000545526723e */ /* 0x000fe400000000ff */
[----:B------:R-:W-:Y:S02]  /*bc70*/  F2FP.F16.F32.PACK_AB R39, R87, R86 ;  /* 0x000000565727723e */ /* 0x000fe400000000ff */
[----:B------:R-:W-:Y:S03]  /*bc80*/  ISETP.NE.AND P0, PT, R147, RZ, PT ;  /* 0x000000ff9300720c */ /* 0x000fe60003f05270 */
[----:B------:R1:W-:Y:S01]  /*bc90*/  STSM.16.MT88.4 [R165+0x2800], R36 ;  /* 0x00280024a5007844 */ /* 0x0003e20000004200 */
[----:B------:R-:W-:Y:S01]  /*bca0*/  @!PT LDS RZ, [RZ] ;  /* 0x00000000fffff984 */ /* 0x000fe20000000800 */
[----:B------:R-:W-:Y:S01]  /*bcb0*/  @!PT LDS RZ, [RZ] ;  /* 0x00000000fffff984 */ /* 0x000fe20000000800 */
[----:B------:R-:W-:Y:S01]  /*bcc0*/  @!PT LDS RZ, [RZ] ;  /* 0x00000000fffff984 */ /* 0x000fe20000000800 */
[----:B------:R-:W-:Y:S01]  /*bcd0*/  @!PT LDS RZ, [RZ] ;  /* 0x00000000fffff984 */ /* 0x000fe20000000800 */
[----:B------:R2:W-:Y:S07]  /*bce0*/  MEMBAR.ALL.CTA ;  /* 0x0000000000007992 */ /* 0x0005ee0000008000 */
[----:B--2---:R-:W2:Y:S02]  /*bcf0*/  FENCE.VIEW.ASYNC.S ;  /* 0x00000000000073c6 */ /* 0x004ea40000000000 */
[----:B--2---:R-:W-:Y:S06]  /*bd00*/  BAR.SYNC.DEFER_BLOCKING 0x1, 0x80 ;  /* 0x0042000000007b1d */ /* 0x004fec0000010000 */
[----:B------:R-:W-:Y:S05]  /*bd10*/  @!P0 BRA `(.L_x_158) ;  /* 0x00000000002c8947 */ /* 0x000fea0003800000 */
[----:B------:R-:W-:Y:S02]  /*bd20*/  UIADD3 UR7, UPT, UPT, UR43, 0x1000, URZ ;  /* 0x000010002b077890 */ /* 0x000fe4000fffe0ff */
[----:B------:R-:W-:Y:S02]  /*bd30*/  UIADD3 UR5, UPT, UPT, UR41, 0x40, URZ ;  /* 0x0000004029057890 */ /* 0x000fe4000fffe0ff */
[----:B------:R-:W-:Y:S02]  /*bd40*/  UIADD3 UR4, UPT, UPT, UR43, 0x3000, URZ ;  /* 0x000030002b047890 */ /* 0x000fe4000fffe0ff */
[----:B------:R-:W-:Y:S01]  /*bd50*/  MOV R129, UR7 ;  /* 0x0000000700817c02 */ /* 0x000fe20008000f00 */
[----:B------:R-:W-:Y:S03]  /*bd60*/  UMOV UR6, UR42 ;  /* 0x0000002a00067c82 */ /* 0x000fe60008000000 */
[----:B------:R-:W-:Y:S11]  /*bd70*/  R2UR UR40, R129 ;  /* 0x00000000812872ca */ /* 0x000ff600000e0000 */
[----:B------:R-:W-:Y:S02]  /*bd80*/  @!UPT UIADD3 URZ, UPT, UPT, URZ, URZ, URZ ;  /* 0x000000fffffff290 */ /* 0x000fe4000fffe0ff */
[----:B------:R2:W-:Y:S01]  /*bd90*/  UTMASTG.2D [UR40], [UR56] ;  /* 0x00000028380073b5 */ /* 0x0005e20008008000 */
[----:B------:R2:W-:Y:S01]  /*bda0*/  UTMASTG.2D [UR4], [UR56] ;  /* 0x00000004380073b5 */ /* 0x0005e20008008000 */
[----:B------:R0:W-:Y:S01]  /*bdb0*/  UTMACMDFLUSH ;  /* 0x00000000000079b7 */ /* 0x0001e20000000000 */
[----:B--2---:R-:W-:Y:S04]  /*bdc0*/  DEPBAR.LE SB0, 0x1 ;  /* 0x000080400000791a */ /* 0x004fe80000000000 */
.L_x_158:
[----:B------:R-:W-:Y:S05]  /*bdd0*/  BSYNC.RECONVERGENT B0 ;  /* 0x0000000000007941 */ /* 0x000fea0003800200 */
.L_x_157:
[----:B------:R-:W-:Y:S01]  /*bde0*/  UISETP.NE.AND UP1, UPT, UR54, URZ, UPT ;  /* 0x000000ff3600728c */ /* 0x000fe2000bf25270 */
[----:B------:R-:W-:Y:S01]  /*bdf0*/  BAR.SYNC.DEFER_BLOCKING 0x1, 0x80 ;  /* 0x0042000000007b1d */ /* 0x000fe20000010000 */
[----:B------:R-:W-:Y:S01]  /*be00*/  SHF.L.U32 R0, R138, 0x1f, RZ ;  /* 0x0000001f8a007819 */ /* 0x000fe200000006ff */
[----:B-1----:R-:W-:Y:S03]  /*be10*/  IMAD R148, R141, 0x2, R164 ;  /* 0x000000028d947824 */ /* 0x002fe600078e02a4 */
[----:B------:R-:W-:Y:S05]  /*be20*/  PLOP3.LUT P0, PT, PT, PT, UP1, 0x80, 0x8 ;  /* 0x000000000008781c */ /* 0x000fea0003f0f018 */
[----:B------:R-:W-:Y:S04]  /*be30*/  @UP1 ULEA UR4, UR53, UR43, 0x3 ;  /* 0x0000002b35041291 */ /* 0x000fe8000f8e18ff */
[----:B------:R-:W-:Y:S04]  /*be40*/  @UP1 UIADD3 UR4, UPT, UPT, UR4, 0x80, URZ ;  /* 0x0000008004041890 */ /* 0x000fe8000fffe0ff */
[----:B------:R-:W-:Y:S09]  /*be50*/  @UP1 UPRMT UR4, UR52, 0x654, UR4 ;  /* 0x0000065434041896 */ /* 0x000ff20008000004 */
[----:B------:R-:W-:Y:S01]  /*be60*/  @P0 SYNCS.ARRIVE.TRANS64.RED.A1T0 RZ, [UR4], RZ ;  /* 0x000000ffffff09a7 */ /* 0x000fe20008100404 */
[----:B------:R-:W-:Y:S01]  /*be70*/  @UP1 UIADD3 UR4, UPT, UPT, UR53, 0x1, URZ ;  /* 0x0000000135041890 */ /* 0x000fe2000fffe0ff */
[----:B------:R-:W-:Y:S01]  /*be80*/  BSSY B0, `(.L_x_159) ;  /* 0x0000008000007945 */ /* 0x000fe20003800000 */
[----:B------:R-:W-:Y:S02]  /*be90*/  FSETP.NEU.AND P0, PT, R89, RZ, PT ;  /* 0x000000ff5900720b */ /* 0x000fe40003f0d000 */
[----:B------:R-:W-:Y:S01]  /*bea0*/  @UP1 UISETP.NE.AND UP0, UPT, UR4, 0x4, UPT ;  /* 0x000000040400188c */ /* 0x000fe2000bf05270 */
[----:B------:R-:W1:Y:S03]  /*beb0*/  SYNCS.PHASECHK.TRANS64.TRYWAIT P1, [UR43+0x68], R0 ;  /* 0x00006800ff0075a7 */ /* 0x000e66000802112b */
[----:B------:R-:W-:Y:S01]  /*bec0*/  @UP1 USEL UR53, UR4, URZ, UP0 ;  /* 0x000000ff04351287 */ /* 0x000fe20008000000 */
[----:B-1----:R-:W-:Y:S11]  /*bed0*/  @P1 BRA `(.L_x_160) ;  /* 0x0000000000081947 */ /* 0x002ff60003800000 */
[----:B------:R-:W1:Y:S02]  /*bee0*/  SYNCS.PHASECHK.TRANS64.TRYWAIT P1, [UR43+0x68], R0 ;  /* 0x00006800ff0075a7 */ /* 0x000e64000802112b */
[----:B-1----:R-:W-:Y:S05]  /*bef0*/  @!P1 BRA `(.L_x_161) ;  /* 0x0000007400fc9947 */ /* 0x002fea0003800000 */
.L_x_160:
[----:B------:R-:W-:Y:S05]  /*bf00*/  BSYNC B0 ;  /* 0x0000000000007941 */ /* 0x000fea0003800000 */
.L_x_159:
[----:B------:R-:W-:Y:S05]  /*bf10*/  @P0 WARPSYNC.ALL ;  /* 0x0000000000000948 */ /* 0x000fea0003800000 */
[----:B------:R2:W3:Y:S01]  /*bf20*/  @P0 LDSM.16.MT88.4 R116, [R139+UR43+0x5000] ;  /* 0x0050002b8b74083b */ /* 0x0004e20008004200 */
[----:B------:R-:W-:Y:S02]  /*bf30*/  ISETP.GE.AND P1, PT, R146, 0x1, PT ;  /* 0x000000019200780c */ /* 0x000fe40003f26270 */
[----:B------:R-:W-:Y:S02]  /*bf40*/  CS2R R54, SRZ ;  /* 0x0000000000367805 */ /* 0x000fe4000001ff00 */
[----:B------:R-:W-:Y:S01]  /*bf50*/  CS2R R52, SRZ ;  /* 0x0000000000347805 */ /* 0x000fe2000001ff00 */
[----:B------:R2:W1:Y:S01]  /*bf60*/  @P0 LDSM.16.MT88.4 R108, [R139+UR43+0x5800] ;  /* 0x0058002b8b6c083b */ /* 0x0004620008004200 */
[----:B------:R-:W-:Y:S02]  /*bf70*/  CS2R R50, SRZ ;  /* 0x0000000000327805 */ /* 0x000fe4000001ff00 */
        /* <DEDUP_REMOVED lines=10> */
[----:B------:R2:W1:Y:S01]  /*c020*/  @P0 LDSM.16.MT88.4 R104, [R148+0x4000] ;  /* 0x004000009468083b */ /* 0x0004620000004200 */
        /* <DEDUP_REMOVED lines=24> */
[----:B--23--:R-:W-:Y:S06]  /*c1b0*/  @!P1 BRA `(.L_x_162) ;  /* 0x0000000000c49947 */ /* 0x00cfec0003800000 */
[----:B-1----:R-:W-:Y:S05]  /*c1c0*/  VIADD R3, R95, 0x40 ;  /* 0x000000405f037836 */ /* 0x002fea0000000000 */
[----:B------:R-:W-:Y:S04]  /*c1d0*/  SHF.R.U32.HI R3, RZ, 0x15, R3 ;  /* 0x00000015ff037819 */ /* 0x000fe80000011603 */
[----:B------:R-:W-:Y:S11]  /*c1e0*/  LOP3.LUT P0, RZ, R3, 0x3, R128, 0x48, !PT ;  /* 0x0000000303ff7812 */ /* 0x000ff60007804880 */
[----:B------:R-:W-:Y:S02]  /*c1f0*/  @!UPT UIADD3 URZ, UPT, UPT, URZ, URZ, URZ ;  /* 0x000000fffffff290 */ /* 0x000fe4000fffe0ff */
[----:B------:R-:W-:Y:S05]  /*c200*/  @!P0 BRA `(.L_x_163) ;  /* 0x0000000000408947 */ /* 0x000fea0003800000 */
[----:B------:R-:W1:Y:S01]  /*c210*/  LDCU.64 UR8, c[0x4][0x70] ;  /* 0x01000e00ff0877ac */ /* 0x000e620008000a00 */
[----:B------:R-:W-:Y:S01]  /*c220*/  MOV R3, 0x0 ;  /* 0x0000000000037802 */ /* 0x000fe20000000f00 */
[----:B------:R-:W-:Y:S02]  /*c230*/  HFMA2 R12, -RZ, RZ, 0, 5.9604644775390625e-08 ;  /* 0x00000001ff0c7431 */ /* 0x000fe400000001ff */
[----:B------:R-:W-:Y:S02]  /*c240*/  IMAD.MOV.U32 R8, RZ, RZ, 0x192 ;  /* 0x00000192ff087424 */ /* 0x000fe400078e00ff */
[----:B------:R-:W-:Y:S01]  /*c250*/  IMAD.MOV.U32 R13, RZ, RZ, RZ ;  /* 0x000000ffff0d7224 */ /* 0x000fe200078e00ff */
[----:B------:R-:W2:Y:S01]  /*c260*/  LDCU.64 UR6, c[0x4][0x78] ;  /* 0x01000f00ff0677ac */ /* 0x000ea20008000a00 */
[----:B------:R-:W3:Y:S01]  /*c270*/  LDC.64 R2, c[0x4][R3] ;  /* 0x0100000003027b82 */ /* 0x000ee20000000a00 */
[----:B------:R-:W5:Y:S01]  /*c280*/  LDCU.64 UR4, c[0x4][0x10] ;  /* 0x01000200ff0477ac */ /* 0x000f620008000a00 */
[----:B-1----:R-:W-:Y:S01]  /*c290*/  MOV R5, UR9 ;  /* 0x0000000900057c02 */ /* 0x002fe20008000f00 */
[----:B------:R-:W-:Y:S01]  /*c2a0*/  IMAD.U32 R4, RZ, RZ, UR8 ;  /* 0x00000008ff047e24 */ /* 0x000fe2000f8e00ff */
[----:B--2---:R-:W-:Y:S01]  /*c2b0*/  MOV R7, UR7 ;  /* 0x0000000700077c02 */ /* 0x004fe20008000f00 */
[----:B------:R-:W-:Y:S01]  /*c2c0*/  IMAD.U32 R6, RZ, RZ, UR6 ;  /* 0x00000006ff067e24 */ /* 0x000fe2000f8e00ff */
[----:B-----5:R-:W-:Y:S01]  /*c2d0*/  MOV R11, UR5 ;  /* 0x00000005000b7c02 */ /* 0x020fe20008000f00 */
[----:B------:R-:W-:Y:S02]  /*c2e0*/  IMAD.U32 R10, RZ, RZ, UR4 ;  /* 0x00000004ff0a7e24 */ /* 0x000fe4000f8e00ff */
[----:B------:R-:W-:Y:S07]  /*c2f0*/  LEPC R20, `(.L_x_163) ;  /* 0x000000001014794e */ /* 0x000fee0000000000 */
[----:B---34-:R-:W-:Y:S05]  /*c300*/  CALL.ABS.NOINC R2 ;  /* 0x0000000002007343 */ /* 0x018fea0003c00000 */
.L_x_163:
[----:B------:R-:W-:Y:S05]  /*c310*/  WARPSYNC.ALL ;  /* 0x0000000000007948 */ /* 0x000fea0003800000 */
[C---:B------:R-:W-:Y:S01]  /*c320*/  R2UR UR4, R95.reuse ;  /* 0x000000005f0472ca */ /* 0x040fe200000e0000 */
[----:B------:R-:W-:Y:S05]  /*c330*/  VIADD R3, R95, 0x100040 ;  /* 0x001000405f037836 */ /* 0x000fea0000000000 */
[----:B------:R-:W-:Y:S04]  /*c340*/  SHF.R.U32.HI R3, RZ, 0x15, R3 ;  /* 0x00000015ff037819 */ /* 0x000fe80000011603 */
[----:B------:R-:W-:Y:S03]  /*c350*/  LOP3.LUT P0, RZ, R3, 0x3, R128, 0x48, !PT ;  /* 0x0000000303ff7812 */ /* 0x000fe60007804880 */
[----:B------:R-:W1:Y:S10]  /*c360*/  LDTM.16dp256bit.x8 R24, tmem[UR4+0x40] ;  /* 0x00004004001879ee */ /* 0x000e7400081a0000 */
[----:B-1----:R-:W-:Y:S05]  /*c370*/  @!P0 BRA `(.L_x_164) ;  /* 0x0000000000408947 */ /* 0x002fea0003800000 */
        /* <DEDUP_REMOVED lines=16> */
.L_x_164:
[----:B------:R-:W-:Y:S05]  /*c480*/  WARPSYNC.ALL ;  /* 0x0000000000007948 */ /* 0x000fea0003800000 */
[----:B------:R-:W-:Y:S11]  /*c490*/  R2UR UR4, R95 ;  /* 0x000000005f0472ca */ /* 0x000ff600000e0000 */
[----:B------:R-:W-:Y:S02]  /*c4a0*/  @!UPT UIADD3 URZ, UPT, UPT, URZ, URZ, URZ ;  /* 0x000000fffffff290 */ /* 0x000fe4000fffe0ff */
[----:B------:R-:W2:Y:S02]  /*c4b0*/  LDTM.16dp256bit.x8 R56, tmem[UR4+0x100040] ;  /* 0x10004004003879ee */ /* 0x000ea400081a0000 */
[----:B--2---:R-:W-:Y:S01]  /*c4c0*/  NOP ;  /* 0x0000000000007918 */ /* 0x004fe20000000000 */
.L_x_162:
[--C-:B------:R-:W-:Y:S01]  /*c4d0*/  HADD2.F32 R4, -RZ, R116.reuse.H0_H0 ;  /* 0x20000074ff047230 */ /* 0x100fe20000004100 */
[----:B------:R-:W-:Y:S05]  /*c4e0*/  WARPSYNC.ALL ;  /* 0x0000000000007948 */ /* 0x000fea0003800000 */
[-C--:B-1----:R-:W-:Y:S01]  /*c4f0*/  FMUL R0, R24, R88.reuse ;  /* 0x0000005818007220 */ /* 0x082fe20000400000 */
[----:B------:R-:W-:Y:S02]  /*c500*/  HADD2.F32 R5, -RZ, R116.H1_H1 ;  /* 0x30000074ff057230 */ /* 0x000fe40000004100 */
[----:B------:R-:W-:Y:S01]  /*c510*/  FMUL R2, R25, R88 ;  /* 0x0000005819027220 */ /* 0x000fe20000400000 */
[--C-:B------:R-:W-:Y:S02]  /*c520*/  HADD2.F32 R6, -RZ, R117.reuse.H0_H0 ;  /* 0x20000075ff067230 */ /* 0x100fe40000004100 */
[C---:B------:R-:W-:Y:S01]  /*c530*/  FFMA R0, R89.reuse, R4, R0 ;  /* 0x0000000459007223 */ /* 0x040fe20000000000 */
[-C--:B------:R-:W-:Y:S01]  /*c540*/  FMUL R3, R26, R88.reuse ;  /* 0x000000581a037220 */ /* 0x080fe20000400000 */
[----:B------:R-:W-:Y:S02]  /*c550*/  HADD2.F32 R7, -RZ, R117.H1_H1 ;  /* 0x30000075ff077230 */ /* 0x000fe40000004100 */
[----:B------:R-:W-:Y:S01]  /*c560*/  FFMA R2, R89, R5, R2 ;  /* 0x0000000559027223 */ /* 0x000fe20000000002 */
[----:B------:R-:W-:Y:S01]  /*c570*/  FMUL R4, R27, R88 ;  /* 0x000000581b047220 */ /* 0x000fe20000400000 */
[--C-:B------:R-:W-:Y:S02]  /*c580*/  HADD2.F32 R8, -RZ, R118.reuse.H0_H0 ;  /* 0x20000076ff087230 */ /* 0x100fe40000004100 */
[C---:B------:R-:W-:Y:S01]  /*c590*/  FFMA R3, R89.reuse, R6, R3 ;  /* 0x0000000659037223 */ /* 0x040fe20000000003 */
[----:B------:R-:W-:Y:S01]  /*c5a0*/  FMUL R5, R28, R88 ;  /* 0x000000581c057220 */ /* 0x000fe20000400000 */
[----:B------:R-:W-:Y:S02]  /*c5b0*/  HADD2.F32 R9, -RZ, R118.H1_H1 ;  /* 0x30000076ff097230 */ /* 0x000fe40000004100 */
[C---:B------:R-:W-:Y:S01]  /*c5c0*/  FFMA R4, R89.reuse, R7, R4 ;  /* 0x0000000759047223 */ /* 0x040fe20000000004 */
[----:B------:R-:W-:Y:S02]  /*c5d0*/  HADD2.F32 R28, -RZ, R110.H0_H0 ;  /* 0x2000006eff1c7230 */ /* 0x000fe40000004100 */
[----:B------:R-:W-:Y:S01]  /*c5e0*/  FFMA R5, R89, R8, R5 ;  /* 0x0000000859057223 */ /* 0x000fe20000000005 */
[-C--:B------:R-:W-:Y:S01]  /*c5f0*/  FMUL R6, R29, R88.reuse ;  /* 0x000000581d067220 */ /* 0x080fe20000400000 */
[----:B------:R-:W-:Y:S02]  /*c600*/  HADD2.F32 R29, -RZ, R111.H1_H1 ;  /* 0x3000006fff1d7230 */ /* 0x000fe40000004100 */
[-C--:B------:R-:W-:Y:S01]  /*c610*/  FMUL R19, R64, R88.reuse ;  /* 0x0000005840137220 */ /* 0x080fe20000400000 */
[----:B------:R-:W-:Y:S01]  /*c620*/  FMUL R64, R80, R88 ;  /* 0x0000005850407220 */ /* 0x000fe20000400000 */
[----:B------:R-:W-:Y:S01]  /*c630*/  F2FP.F16.F32.PACK_AB R80, R2, R0 ;  /* 0x000000000250723e */ /* 0x000fe200000000ff */
[--C-:B------:R-:W-:Y:S02]  /*c640*/  HADD2.F32 R7, -RZ, R119.reuse.H0_H0 ;  /* 0x20000077ff077230 */ /* 0x100fe40000004100 */
[----:B------:R-:W-:Y:S01]  /*c650*/  FFMA R6, R89, R9, R6 ;  /* 0x0000000959067223 */ /* 0x000fe20000000006 */
[-C--:B------:R-:W-:Y:S01]  /*c660*/  FMUL R2, R31, R88.reuse ;  /* 0x000000581f027220 */ /* 0x080fe20000400000 */
[-C--:B------:R-:W-:Y:S01]  /*c670*/  FMUL R0, R30, R88.reuse ;  /* 0x000000581e007220 */ /* 0x080fe20000400000 */
[----:B------:R-:W-:Y:S02]  /*c680*/  HADD2.F32 R9, -RZ, R119.H1_H1 ;  /* 0x30000077ff097230 */ /* 0x000fe40000004100 */
[-C--:B------:R-:W-:Y:S01]  /*c690*/  FMUL R20, R65, R88.reuse ;  /* 0x0000005841147220 */ /* 0x080fe20000400000 */
[-C--:B------:R-:W-:Y:S01]  /*c6a0*/  FMUL R65, R81, R88.reuse ;  /* 0x0000005851417220 */ /* 0x080fe20000400000 */
[----:B------:R-:W-:Y:S01]  /*c6b0*/  F2FP.F16.F32.PACK_AB R81, R4, R3 ;  /* 0x000000030451723e */ /* 0x000fe200000000ff */
[C---:B------:R-:W-:Y:S01]  /*c6c0*/  FFMA R0, R89.reuse, R7, R0 ;  /* 0x0000000759007223 */ /* 0x040fe20000000000 */
[-C--:B------:R-:W-:Y:S01]  /*c6d0*/  FMUL R3, R32, R88.reuse ;  /* 0x0000005820037220 */ /* 0x080fe20000400000 */
[----:B------:R-:W-:Y:S01]  /*c6e0*/  FFMA R2, R89, R9, R2 ;  /* 0x0000000959027223 */ /* 0x000fe20000000002 */
[--C-:B------:R-:W-:Y:S02]  /*c6f0*/  HADD2.F32 R8, -RZ, R108.reuse.H0_H0 ;  /* 0x2000006cff087230 */ /* 0x100fe40000004100 */
[-C--:B------:R-:W-:Y:S01]  /*c700*/  FMUL R4, R33, R88.reuse ;  /* 0x0000005821047220 */ /* 0x080fe20000400000 */
[----:B------:R-:W-:Y:S02]  /*c710*/  HADD2.F32 R30, -RZ, R111.H0_H0 ;  /* 0x2000006fff1e7230 */ /* 0x000fe40000004100 */
[-C--:B------:R-:W-:Y:S01]  /*c720*/  FMUL R21, R66, R88.reuse ;  /* 0x0000005842157220 */ /* 0x080fe20000400000 */
[-C--:B------:R-:W-:Y:S01]  /*c730*/  FMUL R66, R82, R88.reuse ;  /* 0x0000005852427220 */ /* 0x080fe20000400000 */
[----:B------:R-:W-:Y:S01]  /*c740*/  HADD2.F32 R7, -RZ, R108.H1_H1 ;  /* 0x3000006cff077230 */ /* 0x000fe20000004100 */
[----:B------:R-:W-:Y:S01]  /*c750*/  F2FP.F16.F32.PACK_AB R82, R6, R5 ;  /* 0x000000050652723e */ /* 0x000fe200000000ff */
[--C-:B------:R-:W-:Y:S02]  /*c760*/  HADD2.F32 R10, -RZ, R109.reuse.H0_H0 ;  /* 0x2000006dff0a7230 */ /* 0x100fe40000004100 */
[-C--:B------:R-:W-:Y:S01]  /*c770*/  FMUL R5, R34, R88.reuse ;  /* 0x0000005822057220 */ /* 0x080fe20000400000 */
[----:B------:R-:W-:Y:S02]  /*c780*/  HADD2.F32 R9, -RZ, R109.H1_H1 ;  /* 0x3000006dff097230 */ /* 0x000fe40000004100 */
[----:B------:R-:W-:Y:S01]  /*c790*/  FMUL R6, R35, R88 ;  /* 0x0000005823067220 */ /* 0x000fe20000400000 */
[C---:B------:R-:W-:Y:S01]  /*c7a0*/  FFMA R3, R89.reuse, R8, R3 ;  /* 0x0000000859037223 */ /* 0x040fe20000000003 */
[C---:B------:R-:W-:Y:S01]  /*c7b0*/  FFMA R4, R89.reuse, R7, R4 ;  /* 0x0000000759047223 */ /* 0x040fe20000000004 */
[C---:B------:R-:W-:Y:S01]  /*c7c0*/  FFMA R5, R89.reuse, R10, R5 ;  /* 0x0000000a59057223 */ /* 0x040fe20000000005 */
[-C--:B------:R-:W-:Y:S01]  /*c7d0*/  FMUL R7, R36, R88.reuse ;  /* 0x0000005824077220 */ /* 0x080fe20000400000 */
[----:B------:R-:W-:Y:S02]  /*c7e0*/  HADD2.F32 R27, -RZ, R110.H1_H1 ;  /* 0x3000006eff1b7230 */ /* 0x000fe40000004100 */
[----:B------:R-:W-:Y:S01]  /*c7f0*/  FFMA R6, R89, R9, R6 ;  /* 0x0000000959067223 */ /* 0x000fe20000000006 */
[-C--:B------:R-:W-:Y:S01]  /*c800*/  FMUL R8, R37, R88.reuse ;  /* 0x0000005825087220 */ /* 0x080fe20000400000 */
[-C--:B------:R-:W-:Y:S01]  /*c810*/  FMUL R9, R38, R88.reuse ;  /* 0x0000005826097220 */ /* 0x080fe20000400000 */
[----:B------:R-:W-:Y:S01]  /*c820*/  FMUL R10, R39, R88 ;  /* 0x00000058270a7220 */ /* 0x000fe20000400000 */
[C---:B------:R-:W-:Y:S01]  /*c830*/  FFMA R7, R89.reuse, R28, R7 ;  /* 0x0000001c59077223 */ /* 0x040fe20000000007 */
[C---:B------:R-:W-:Y:S01]  /*c840*/  FFMA R8, R89.reuse, R27, R8 ;  /* 0x0000001b59087223 */ /* 0x040fe20000000008 */
[----:B------:R-:W-:Y:S02]  /*c850*/  HADD2.F32 R27, -RZ, R103.H1_H1 ;  /* 0x30000067ff1b7230 */ /* 0x000fe40000004100 */
[----:B------:R-:W-:Y:S01]  /*c860*/  FFMA R9, R89, R30, R9 ;  /* 0x0000001e59097223 */ /* 0x000fe20000000009 */
[-C--:B------:R-:W-:Y:S01]  /*c870*/  FMUL R22, R67, R88.reuse ;  /* 0x0000005843167220 */ /* 0x080fe20000400000 */
[----:B------:R-:W-:Y:S01]  /*c880*/  FMUL R67, R83, R88 ;  /* 0x0000005853437220 */ /* 0x000fe20000400000 */
[----:B------:R-:W-:Y:S01]  /*c890*/  FFMA R10, R89, R29, R10 ;  /* 0x0000001d590a7223 */ /* 0x000fe2000000000a */
[----:B------:R-:W-:Y:S01]  /*c8a0*/  F2FP.F16.F32.PACK_AB R83, R2, R0 ;  /* 0x000000000253723e */ /* 0x000fe200000000ff */
[-C--:B------:R-:W-:Y:S01]  /*c8b0*/  FMUL R0, R40, R88.reuse ;  /* 0x0000005828007220 */ /* 0x080fe20000400000 */
[----:B------:R-:W-:Y:S01]  /*c8c0*/  F2FP.F16.F32.PACK_AB R28, R4, R3 ;  /* 0x00000003041c723e */ /* 0x000fe200000000ff */
[--C-:B------:R-:W-:Y:S01]  /*c8d0*/  HADD2.F32 R4, -RZ, R100.reuse.H0_H0 ;  /* 0x20000064ff047230 */ /* 0x100fe20000004100 */
[----:B------:R-:W-:Y:S01]  /*c8e0*/  F2FP.F16.F32.PACK_AB R29, R6, R5 ;  /* 0x00000005061d723e */ /* 0x000fe200000000ff */
[----:B------:R-:W-:Y:S01]  /*c8f0*/  HADD2.F32 R5, -RZ, R100.H1_H1 ;  /* 0x30000064ff057230 */ /* 0x000fe20000004100 */
[----:B------:R-:W-:Y:S01]  /*c900*/  F2FP.F16.F32.PACK_AB R30, R8, R7 ;  /* 0x00000007081e723e */ /* 0x000fe200000000ff */
[--C-:B------:R-:W-:Y:S01]  /*c910*/  HADD2.F32 R6, -RZ, R101.reuse.H0_H0 ;  /* 0x20000065ff067230 */ /* 0x100fe20000004100 */
[----:B------:R-:W-:Y:S01]  /*c920*/  F2FP.F16.F32.PACK_AB R31, R10, R9 ;  /* 0x000000090a1f723e */ /* 0x000fe200000000ff */
[----:B------:R-:W-:Y:S01]  /*c930*/  HADD2.F32 R7, -RZ, R101.H1_H1 ;  /* 0x30000065ff077230 */ /* 0x000fe20000004100 */
[----:B------:R-:W-:Y:S01]  /*c940*/  STSM.16.MT88.4 [R144+0x5000], R80 ;  /* 0x0050005090007844 */ /* 0x000fe20000004200 */
[----:B------:R-:W-:Y:S01]  /*c950*/  FMUL R2, R41, R88 ;  /* 0x0000005829027220 */ /* 0x000fe20000400000 */
[C---:B------:R-:W-:Y:S01]  /*c960*/  FFMA R0, R89.reuse, R4, R0 ;  /* 0x0000000459007223 */ /* 0x040fe20000000000 */
[--C-:B------:R-:W-:Y:S05]  /*c970*/  HADD2.F32 R8, -RZ, R102.reuse.H0_H0 ;  /* 0x20000066ff087230 */ /* 0x100fea0000004100 */
[----:B------:R1:W-:Y:S01]  /*c980*/  STSM.16.MT88.4 [R144+0x5800], R28 ;  /* 0x0058001c90007844 */ /* 0x0003e20000004200 */
[-C--:B------:R-:W-:Y:S01]  /*c990*/  FMUL R3, R42, R88.reuse ;  /* 0x000000582a037220 */ /* 0x080fe20000400000 */
[----:B------:R-:W-:Y:S01]  /*c9a0*/  FFMA R2, R89, R5, R2 ;  /* 0x0000000559027223 */ /* 0x000fe20000000002 */
[----:B------:R-:W-:Y:S02]  /*c9b0*/  HADD2.F32 R9, -RZ, R103.H0_H0 ;  /* 0x20000067ff097230 */ /* 0x000fe40000004100 */
[----:B------:R-:W-:Y:S01]  /*c9c0*/  FMUL R4, R43, R88 ;  /* 0x000000582b047220 */ /* 0x000fe20000400000 */
[C---:B------:R-:W-:Y:S01]  /*c9d0*/  FFMA R3, R89.reuse, R6, R3 ;  /* 0x0000000659037223 */ /* 0x040fe20000000003 */
[----:B------:R-:W-:Y:S01]  /*c9e0*/  FMUL R5, R44, R88 ;  /* 0x000000582c057220 */ /* 0x000fe20000400000 */
[----:B------:R-:W-:Y:S01]  /*c9f0*/  F2FP.F16.F32.PACK_AB R32, R2, R0 ;  /* 0x000000000220723e */ /* 0x000fe200000000ff */
[----:B------:R-:W-:Y:S01]  /*ca00*/  FFMA R4, R89, R7, R4 ;  /* 0x0000000759047223 */ /* 0x000fe20000000004 */
[----:B------:R-:W-:Y:S02]  /*ca10*/  HADD2.F32 R7, -RZ, R102.H1_H1 ;  /* 0x30000066ff077230 */ /* 0x000fe40000004100 */
[-C--:B------:R-:W-:Y:S01]  /*ca20*/  FMUL R0, R45, R88.reuse ;  /* 0x000000582d007220 */ /* 0x080fe20000400000 */
[-C--:B------:R-:W-:Y:S01]  /*ca30*/  FMUL R2, R46, R88.reuse ;  /* 0x000000582e027220 */ /* 0x080fe20000400000 */
[----:B------:R-:W-:Y:S01]  /*ca40*/  FMUL R6, R47, R88 ;  /* 0x000000582f067220 */ /* 0x000fe20000400000 */
[C---:B------:R-:W-:Y:S01]  /*ca50*/  FFMA R5, R89.reuse, R8, R5 ;  /* 0x0000000859057223 */ /* 0x040fe20000000005 */
[--C-:B------:R-:W-:Y:S01]  /*ca60*/  HADD2.F32 R8, -RZ, R96.reuse.H0_H0 ;  /* 0x20000060ff087230 */ /* 0x100fe20000004100 */
[----:B------:R-:W-:Y:S01]  /*ca70*/  F2FP.F16.F32.PACK_AB R33, R4, R3 ;  /* 0x000000030421723e */ /* 0x000fe200000000ff */
[C---:B------:R-:W-:Y:S01]  /*ca80*/  FFMA R0, R89.reuse, R7, R0 ;  /* 0x0000000759007223 */ /* 0x040fe20000000000 */
[----:B------:R-:W-:Y:S02]  /*ca90*/  HADD2.F32 R7, -RZ, R96.H1_H1 ;  /* 0x30000060ff077230 */ /* 0x000fe40000004100 */
[C---:B------:R-:W-:Y:S01]  /*caa0*/  FFMA R2, R89.reuse, R9, R2 ;  /* 0x0000000959027223 */ /* 0x040fe20000000002 */
[-C--:B------:R-:W-:Y:S01]  /*cab0*/  FMUL R3, R48, R88.reuse ;  /* 0x0000005830037220 */ /* 0x080fe20000400000 */
[----:B------:R-:W-:Y:S01]  /*cac0*/  FFMA R6, R89, R27, R6 ;  /* 0x0000001b59067223 */ /* 0x000fe20000000006 */
[----:B------:R-:W-:Y:S01]  /*cad0*/  FMUL R4, R49, R88 ;  /* 0x0000005831047220 */ /* 0x000fe20000400000 */
[----:B------:R-:W-:Y:S01]  /*cae0*/  F2FP.F16.F32.PACK_AB R34, R0, R5 ;  /* 0x000000050022723e */ /* 0x000fe200000000ff */
[----:B------:R-:W-:Y:S02]  /*caf0*/  HADD2.F32 R5, -RZ, R97.H0_H0 ;  /* 0x20000061ff057230 */ /* 0x000fe40000004100 */
[C---:B------:R-:W-:Y:S01]  /*cb00*/  FFMA R3, R89.reuse, R8, R3 ;  /* 0x0000000859037223 */ /* 0x040fe20000000003 */
[----:B------:R-:W-:Y:S02]  /*cb10*/  HADD2.F32 R8, -RZ, R99.H0_H0 ;  /* 0x20000063ff087230 */ /* 0x000fe40000004100 */
[----:B------:R-:W-:Y:S01]  /*cb20*/  FFMA R4, R89, R7, R4 ;  /* 0x0000000759047223 */ /* 0x000fe20000000004 */
[----:B------:R-:W-:Y:S01]  /*cb30*/  HADD2.F32 R7, -RZ, R97.H1_H1 ;  /* 0x30000061ff077230 */ /* 0x000fe20000004100 */
[----:B------:R-:W-:Y:S01]  /*cb40*/  F2FP.F16.F32.PACK_AB R35, R6, R2 ;  /* 0x000000020623723e */ /* 0x000fe200000000ff */
[--C-:B------:R-:W-:Y:S02]  /*cb50*/  HADD2.F32 R6, -RZ, R98.reuse.H0_H0 ;  /* 0x20000062ff067230 */ /* 0x100fe40000004100 */
[-C--:B------:R-:W-:Y:S01]  /*cb60*/  FMUL R0, R50, R88.reuse ;  /* 0x0000005832007220 */ /* 0x080fe20000400000 */
[-C--:B------:R-:W-:Y:S01]  /*cb70*/  FMUL R2, R51, R88.reuse ;  /* 0x0000005833027220 */ /* 0x080fe20000400000 */
[----:B-1----:R-:W-:Y:S01]  /*cb80*/  F2FP.F16.F32.PACK_AB R28, R4, R3 ;  /* 0x00000003041c723e */ /* 0x002fe200000000ff */
[-C--:B------:R-:W-:Y:S01]  /*cb90*/  FMUL R3, R52, R88.reuse ;  /* 0x0000005834037220 */ /* 0x080fe20000400000 */
[C---:B------:R-:W-:Y:S01]  /*cba0*/  FFMA R0, R89.reuse, R5, R0 ;  /* 0x0000000559007223 */ /* 0x040fe20000000000 */
[----:B------:R-:W-:Y:S01]  /*cbb0*/  FFMA R2, R89, R7, R2 ;  /* 0x0000000759027223 */ /* 0x000fe20000000002 */
[----:B------:R-:W-:Y:S02]  /*cbc0*/  HADD2.F32 R7, -RZ, R98.H1_H1 ;  /* 0x30000062ff077230 */ /* 0x000fe40000004100 */
[----:B------:R-:W-:Y:S01]  /*cbd0*/  FMUL R4, R53, R88 ;  /* 0x0000005835047220 */ /* 0x000fe20000400000 */
[C---:B------:R-:W-:Y:S01]  /*cbe0*/  FFMA R3, R89.reuse, R6, R3 ;  /* 0x0000000659037223 */ /* 0x040fe20000000003 */
[----:B------:R-:W-:Y:S02]  /*cbf0*/  HADD2.F32 R6, -RZ, R99.H1_H1 ;  /* 0x30000063ff067230 */ /* 0x000fe40000004100 */
[----:B------:R-:W-:Y:S01]  /*cc00*/  FMUL R5, R54, R88 ;  /* 0x0000005836057220 */ /* 0x000fe20000400000 */
[C---:B------:R-:W-:Y:S01]  /*cc10*/  FFMA R4, R89.reuse, R7, R4 ;  /* 0x0000000759047223 */ /* 0x040fe20000000004 */
[--C-:B------:R-:W-:Y:S01]  /*cc20*/  HADD2.F32 R7, -RZ, R104.reuse.H1_H1 ;  /* 0x30000068ff077230 */ /* 0x100fe20000004100 */
[----:B------:R-:W-:Y:S01]  /*cc30*/  F2FP.F16.F32.PACK_AB R29, R2, R0 ;  /* 0x00000000021d723e */ /* 0x000fe200000000ff */
[----:B------:R-:W-:Y:S01]  /*cc40*/  FFMA R5, R89, R8, R5 ;  /* 0x0000000859057223 */ /* 0x000fe20000000005 */
[----:B------:R-:W-:Y:S02]  /*cc50*/  HADD2.F32 R8, -RZ, R104.H0_H0 ;  /* 0x20000068ff087230 */ /* 0x000fe40000004100 */
[-C--:B------:R-:W-:Y:S01]  /*cc60*/  FMUL R0, R55, R88.reuse ;  /* 0x0000005837007220 */ /* 0x080fe20000400000 */
[----:B------:R-:W-:Y:S01]  /*cc70*/  F2FP.F16.F32.PACK_AB R30, R4, R3 ;  /* 0x00000003041e723e */ /* 0x000fe200000000ff */
[----:B------:R-:W-:Y:S02]  /*cc80*/  HADD2.F32 R4, -RZ, R105.H0_H0 ;  /* 0x20000069ff047230 */ /* 0x000fe40000004100 */
[-C--:B------:R-:W-:Y:S01]  /*cc90*/  FMUL R11, R56, R88.reuse ;  /* 0x00000058380b7220 */ /* 0x080fe20000400000 */
[----:B------:R-:W-:Y:S01]  /*cca0*/  FMUL R12, R57, R88 ;  /* 0x00000058390c7220 */ /* 0x000fe20000400000 */
[C---:B------:R-:W-:Y:S01]  /*ccb0*/  FFMA R0, R89.reuse, R6, R0 ;  /* 0x0000000659007223 */ /* 0x040fe20000000000 */
[----:B------:R-:W-:Y:S02]  /*ccc0*/  HADD2.F32 R6, -RZ, R107.H0_H0 ;  /* 0x2000006bff067230 */ /* 0x000fe40000004100 */
[----:B------:R-:W-:Y:S01]  /*ccd0*/  FMUL R13, R58, R88 ;  /* 0x000000583a0d7220 */ /* 0x000fe20000400000 */
[C---:B------:R-:W-:Y:S01]  /*cce0*/  FFMA R11, R89.reuse, R8, R11 ;  /* 0x00000008590b7223 */ /* 0x040fe2000000000b */
[----:B------:R-:W-:Y:S02]  /*ccf0*/  HADD2.F32 R8, -RZ, R127.H1_H1 ;  /* 0x3000007fff087230 */ /* 0x000fe40000004100 */
[C---:B------:R-:W-:Y:S01]  /*cd00*/  FFMA R12, R89.reuse, R7, R12 ;  /* 0x00000007590c7223 */ /* 0x040fe2000000000c */
[----:B------:R-:W-:Y:S02]  /*cd10*/  HADD2.F32 R7, -RZ, R105.H1_H1 ;  /* 0x30000069ff077230 */ /* 0x000fe40000004100 */
[----:B------:R-:W-:Y:S01]  /*cd20*/  FFMA R13, R89, R4, R13 ;  /* 0x00000004590d7223 */ /* 0x000fe2000000000d */
[--C-:B------:R-:W-:Y:S01]  /*cd30*/  HADD2.F32 R4, -RZ, R106.reuse.H0_H0 ;  /* 0x2000006aff047230 */ /* 0x100fe20000004100 */
[----:B------:R1:W-:Y:S01]  /*cd40*/  STSM.16.MT88.4 [R144+0x6000], R32 ;  /* 0x0060002090007844 */ /* 0x0003e20000004200 */
[----:B------:R-:W-:Y:S01]  /*cd50*/  F2FP.F16.F32.PACK_AB R31, R0, R5 ;  /* 0x00000005001f723e */ /* 0x000fe200000000ff */
[-C--:B------:R-:W-:Y:S01]  /*cd60*/  FMUL R14, R59, R88.reuse ;  /* 0x000000583b0e7220 */ /* 0x080fe20000400000 */
[----:B------:R-:W-:Y:S02]  /*cd70*/  HADD2.F32 R5, -RZ, R106.H1_H1 ;  /* 0x3000006aff057230 */ /* 0x000fe40000004100 */
[-C--:B------:R-:W-:Y:S01]  /*cd80*/  FMUL R15, R60, R88.reuse ;  /* 0x000000583c0f7220 */ /* 0x080fe20000400000 */
[-C--:B------:R-:W-:Y:S01]  /*cd90*/  FMUL R16, R61, R88.reuse ;  /* 0x000000583d107220 */ /* 0x080fe20000400000 */
[----:B------:R-:W-:Y:S01]  /*cda0*/  FMUL R17, R62, R88 ;  /* 0x000000583e117220 */ /* 0x000fe20000400000 */
[C---:B------:R-:W-:Y:S01]  /*cdb0*/  FFMA R14, R89.reuse, R7, R14 ;  /* 0x00000007590e7223 */ /* 0x040fe2000000000e */
[----:B------:R-:W-:Y:S02]  /*cdc0*/  HADD2.F32 R7, -RZ, R107.H1_H1 ;  /* 0x3000006bff077230 */ /* 0x000fe40000004100 */
[C---:B------:R-:W-:Y:S01]  /*cdd0*/  FFMA R15, R89.reuse, R4, R15 ;  /* 0x00000004590f7223 */ /* 0x040fe2000000000f */
[--C-:B------:R-:W-:Y:S01]  /*cde0*/  HADD2.F32 R4, -RZ, R112.reuse.H0_H0 ;  /* 0x20000070ff047230 */ /* 0x100fe20000004100 */
[----:B------:R2:W-:Y:S01]  /*cdf0*/  STSM.16.MT88.4 [R144+0x6800], R28 ;  /* 0x0068001c90007844 */ /* 0x0005e20000004200 */
[C---:B------:R-:W-:Y:S01]  /*ce00*/  FFMA R16, R89.reuse, R5, R16 ;  /* 0x0000000559107223 */ /* 0x040fe20000000010 */
[----:B------:R-:W-:Y:S02]  /*ce10*/  HADD2.F32 R5, -RZ, R112.H1_H1 ;  /* 0x30000070ff057230 */ /* 0x000fe40000004100 */
[----:B------:R-:W-:Y:S01]  /*ce20*/  FFMA R17, R89, R6, R17 ;  /* 0x0000000659117223 */ /* 0x000fe20000000011 */
[-C--:B------:R-:W-:Y:S01]  /*ce30*/  FMUL R18, R63, R88.reuse ;  /* 0x000000583f127220 */ /* 0x080fe20000400000 */
[--C-:B------:R-:W-:Y:S02]  /*ce40*/  HADD2.F32 R6, -RZ, R113.reuse.H0_H0 ;  /* 0x20000071ff067230 */ /* 0x100fe40000004100 */
[-C--:B------:R-:W-:Y:S01]  /*ce50*/  FMUL R23, R68, R88.reuse ;  /* 0x0000005844177220 */ /* 0x080fe20000400000 */
[----:B------:R-:W-:Y:S01]  /*ce60*/  FMUL R24, R69, R88 ;  /* 0x0000005845187220 */ /* 0x000fe20000400000 */
[C---:B------:R-:W-:Y:S01]  /*ce70*/  FFMA R18, R89.reuse, R7, R18 ;  /* 0x0000000759127223 */ /* 0x040fe20000000012 */
[----:B------:R-:W-:Y:S02]  /*ce80*/  HADD2.F32 R7, -RZ, R120.H0_H0 ;  /* 0x20000078ff077230 */ /* 0x000fe40000004100 */
[C---:B------:R-:W-:Y:S01]  /*ce90*/  FFMA R19, R89.reuse, R4, R19 ;  /* 0x0000000459137223 */ /* 0x040fe20000000013 */
[----:B------:R-:W-:Y:S02]  /*cea0*/  HADD2.F32 R4, -RZ, R113.H1_H1 ;  /* 0x30000071ff047230 */ /* 0x000fe40000004100 */
[C---:B------:R-:W-:Y:S01]  /*ceb0*/  FFMA R20, R89.reuse, R5, R20 ;  /* 0x0000000559147223 */ /* 0x040fe20000000014 */
[C---:B------:R-:W-:Y:S01]  /*cec0*/  FFMA R21, R89.reuse, R6, R21 ;  /* 0x0000000659157223 */ /* 0x040fe20000000015 */
[--C-:B------:R-:W-:Y:S02]  /*ced0*/  HADD2.F32 R6, -RZ, R114.reuse.H0_H0 ;  /* 0x20000072ff067230 */ /* 0x100fe40000004100 */
[----:B------:R-:W-:Y:S01]  /*cee0*/  FMUL R25, R70, R88 ;  /* 0x0000005846197220 */ /* 0x000fe20000400000 */
[----:B------:R-:W-:Y:S01]  /*cef0*/  HADD2.F32 R5, -RZ, R114.H1_H1 ;  /* 0x30000072ff057230 */ /* 0x000fe20000004100 */
[----:B------:R-:W-:Y:S01]  /*cf00*/  F2FP.F16.F32.PACK_AB R36, R20, R19 ;  /* 0x000000131424723e */ /* 0x000fe200000000ff */
[C---:B------:R-:W-:Y:S01]  /*cf10*/  FFMA R22, R89.reuse, R4, R22 ;  /* 0x0000000459167223 */ /* 0x040fe20000000016 */
[C---:B------:R-:W-:Y:S01]  /*cf20*/  FFMA R23, R89.reuse, R6, R23 ;  /* 0x0000000659177223 */ /* 0x040fe20000000017 */
[----:B-1----:R-:W-:Y:S01]  /*cf30*/  F2FP.F16.F32.PACK_AB R32, R12, R11 ;  /* 0x0000000b0c20723e */ /* 0x002fe200000000ff */
[----:B------:R-:W-:Y:S01]  /*cf40*/  FFMA R24, R89, R5, R24 ;  /* 0x0000000559187223 */ /* 0x000fe20000000018 */
[--C-:B------:R-:W-:Y:S01]  /*cf50*/  HADD2.F32 R4, -RZ, R115.reuse.H0_H0 ;  /* 0x20000073ff047230 */ /* 0x100fe20000004100 */
[----:B------:R-:W-:Y:S01]  /*cf60*/  F2FP.F16.F32.PACK_AB R33, R14, R13 ;  /* 0x0000000d0e21723e */ /* 0x000fe200000000ff */
[----:B------:R-:W-:Y:S01]  /*cf70*/  HADD2.F32 R5, -RZ, R115.H1_H1 ;  /* 0x30000073ff057230 */ /* 0x000fe20000004100 */
[----:B------:R-:W-:Y:S01]  /*cf80*/  F2FP.F16.F32.PACK_AB R34, R16, R15 ;  /* 0x0000000f1022723e */ /* 0x000fe200000000ff */
[----:B------:R-:W-:Y:S01]  /*cf90*/  FMUL R26, R71, R88 ;  /* 0x00000058471a7220 */ /* 0x000fe20000400000 */
[----:B------:R-:W-:Y:S01]  /*cfa0*/  F2FP.F16.F32.PACK_AB R35, R18, R17 ;  /* 0x000000111223723e */ /* 0x000fe200000000ff */
[C---:B------:R-:W-:Y:S01]  /*cfb0*/  FFMA R25, R89.reuse, R4, R25 ;  /* 0x0000000459197223 */ /* 0x040fe20000000019 */
[----:B------:R-:W-:Y:S01]  /*cfc0*/  F2FP.F16.F32.PACK_AB R37, R22, R21 ;  /* 0x000000151625723e */ /* 0x000fe200000000ff */
[----:B------:R-:W-:Y:S01]  /*cfd0*/  FFMA R26, R89, R5, R26 ;  /* 0x00000005591a7223 */ /* 0x000fe2000000001a */
[----:B------:R-:W-:Y:S01]  /*cfe0*/  F2FP.F16.F32.PACK_AB R38, R24, R23 ;  /* 0x000000171826723e */ /* 0x000fe200000000ff */
[----:B------:R2:W-:Y:S01]  /*cff0*/  STSM.16.MT88.4 [R148+0x4000], R32 ;  /* 0x0040002094007844 */ /* 0x0005e20000004200 */
[-C--:B------:R-:W-:Y:S01]  /*d000*/  FMUL R56, R72, R88.reuse ;  /* 0x0000005848387220 */ /* 0x080fe20000400000 */
[----:B------:R-:W-:Y:S01]  /*d010*/  HADD2.F32 R4, -RZ, R120.H1_H1 ;  /* 0x30000078ff047230 */ /* 0x000fe20000004100 */
[----:B------:R-:W-:Y:S01]  /*d020*/  F2FP.F16.F32.PACK_AB R39, R26, R25 ;  /* 0x000000191a27723e */ /* 0x000fe200000000ff */
[-C--:B------:R-:W-:Y:S01]  /*d030*/  FMUL R57, R73, R88.reuse ;  /* 0x0000005849397220 */ /* 0x080fe20000400000 */
[--C-:B------:R-:W-:Y:S02]  /*d040*/  HADD2.F32 R5, -RZ, R121.reuse.H0_H0 ;  /* 0x20000079ff057230 */ /* 0x100fe40000004100 */
[C---:B------:R-:W-:Y:S01]  /*d050*/  FFMA R56, R89.reuse, R7, R56 ;  /* 0x0000000759387223 */ /* 0x040fe20000000038 */
[----:B------:R-:W-:Y:S01]  /*d060*/  FMUL R58, R74, R88 ;  /* 0x000000584a3a7220 */ /* 0x000fe20000400000 */
[----:B------:R-:W-:Y:S01]  /*d070*/  HADD2.F32 R6, -RZ, R121.H1_H1 ;  /* 0x30000079ff067230 */ /* 0x000fe20000004100 */
[----:B------:R2:W-:Y:S01]  /*d080*/  STSM.16.MT88.4 [R148+0x4800], R36 ;  /* 0x0048002494007844 */ /* 0x0005e20000004200 */
[C---:B------:R-:W-:Y:S01]  /*d090*/  FFMA R57, R89.reuse, R4, R57 ;  /* 0x0000000459397223 */ /* 0x040fe20000000039 */
[----:B------:R-:W-:Y:S01]  /*d0a0*/  FFMA R58, R89, R5, R58 ;  /* 0x00000005593a7223 */ /* 0x000fe2000000003a */
[-C--:B------:R-:W-:Y:S01]  /*d0b0*/  FMUL R59, R75, R88.reuse ;  /* 0x000000584b3b7220 */ /* 0x080fe20000400000 */
[--C-:B------:R-:W-:Y:S02]  /*d0c0*/  HADD2.F32 R4, -RZ, R122.reuse.H0_H0 ;  /* 0x2000007aff047230 */ /* 0x100fe40000004100 */
[----:B------:R-:W-:Y:S01]  /*d0d0*/  FMUL R60, R76, R88 ;  /* 0x000000584c3c7220 */ /* 0x000fe20000400000 */
[----:B------:R-:W-:Y:S01]  /*d0e0*/  F2FP.F16.F32.PACK_AB R40, R57, R56 ;  /* 0x000000383928723e */ /* 0x000fe200000000ff */
        /* <DEDUP_REMOVED lines=11> */
[----:B------:R-:W-:Y:S01]  /*d1a0*/  FMUL R68, R84, R88 ;  /* 0x0000005854447220 */ /* 0x000fe20000400000 */
[----:B------:R-:W-:Y:S02]  /*d1b0*/  HADD2.F32 R6, -RZ, R124.H1_H1 ;  /* 0x3000007cff067230 */ /* 0x000fe40000004100 */
[C---:B------:R-:W-:Y:S01]  /*d1c0*/  FFMA R63, R89.reuse, R4, R63 ;  /* 0x00000004593f7223 */ /* 0x040fe2000000003f */
[--C-:B------:R-:W-:Y:S02]  /*d1d0*/  HADD2.F32 R7, -RZ, R125.reuse.H0_H0 ;  /* 0x2000007dff077230 */ /* 0x100fe40000004100 */
[C---:B------:R-:W-:Y:S01]  /*d1e0*/  FFMA R64, R89.reuse, R5, R64 ;  /* 0x0000000559407223 */ /* 0x040fe20000000040 */
[----:B------:R-:W-:Y:S02]  /*d1f0*/  HADD2.F32 R4, -RZ, R125.H1_H1 ;  /* 0x3000007dff047230 */ /* 0x000fe40000004100 */
[C---:B------:R-:W-:Y:S01]  /*d200*/  FFMA R65, R89.reuse, R6, R65 ;  /* 0x0000000659417223 */ /* 0x040fe20000000041 */
[--C-:B------:R-:W-:Y:S02]  /*d210*/  HADD2.F32 R5, -RZ, R126.reuse.H0_H0 ;  /* 0x2000007eff057230 */ /* 0x100fe40000004100 */
[----:B------:R-:W-:Y:S01]  /*d220*/  FFMA R66, R89, R7, R66 ;  /* 0x0000000759427223 */ /* 0x000fe20000000042 */
[----:B------:R-:W-:Y:S02]  /*d230*/  HADD2.F32 R6, -RZ, R126.H1_H1 ;  /* 0x3000007eff067230 */ /* 0x000fe40000004100 */
[-C--:B------:R-:W-:Y:S01]  /*d240*/  FMUL R69, R85, R88.reuse ;  /* 0x0000005855457220 */ /* 0x080fe20000400000 */
[----:B------:R-:W-:Y:S02]  /*d250*/  HADD2.F32 R7, -RZ, R127.H0_H0 ;  /* 0x2000007fff077230 */ /* 0x000fe40000004100 */
[----:B------:R-:W-:Y:S01]  /*d260*/  FMUL R70, R86, R88 ;  /* 0x0000005856467220 */ /* 0x000fe20000400000 */
        /* <DEDUP_REMOVED lines=22> */
[----:B-1----:R-:W1:Y:S02]  /*d3d0*/  FENCE.VIEW.ASYNC.S ;  /* 0x00000000000073c6 */ /* 0x002e640000000000 */
[----:B-1----:R-:W-:Y:S06]  /*d3e0*/  BAR.SYNC.DEFER_BLOCKING 0x1, 0x80 ;  /* 0x0042000000007b1d */ /* 0x002fec0000010000 */
[----:B------:R-:W-:Y:S05]  /*d3f0*/  @!P0 BRA `(.L_x_166) ;  /* 0x0000000000288947 */ /* 0x000fea0003800000 */
[----:B------:R-:W-:Y:S02]  /*d400*/  UIADD3 UR10, UPT, UPT, UR42, 0x40, URZ ;  /* 0x000000402a0a7890 */ /* 0x000fe4000fffe0ff */
[----:B------:R-:W-:Y:S01]  /*d410*/  UIADD3 UR8, UPT, UPT, UR43, 0x5000, URZ ;  /* 0x000050002b087890 */ /* 0x000fe2000fffe0ff */
[----:B------:R-:W-:Y:S01]  /*d420*/  UMOV UR9, UR41 ;  /* 0x0000002900097c82 */ /* 0x000fe20008000000 */
[----:B------:R-:W-:Y:S02]  /*d430*/  UIADD3 UR5, UPT, UPT, UR41, 0x40, URZ ;  /* 0x0000004029057890 */ /* 0x000fe4000fffe0ff */
[----:B------:R-:W-:Y:S01]  /*d440*/  UIADD3 UR4, UPT, UPT, UR43, 0x7000, URZ ;  /* 0x000070002b047890 */ /* 0x000fe2000fffe0ff */
[----:B------:R-:W-:Y:S04]  /*d450*/  UMOV UR6, UR10 ;  /* 0x0000000a00067c82 */ /* 0x000fe80008000000 */
[----:B------:R1:W-:Y:S04]  /*d460*/  UTMASTG.2D [UR8], [UR56] ;  /* 0x00000008380073b5 */ /* 0x0003e80008008000 */
[----:B------:R1:W-:Y:S01]  /*d470*/  UTMASTG.2D [UR4], [UR56] ;  /* 0x00000004380073b5 */ /* 0x0003e20008008000 */
[----:B------:R0:W-:Y:S01]  /*d480*/  UTMACMDFLUSH ;  /* 0x00000000000079b7 */ /* 0x0001e20000000000 */
[----:B-1----:R-:W-:Y:S04]  /*d490*/  DEPBAR.LE SB0, 0x1 ;  /* 0x000080400000791a */ /* 0x002fe80000000000 */
.L_x_166:
[----:B------:R-:W-:Y:S05]  /*d4a0*/  BSYNC.RECONVERGENT B0 ;  /* 0x0000000000007941 */ /* 0x000fea0003800200 */
.L_x_165:
[----:B------:R-:W-:Y:S01]  /*d4b0*/  BAR.SYNC.DEFER_BLOCKING 0x1, 0x80 ;  /* 0x0042000000007b1d */ /* 0x000fe20000010000 */
[----:B------:R-:W-:Y:S01]  /*d4c0*/  ULEA UR4, UR53, UR43, 0x3 ;  /* 0x0000002b35047291 */ /* 0x000fe2000f8e18ff */
[----:B------:R-:W-:Y:S01]  /*d4d0*/  SHF.L.U32 R3, R138, 0x1f, RZ ;  /* 0x0000001f8a037819 */ /* 0x000fe200000006ff */
[----:B------:R-:W-:Y:S01]  /*d4e0*/  UIADD3 UR40, UPT, UPT, UR53, 0x1, URZ ;  /* 0x0000000135287890 */ /* 0x000fe2000fffe0ff */
[----:B------:R-:W-:Y:S01]  /*d4f0*/  FSETP.NEU.AND P0, PT, R89, RZ, PT ;  /* 0x000000ff5900720b */ /* 0x000fe20003f0d000 */
[----:B------:R-:W-:Y:S01]  /*d500*/  UIADD3 UR4, UPT, UPT, UR4, 0x80, URZ ;  /* 0x0000008004047890 */ /* 0x000fe2000fffe0ff */
[----:B------:R-:W-:Y:S03]  /*d510*/  ISETP.GE.AND P2, PT, R146, 0x1, PT ;  /* 0x000000019200780c */ /* 0x000fe60003f46270 */
[----:B------:R-:W-:Y:S09]  /*d520*/  UPRMT UR4, UR52, 0x654, UR4 ;  /* 0x0000065434047896 */ /* 0x000ff20008000004 */
[----:B------:R-:W-:Y:S01]  /*d530*/  SYNCS.ARRIVE.TRANS64.RED.A1T0 RZ, [UR4], RZ ;  /* 0x000000ffffff79a7 */ /* 0x000fe20008100404 */
[----:B------:R-:W-:Y:S01]  /*d540*/  BSSY B0, `(.L_x_167) ;  /* 0x0000005000007945 */ /* 0x000fe20003800000 */
[----:B------:R-:W1:Y:S03]  /*d550*/  SYNCS.PHASECHK.TRANS64.TRYWAIT P1, [UR43+0x70], R3 ;  /* 0x00007003ff0075a7 */ /* 0x000e66000802112b */
[----:B-1----:R-:W-:Y:S05]  /*d560*/  @P1 BRA `(.L_x_168) ;  /* 0x0000000000081947 */ /* 0x002fea0003800000 */
[----:B------:R-:W1:Y:S02]  /*d570*/  SYNCS.PHASECHK.TRANS64.TRYWAIT P1, [UR43+0x70], R3 ;  /* 0x00007003ff0075a7 */ /* 0x000e64000802112b */
[----:B-1----:R-:W-:Y:S05]  /*d580*/  @!P1 BRA `(.L_x_169) ;  /* 0x0000006000709947 */ /* 0x002fea0003800000 */
.L_x_168:
[----:B------:R-:W-:Y:S05]  /*d590*/  BSYNC B0 ;  /* 0x0000000000007941 */ /* 0x000fea0003800000 */
.L_x_167:
[----:B------:R-:W-:Y:S05]  /*d5a0*/  @P0 WARPSYNC.ALL ;  /* 0x0000000000000948 */ /* 0x000fea0003800000 */
        /* <DEDUP_REMOVED lines=9> */
[----:B--2---:R-:W-:Y:S02]  /*d640*/  CS2R R42, SRZ ;  /* 0x00000000002a7805 */ /* 0x004fe4000001ff00 */
[----:B------:R-:W-:Y:S02]  /*d650*/  CS2R R40, SRZ ;  /* 0x0000000000287805 */ /* 0x000fe4000001ff00 */
[----:B------:R-:W-:Y:S01]  /*d660*/  CS2R R38, SRZ ;  /* 0x0000000000267805 */ /* 0x000fe2000001ff00 */
[----:B------:R3:W2:Y:S01]  /*d670*/  @P0 LDSM.16.MT88.4 R96, [R139+UR43+0xa800] ;  /* 0x00a8002b8b60083b */ /* 0x0006a20008004200 */
        /* <DEDUP_REMOVED lines=27> */
[----:B--2---:R-:W-:Y:S06]  /*d830*/  @!P2 BRA `(.L_x_170) ;  /* 0x0000000000c4a947 */ /* 0x004fec0003800000 */
        /* <DEDUP_REMOVED lines=21> */
.L_x_171:
        /* <DEDUP_REMOVED lines=23> */
.L_x_172:
[----:B------:R-:W-:Y:S05]  /*db00*/  WARPSYNC.ALL ;  /* 0x0000000000007948 */ /* 0x000fea0003800000 */
[----:B------:R-:W-:Y:S11]  /*db10*/  R2UR UR4, R95 ;  /* 0x000000005f0472ca */ /* 0x000ff600000e0000 */
[----:B------:R-:W-:Y:S02]  /*db20*/  @!UPT UIADD3 URZ, UPT, UPT, URZ, URZ, URZ ;  /* 0x000000fffffff290 */ /* 0x000fe4000fffe0ff */
[----:B------:R-:W2:Y:S02]  /*db30*/  LDTM.16dp256bit.x8 R56, tmem[UR4+0x100080] ;  /* 0x10008004003879ee */ /* 0x000ea400081a0000 */
[----:B--2---:R-:W-:Y:S01]  /*db40*/  NOP ;  /* 0x0000000000007918 */ /* 0x004fe20000000000 */
.L_x_170:
[--C-:B-1----:R-:W-:Y:S01]  /*db50*/  HADD2.F32 R4, -RZ, R116.reuse.H0_H0 ;  /* 0x20000074ff047230 */ /* 0x102fe20000004100 */
[----:B------:R-:W-:Y:S05]  /*db60*/  WARPSYNC.ALL ;  /* 0x0000000000007948 */ /* 0x000fea0003800000 */
[-C--:B------:R-:W-:Y:S01]  /*db70*/  FMUL R0, R24, R88.reuse ;  /* 0x0000005818007220 */ /* 0x080fe20000400000 */
        /* <DEDUP_REMOVED lines=45> */
[----:B------:R-:W-:Y:S01]  /*de50*/  FFMA R6, R89, R9, R6 ;  /* 0x0000000959067223 */ /* 0x000fe20000000006 */
[-C--:B------:R-:W-:Y:S01]  /*de60*/  FMUL R7, R36, R88.reuse ;  /* 0x0000005824077220 */ /* 0x080fe20000400000 */
[----:B------:R-:W-:Y:S02]  /*de70*/  HADD2.F32 R27, -RZ, R110.H1_H1 ;  /* 0x3000006eff1b7230 */ /* 0x000fe40000004100 */
        /* <DEDUP_REMOVED lines=9> */
[C---:B------:R-:W-:Y:S01]  /*df10*/  FFMA R10, R89.reuse, R29, R10 ;  /* 0x0000001d590a7223 */ /* 0x040fe2000000000a */
        /* <DEDUP_REMOVED lines=11> */
[----:B------:R-:W-:Y:S01]  /*dfd0*/  FFMA R0, R89, R3, R0 ;  /* 0x0000000359007223 */ /* 0x000fe20000000000 */
[-C--:B------:R-:W-:Y:S01]  /*dfe0*/  FMUL R2, R41, R88.reuse ;  /* 0x0000005829027220 */ /* 0x080fe20000400000 */
        /* <DEDUP_REMOVED lines=40> */
[--C-:B------:R-:W-:Y:S01]  /*e270*/  HADD2.F32 R6, -RZ, R104.reuse.H0_H0 ;  /* 0x20000068ff067230 */ /* 0x100fe20000004100 */
[----:B------:R-:W-:Y:S01]  /*e280*/  F2FP.F16.F32.PACK_AB R29, R2, R0 ;  /* 0x00000000021d723e */ /* 0x000fe200000000ff */
[----:B------:R-:W-:Y:S02]  /*e290*/  HADD2.F32 R2, -RZ, R99.H1_H1 ;  /* 0x30000063ff027230 */ /* 0x000fe40000004100 */
[-C--:B------:R-:W-:Y:S01]  /*e2a0*/  FMUL R5, R54, R88.reuse ;  /* 0x0000005836057220 */ /* 0x080fe20000400000 */
[----:B------:R-:W-:Y:S01]  /*e2b0*/  FFMA R4, R89, R7, R4 ;  /* 0x0000000759047223 */ /* 0x000fe20000000004 */
[----:B------:R-:W-:Y:S02]  /*e2c0*/  HADD2.F32 R7, -RZ, R104.H1_H1 ;  /* 0x30000068ff077230 */ /* 0x000fe40000004100 */
[----:B------:R-:W-:Y:S01]  /*e2d0*/  FMUL R0, R55, R88 ;  /* 0x0000005837007220 */ /* 0x000fe20000400000 */
[C---:B------:R-:W-:Y:S01]  /*e2e0*/  FFMA R5, R89.reuse, R8, R5 ;  /* 0x0000000859057223 */ /* 0x040fe20000000005 */
[----:B------:R-:W-:Y:S01]  /*e2f0*/  FMUL R15, R60, R88 ;  /* 0x000000583c0f7220 */ /* 0x000fe20000400000 */
[----:B------:R-:W-:Y:S01]  /*e300*/  F2FP.F16.F32.PACK_AB R30, R4, R3 ;  /* 0x00000003041e723e */ /* 0x000fe200000000ff */
[--C-:B------:R-:W-:Y:S02]  /*e310*/  HADD2.F32 R3, -RZ, R105.reuse.H1_H1 ;  /* 0x30000069ff037230 */ /* 0x100fe40000004100 */
[C---:B------:R-:W-:Y:S01]  /*e320*/  FFMA R0, R89.reuse, R2, R0 ;  /* 0x0000000259007223 */ /* 0x040fe20000000000 */
[----:B------:R-:W-:Y:S02]  /*e330*/  HADD2.F32 R2, -RZ, R105.H0_H0 ;  /* 0x20000069ff027230 */ /* 0x000fe40000004100 */
[C---:B------:R-:W-:Y:S01]  /*e340*/  FFMA R11, R89.reuse, R6, R11 ;  /* 0x00000006590b7223 */ /* 0x040fe2000000000b */
[----:B------:R-:W-:Y:S01]  /*e350*/  HADD2.F32 R4, -RZ, R127.H1_H1 ;  /* 0x3000007fff047230 */ /* 0x000fe20000004100 */
[----:B------:R1:W-:Y:S01]  /*e360*/  STSM.16.MT88.4 [R144+0xa000], R32 ;  /* 0x00a0002090007844 */ /* 0x0003e20000004200 */
[----:B------:R-:W-:Y:S01]  /*e370*/  F2FP.F16.F32.PACK_AB R31, R0, R5 ;  /* 0x00000005001f723e */ /* 0x000fe200000000ff */
[C---:B------:R-:W-:Y:S01]  /*e380*/  FFMA R12, R89.reuse, R7, R12 ;  /* 0x00000007590c7223 */ /* 0x040fe2000000000c */
[--C-:B------:R-:W-:Y:S02]  /*e390*/  HADD2.F32 R0, -RZ, R106.reuse.H0_H0 ;  /* 0x2000006aff007230 */ /* 0x100fe40000004100 */
[C---:B------:R-:W-:Y:S01]  /*e3a0*/  FFMA R13, R89.reuse, R2, R13 ;  /* 0x00000002590d7223 */ /* 0x040fe2000000000d */
[C---:B------:R-:W-:Y:S01]  /*e3b0*/  FFMA R14, R89.reuse, R3, R14 ;  /* 0x00000003590e7223 */ /* 0x040fe2000000000e */
[----:B------:R-:W-:Y:S01]  /*e3c0*/  HADD2.F32 R3, -RZ, R106.H1_H1 ;  /* 0x3000006aff037230 */ /* 0x000fe20000004100 */
[----:B------:R1:W-:Y:S01]  /*e3d0*/  STSM.16.MT88.4 [R144+0xa800], R28 ;  /* 0x00a8001c90007844 */ /* 0x0003e20000004200 */
[----:B------:R-:W-:Y:S01]  /*e3e0*/  F2FP.F16.F32.PACK_AB R12, R12, R11 ;  /* 0x0000000b0c0c723e */ /* 0x000fe200000000ff */
[----:B------:R-:W-:Y:S01]  /*e3f0*/  FFMA R15, R89, R0, R15 ;  /* 0x00000000590f7223 */ /* 0x000fe2000000000f */
[----:B------:R-:W-:Y:S01]  /*e400*/  F2FP.F16.F32.PACK_AB R13, R14, R13 ;  /* 0x0000000d0e0d723e */ /* 0x000fe200000000ff */
[-C--:B------:R-:W-:Y:S01]  /*e410*/  FMUL R16, R61, R88.reuse ;  /* 0x000000583d107220 */ /* 0x080fe20000400000 */
[--C-:B------:R-:W-:Y:S02]  /*e420*/  HADD2.F32 R2, -RZ, R107.reuse.H0_H0 ;  /* 0x2000006bff027230 */ /* 0x100fe40000004100 */
[-C--:B------:R-:W-:Y:S01]  /*e430*/  FMUL R17, R62, R88.reuse ;  /* 0x000000583e117220 */ /* 0x080fe20000400000 */
[----:B------:R-:W-:Y:S02]  /*e440*/  HADD2.F32 R5, -RZ, R107.H1_H1 ;  /* 0x3000006bff057230 */ /* 0x000fe40000004100 */
[----:B------:R-:W-:Y:S01]  /*e450*/  FFMA R16, R89, R3, R16 ;  /* 0x0000000359107223 */ /* 0x000fe20000000010 */
[----:B------:R-:W-:Y:S01]  /*e460*/  FMUL R18, R63, R88 ;  /* 0x000000583f127220 */ /* 0x000fe20000400000 */
[--C-:B------:R-:W-:Y:S02]  /*e470*/  HADD2.F32 R0, -RZ, R112.reuse.H0_H0 ;  /* 0x20000070ff007230 */ /* 0x100fe40000004100 */
[C---:B------:R-:W-:Y:S01]  /*e480*/  FFMA R17, R89.reuse, R2, R17 ;  /* 0x0000000259117223 */ /* 0x040fe20000000011 */
[----:B------:R-:W-:Y:S01]  /*e490*/  FMUL R19, R64, R88 ;  /* 0x0000005840137220 */ /* 0x000fe20000400000 */
[----:B------:R-:W-:Y:S01]  /*e4a0*/  HADD2.F32 R3, -RZ, R112.H1_H1 ;  /* 0x30000070ff037230 */ /* 0x000fe20000004100 */
[----:B------:R-:W-:Y:S01]  /*e4b0*/  F2FP.F16.F32.PACK_AB R14, R16, R15 ;  /* 0x0000000f100e723e */ /* 0x000fe200000000ff */
[C---:B------:R-:W-:Y:S01]  /*e4c0*/  FFMA R18, R89.reuse, R5, R18 ;  /* 0x0000000559127223 */ /* 0x040fe20000000012 */
[----:B------:R-:W-:Y:S01]  /*e4d0*/  FFMA R19, R89, R0, R19 ;  /* 0x0000000059137223 */ /* 0x000fe20000000013 */
[-C--:B------:R-:W-:Y:S01]  /*e4e0*/  FMUL R20, R65, R88.reuse ;  /* 0x0000005841147220 */ /* 0x080fe20000400000 */
[--C-:B------:R-:W-:Y:S02]  /*e4f0*/  HADD2.F32 R2, -RZ, R113.reuse.H0_H0 ;  /* 0x20000071ff027230 */ /* 0x100fe40000004100 */
[----:B------:R-:W-:Y:S01]  /*e500*/  FMUL R21, R66, R88 ;  /* 0x0000005842157220 */ /* 0x000fe20000400000 */
[----:B------:R-:W-:Y:S01]  /*e510*/  F2FP.F16.F32.PACK_AB R15, R18, R17 ;  /* 0x00000011120f723e */ /* 0x000fe200000000ff */
[C---:B------:R-:W-:Y:S01]  /*e520*/  FFMA R20, R89.reuse, R3, R20 ;  /* 0x0000000359147223 */ /* 0x040fe20000000014 */
[----:B------:R-:W-:Y:S02]  /*e530*/  HADD2.F32 R0, -RZ, R113.H1_H1 ;  /* 0x30000071ff007230 */ /* 0x000fe40000004100 */
[----:B------:R-:W-:Y:S01]  /*e540*/  FFMA R21, R89, R2, R21 ;  /* 0x0000000259157223 */ /* 0x000fe20000000015 */
[----:B------:R-:W-:Y:S01]  /*e550*/  FMUL R22, R67, R88 ;  /* 0x0000005843167220 */ /* 0x000fe20000400000 */
[--C-:B------:R-:W-:Y:S01]  /*e560*/  HADD2.F32 R2, -RZ, R114.reuse.H0_H0 ;  /* 0x20000072ff027230 */ /* 0x100fe20000004100 */
[----:B------:R1:W-:Y:S01]  /*e570*/  STSM.16.MT88.4 [R148+0x8000], R12 ;  /* 0x0080000c94007844 */ /* 0x0003e20000004200 */
[----:B------:R-:W-:Y:S01]  /*e580*/  F2FP.F16.F32.PACK_AB R20, R20, R19 ;  /* 0x000000131414723e */ /* 0x000fe200000000ff */
        /* <DEDUP_REMOVED lines=14> */
[C---:B------:R-:W-:Y:S01]  /*e670*/  FFMA R26, R89.reuse, R3, R26 ;  /* 0x00000003591a7223 */ /* 0x040fe2000000001a */
[----:B------:R-:W-:Y:S02]  /*e680*/  HADD2.F32 R0, -RZ, R120.H1_H1 ;  /* 0x30000078ff007230 */ /* 0x000fe40000004100 */
[C---:B------:R-:W-:Y:S01]  /*e690*/  FFMA R56, R89.reuse, R5, R56 ;  /* 0x0000000559387223 */ /* 0x040fe20000000038 */
[--C-:B------:R-:W-:Y:S02]  /*e6a0*/  HADD2.F32 R3, -RZ, R121.reuse.H0_H0 ;  /* 0x20000079ff037230 */ /* 0x100fe40000004100 */
[----:B------:R-:W-:Y:S01]  /*e6b0*/  FMUL R60, R76, R88 ;  /* 0x000000584c3c7220 */ /* 0x000fe20000400000 */
[----:B------:R-:W-:Y:S01]  /*e6c0*/  HADD2.F32 R2, -RZ, R121.H1_H1 ;  /* 0x30000079ff027230 */ /* 0x000fe20000004100 */
[----:B------:R-:W-:Y:S01]  /*e6d0*/  F2FP.F16.F32.PACK_AB R23, R26, R25 ;  /* 0x000000191a17723e */ /* 0x000fe200000000ff */
[C---:B------:R-:W-:Y:S01]  /*e6e0*/  FFMA R57, R89.reuse, R0, R57 ;  /* 0x0000000059397223 */ /* 0x040fe20000000039 */
[C---:B------:R-:W-:Y:S01]  /*e6f0*/  FFMA R58, R89.reuse, R3, R58 ;  /* 0x00000003593a7223 */ /* 0x040fe2000000003a */
[--C-:B------:R-:W-:Y:S02]  /*e700*/  HADD2.F32 R0, -RZ, R122.reuse.H0_H0 ;  /* 0x2000007aff007230 */ /* 0x100fe40000004100 */
[----:B------:R-:W-:Y:S01]  /*e710*/  FFMA R59, R89, R2, R59 ;  /* 0x00000002593b7223 */ /* 0x000fe2000000003b */
[----:B------:R1:W-:Y:S01]  /*e720*/  STSM.16.MT88.4 [R148+0x8800], R20 ;  /* 0x0088001494007844 */ /* 0x0003e20000004200 */
[----:B------:R-:W-:Y:S01]  /*e730*/  HADD2.F32 R2, -RZ, R122.H1_H1 ;  /* 0x3000007aff027230 */ /* 0x000fe20000004100 */
[----:B------:R-:W-:Y:S01]  /*e740*/  F2FP.F16.F32.PACK_AB R56, R57, R56 ;  /* 0x000000383938723e */ /* 0x000fe200000000ff */
[----:B------:R-:W-:Y:S01]  /*e750*/  FFMA R60, R89, R0, R60 ;  /* 0x00000000593c7223 */ /* 0x000fe2000000003c */
[----:B------:R-:W-:Y:S01]  /*e760*/  F2FP.F16.F32.PACK_AB R57, R59, R58 ;  /* 0x0000003a3b39723e */ /* 0x000fe200000000ff */
[-C--:B------:R-:W-:Y:S01]  /*e770*/  FMUL R61, R77, R88.reuse ;  /* 0x000000584d3d7220 */ /* 0x080fe20000400000 */
[--C-:B------:R-:W-:Y:S02]  /*e780*/  HADD2.F32 R3, -RZ, R123.reuse.H0_H0 ;  /* 0x2000007bff037230 */ /* 0x100fe40000004100 */
[----:B------:R-:W-:Y:S01]  /*e790*/  FMUL R62, R78, R88 ;  /* 0x000000584e3e7220 */ /* 0x000fe20000400000 */
[----:B------:R-:W-:Y:S02]  /*e7a0*/  HADD2.F32 R0, -RZ, R123.H1_H1 ;  /* 0x3000007bff007230 */ /* 0x000fe40000004100 */
[----:B------:R-:W-:Y:S01]  /*e7b0*/  FFMA R61, R89, R2, R61 ;  /* 0x00000002593d7223 */ /* 0x000fe2000000003d */
[-C--:B------:R-:W-:Y:S01]  /*e7c0*/  FMUL R63, R79, R88.reuse ;  /* 0x000000584f3f7220 */ /* 0x080fe20000400000 */
[----:B------:R-:W-:Y:S01]  /*e7d0*/  FFMA R62, R89, R3, R62 ;  /* 0x00000003593e7223 */ /* 0x000fe2000000003e */
[--C-:B------:R-:W-:Y:S02]  /*e7e0*/  HADD2.F32 R3, -RZ, R124.reuse.H0_H0 ;  /* 0x2000007cff037230 */ /* 0x100fe40000004100 */
[-C--:B------:R-:W-:Y:S01]  /*e7f0*/  FMUL R64, R80, R88.reuse ;  /* 0x0000005850407220 */ /* 0x080fe20000400000 */
        /* <DEDUP_REMOVED lines=10> */
[----:B------:R-:W-:Y:S01]  /*e8a0*/  FFMA R66, R89, R5, R66 ;  /* 0x0000000559427223 */ /* 0x000fe20000000042 */
[-C--:B------:R-:W-:Y:S01]  /*e8b0*/  FMUL R68, R84, R88.reuse ;  /* 0x0000005854447220 */ /* 0x080fe20000400000 */
        /* <DEDUP_REMOVED lines=37> */
[----:B--2---:R-:W-:Y:S04]  /*eb10*/  DEPBAR.LE SB0, 0x1 ;  /* 0x000080400000791a */ /* 0x004fe80000000000 */
.L_x_174:
[----:B------:R-:W-:Y:S05]  /*eb20*/  BSYNC.RECONVERGENT B0 ;  /* 0x0000000000007941 */ /* 0x000fea0003800200 */
.L_x_173:
[----:B------:R-:W-:Y:S01]  /*eb30*/  UISETP.NE.AND UP0, UPT, UR40, 0x4, UPT ;  /* 0x000000042800788c */ /* 0x000fe2000bf05270 */
[----:B------:R-:W-:Y:S01]  /*eb40*/  BAR.SYNC.DEFER_BLOCKING 0x1, 0x80 ;  /* 0x0042000000007b1d */ /* 0x000fe20000010000 */
[----:B------:R-:W-:Y:S02]  /*eb50*/  SHF.L.U32 R3, R138, 0x1f, RZ ;  /* 0x0000001f8a037819 */ /* 0x000fe400000006ff */
[----:B------:R-:W-:Y:S01]  /*eb60*/  USEL UR5, UR40, URZ, UP0 ;  /* 0x000000ff28057287 */ /* 0x000fe20008000000 */
[----:B------:R-:W-:Y:S02]  /*eb70*/  FSETP.NEU.AND P0, PT, R89, RZ, PT ;  /* 0x000000ff5900720b */ /* 0x000fe40003f0d000 */
[----:B------:R-:W-:Y:S01]  /*eb80*/  ISETP.GE.AND P2, PT, R146, 0x1, PT ;  /* 0x000000019200780c */ /* 0x000fe20003f46270 */
[----:B------:R-:W-:Y:S02]  /*eb90*/  ULEA UR4, UR5, UR43, 0x3 ;  /* 0x0000002b05047291 */ /* 0x000fe4000f8e18ff */
[----:B------:R-:W-:Y:S02]  /*eba0*/  UIADD3 UR5, UPT, UPT, UR5, 0x1, URZ ;  /* 0x0000000105057890 */ /* 0x000fe4000fffe0ff */
[----:B------:R-:W-:Y:S02]  /*ebb0*/  UIADD3 UR4, UPT, UPT, UR4, 0x80, URZ ;  /* 0x0000008004047890 */ /* 0x000fe4000fffe0ff */
[----:B------:R-:W-:Y:S02]  /*ebc0*/  UISETP.NE.AND UP0, UPT, UR5, 0x4, UPT ;  /* 0x000000040500788c */ /* 0x000fe4000bf05270 */
[----:B------:R-:W-:Y:S02]  /*ebd0*/  UPRMT UR4, UR52, 0x654, UR4 ;  /* 0x0000065434047896 */ /* 0x000fe40008000004 */
[----:B------:R-:W-:Y:S07]  /*ebe0*/  USEL UR53, UR5, URZ, UP0 ;  /* 0x000000ff05357287 */ /* 0x000fee0008000000 */
[----:B------:R-:W-:Y:S01]  /*ebf0*/  SYNCS.ARRIVE.TRANS64.RED.A1T0 RZ, [UR4], RZ ;  /* 0x000000ffffff79a7 */ /* 0x000fe20008100404 */
[----:B------:R-:W-:Y:S01]  /*ec00*/  BSSY B0, `(.L_x_175) ;  /* 0x0000005000007945 */ /* 0x000fe20003800000 */
[----:B------:R-:W2:Y:S03]  /*ec10*/  SYNCS.PHASECHK.TRANS64.TRYWAIT P1, [UR43+0x78], R3 ;  /* 0x00007803ff0075a7 */ /* 0x000ea6000802112b */
[----:B--2---:R-:W-:Y:S05]  /*ec20*/  @P1 BRA `(.L_x_176) ;  /* 0x0000000000081947 */ /* 0x004fea0003800000 */
[----:B------:R-:W2:Y:S02]  /*ec30*/  SYNCS.PHASECHK.TRANS64.TRYWAIT P1, [UR43+0x78], R3 ;  /* 0x00007803ff0075a7 */ /* 0x000ea4000802112b */
[----:B--2---:R-:W-:Y:S05]  /*ec40*/  @!P1 BRA `(.L_x_177) ;  /* 0x0000004800d89947 */ /* 0x004fea0003800000 */
.L_x_176:
[----:B------:R-:W-:Y:S05]  /*ec50*/  BSYNC B0 ;  /* 0x0000000000007941 */ /* 0x000fea0003800000 */
.L_x_175:
[----:B------:R-:W-:Y:S05]  /*ec60*/  @P0 WARPSYNC.ALL ;  /* 0x0000000000000948 */ /* 0x000fea0003800000 */
[----:B------:R2:W2:Y:S01]  /*ec70*/  @P0 LDSM.16.MT88.4 R116, [R139+UR43+0xd000] ;  /* 0x00d0002b8b74083b */ /* 0x0004a20008004200 */
[----:B------:R-:W-:Y:S02]  /*ec80*/  CS2R R54, SRZ ;  /* 0x0000000000367805 */ /* 0x000fe4000001ff00 */
[----:B------:R-:W-:Y:S02]  /*ec90*/  CS2R R52, SRZ ;  /* 0x0000000000347805 */ /* 0x000fe4000001ff00 */
[----:B------:R-:W-:Y:S01]  /*eca0*/  CS2R R50, SRZ ;  /* 0x0000000000327805 */ /* 0x000fe2000001ff00 */
        /* <DEDUP_REMOVED lines=10> */
[----:B-1----:R-:W-:Y:S02]  /*ed50*/  CS2R R34, SRZ ;  /* 0x0000000000227805 */ /* 0x002fe4000001ff00 */
        /* <DEDUP_REMOVED lines=26> */
[----:B------:R-:W-:Y:S05]  /*ef00*/  VIADD R3, R95, 0xc0 ;  /* 0x000000c05f037836 */ /* 0x000fea0000000000 */
[----:B------:R-:W-:Y:S04]  /*ef10*/  SHF.R.U32.HI R3, RZ, 0x15, R3 ;  /* 0x00000015ff037819 */ /* 0x000fe80000011603 */
[----:B------:R-:W-:Y:S11]  /*ef20*/  LOP3.LUT P0, RZ, R3, 0x3, R128, 0x48, !PT ;  /* 0x0000000303ff7812 */ /* 0x000ff60007804880 */
[----:B------:R-:W-:Y:S02]  /*ef30*/  @!UPT UIADD3 URZ, UPT, UPT, URZ, URZ, URZ ;  /* 0x000000fffffff290 */ /* 0x000fe4000fffe0ff */
[----:B------:R-:W-:Y:S05]  /*ef40*/  @!P0 BRA `(.L_x_179) ;  /* 0x0000000000408947 */ /* 0x000fea0003800000 */
[----:B------:R-:W2:Y:S01]  /*ef50*/  LDCU.64 UR8, c[0x4][0x70] ;  /* 0x01000e00ff0877ac */ /* 0x000ea20008000a00 */
[----:B------:R-:W-:Y:S01]  /*ef60*/  MOV R3, 0x0 ;  /* 0x0000000000037802 */ /* 0x000fe20000000f00 */
[----:B------:R-:W-:Y:S02]  /*ef70*/  HFMA2 R12, -RZ, RZ, 0, 5.9604644775390625e-08 ;  /* 0x00000001ff0c7431 */ /* 0x000fe400000001ff */
[----:B------:R-:W-:Y:S02]  /*ef80*/  IMAD.MOV.U32 R8, RZ, RZ, 0x192 ;  /* 0x00000192ff087424 */ /* 0x000fe400078e00ff */
[----:B------:R-:W-:Y:S01]  /*ef90*/  IMAD.MOV.U32 R13, RZ, RZ, RZ ;  /* 0x000000ffff0d7224 */ /* 0x000fe200078e00ff */
[----:B------:R-:W5:Y:S01]  /*efa0*/  LDCU.64 UR6, c[0x4][0x78] ;  /* 0x01000f00ff0677ac */ /* 0x000f620008000a00 */
[----:B------:R-:W1:Y:S01]  /*efb0*/  LDC.64 R2, c[0x4][R3] ;  /* 0x0100000003027b82 */ /* 0x000e620000000a00 */
[----:B------:R-:W3:Y:S01]  /*efc0*/  LDCU.64 UR4, c[0x4][0x10] ;  /* 0x01000200ff0477ac */ /* 0x000ee20008000a00 */
[----:B--2---:R-:W-:Y:S01]  /*efd0*/  MOV R5, UR9 ;  /* 0x0000000900057c02 */ /* 0x004fe20008000f00 */
[----:B------:R-:W-:Y:S01]  /*efe0*/  IMAD.U32 R4, RZ, RZ, UR8 ;  /* 0x00000008ff047e24 */ /* 0x000fe2000f8e00ff */
[----:B-----5:R-:W-:Y:S01]  /*eff0*/  MOV R7, UR7 ;  /* 0x0000000700077c02 */ /* 0x020fe20008000f00 */
[----:B------:R-:W-:Y:S01]  /*f000*/  IMAD.U32 R6, RZ, RZ, UR6 ;  /* 0x00000006ff067e24 */ /* 0x000fe2000f8e00ff */
[----:B---3--:R-:W-:Y:S01]  /*f010*/  MOV R11, UR5 ;  /* 0x00000005000b7c02 */ /* 0x008fe20008000f00 */
[----:B------:R-:W-:Y:S02]  /*f020*/  IMAD.U32 R10, RZ, RZ, UR4 ;  /* 0x00000004ff0a7e24 */ /* 0x000fe4000f8e00ff */
[----:B------:R-:W-:Y:S07]  /*f030*/  LEPC R20, `(.L_x_179) ;  /* 0x000000001014794e */ /* 0x000fee0000000000 */
[----:B-1--4-:R-:W-:Y:S05]  /*f040*/  CALL.ABS.NOINC R2 ;  /* 0x0000000002007343 */ /* 0x012fea0003c00000 */
.L_x_179:
[----:B------:R-:W-:Y:S05]  /*f050*/  WARPSYNC.ALL ;  /* 0x0000000000007948 */ /* 0x000fea0003800000 */
[C---:B------:R-:W-:Y:S01]  /*f060*/  R2UR UR4, R95.reuse ;  /* 0x000000005f0472ca */ /* 0x040fe200000e0000 */
[----:B------:R-:W-:Y:S05]  /*f070*/  VIADD R3, R95, 0x1000c0 ;  /* 0x001000c05f037836 */ /* 0x000fea0000000000 */
[----:B------:R-:W-:Y:S04]  /*f080*/  SHF.R.U32.HI R3, RZ, 0x15, R3 ;  /* 0x00000015ff037819 */ /* 0x000fe80000011603 */
[----:B------:R-:W-:Y:S03]  /*f090*/  LOP3.LUT P0, RZ, R3, 0x3, R128, 0x48, !PT ;  /* 0x0000000303ff7812 */ /* 0x000fe60007804880 */
[----:B------:R-:W2:Y:S10]  /*f0a0*/  LDTM.16dp256bit.x8 R24, tmem[UR4+0xc0] ;  /* 0x0000c004001879ee */ /* 0x000eb400081a0000 */
[----:B--2---:R-:W-:Y:S05]  /*f0b0*/  @!P0 BRA `(.L_x_180) ;  /* 0x0000000000408947 */ /* 0x004fea0003800000 */
        /* <DEDUP_REMOVED lines=16> */
.L_x_180:
[----:B------:R-:W-:Y:S05]  /*f1c0*/  WARPSYNC.ALL ;  /* 0x0000000000007948 */ /* 0x000fea0003800000 */
[----:B------:R-:W-:Y:S11]  /*f1d0*/  R2UR UR4, R95 ;  /* 0x000000005f0472ca */ /* 0x000ff600000e0000 */
[----:B------:R-:W-:Y:S02]  /*f1e0*/  @!UPT UIADD3 URZ, UPT, UPT, URZ, URZ, URZ ;  /* 0x000000fffffff290 */ /* 0x000fe4000fffe0ff */
[----:B------:R-:W2:Y:S02]  /*f1f0*/  LDTM.16dp256bit.x8 R56, tmem[UR4+0x1000c0] ;  /* 0x1000c004003879ee */ /* 0x000ea400081a0000 */
[----:B--2---:R-:W-:Y:S01]  /*f200*/  NOP ;  /* 0x0000000000007918 */ /* 0x004fe20000000000 */
.L_x_178:
[----:B------:R-:W-:Y:S01]  /*f210*/  HADD2.F32 R91, -RZ, R103.H1_H1 ;  /* 0x30000067ff5b7230 */ /* 0x000fe20000004100 */
[----:B------:R-:W-:Y:S01]  /*f220*/  ISETP.GE.AND P0, PT, R146, 0x1, PT ;  /* 0x000000019200780c */ /* 0x000fe20003f06270 */
[-C--:B------:R-:W-:Y:S01]  /*f230*/  FMUL R19, R42, R88.reuse ;  /* 0x000000582a137220 */ /* 0x080fe20000400000 */
[----:B------:R-:W2:Y:S01]  /*f240*/  S2R R146, SR_CgaCtaId ;  /* 0x0000000000927919 */ /* 0x000ea20000008800 */
[-C--:B------:R-:W-:Y:S01]  /*f250*/  FMUL R21, R44, R88.reuse ;  /* 0x000000582c157220 */ /* 0x080fe20000400000 */
[-C--:B------:R-:W-:Y:S01]  /*f260*/  FMUL R42, R65, R88.reuse ;  /* 0x00000058412a7220 */ /* 0x080fe20000400000 */
[--C-:B------:R-:W-:Y:S02]  /*f270*/  HADD2.F32 R65, -RZ, R116.reuse.H0_H0 ;  /* 0x20000074ff417230 */ /* 0x100fe40000004100 */
[-C--:B------:R-:W-:Y:S01]  /*f280*/  FMUL R20, R43, R88.reuse ;  /* 0x000000582b147220 */ /* 0x080fe20000400000 */
[-C--:B------:R-:W-:Y:S01]  /*f290*/  FMUL R44, R67, R88.reuse ;  /* 0x00000058432c7220 */ /* 0x080fe20000400000 */
[----:B------:R-:W-:Y:S02]  /*f2a0*/  HADD2.F32 R67, -RZ, R116.H1_H1 ;  /* 0x30000074ff437230 */ /* 0x000fe40000004100 */
[-C--:B------:R-:W-:Y:S01]  /*f2b0*/  FMUL R0, R24, R88.reuse ;  /* 0x0000005818007220 */ /* 0x080fe20000400000 */
[-C--:B------:R-:W-:Y:S01]  /*f2c0*/  FMUL R23, R46, R88.reuse ;  /* 0x000000582e177220 */ /* 0x080fe20000400000 */
[----:B------:R-:W-:Y:S02]  /*f2d0*/  HADD2.F32 R93, -RZ, R96.H1_H1 ;  /* 0x30000060ff5d7230 */ /* 0x000fe40000004100 */
[-C--:B------:R-:W-:Y:S01]  /*f2e0*/  FMUL R43, R66, R88.reuse ;  /* 0x00000058422b7220 */ /* 0x080fe20000400000 */
[----:B------:R-:W-:Y:S05]  /*f2f0*/  @P0 WARPSYNC.ALL ;  /* 0x0000000000000948 */ /* 0x000fea0003800000 */
[----:B------:R-:W-:Y:S01]  /*f300*/  @P0 NOP ;  /* 0x0000000000000918 */ /* 0x000fe20000000000 */
[----:B------:R-:W-:Y:S01]  /*f310*/  FFMA R0, R89, R65, R0 ;  /* 0x0000004159007223 */ /* 0x000fe20000000000 */
[----:B------:R-:W-:Y:S01]  /*f320*/  HADD2.F32 R66, -RZ, R117.H0_H0 ;  /* 0x20000075ff427230 */ /* 0x000fe20000004100 */
[----:B------:R-:W-:Y:S01]  /*f330*/  @P0 IADD3 R145, PT, PT, R145, 0x140, RZ ;  /* 0x0000014091910810 */ /* 0x000fe20007ffe0ff */
[-C--:B------:R-:W-:Y:S01]  /*f340*/  FMUL R2, R25, R88.reuse ;  /* 0x0000005819027220 */ /* 0x080fe20000400000 */
[-C--:B------:R-:W-:Y:S01]  /*f350*/  FMUL R22, R45, R88.reuse ;  /* 0x000000582d167220 */ /* 0x080fe20000400000 */
[----:B------:R-:W-:Y:S02]  /*f360*/  HADD2.F32 R90, -RZ, R97.H0_H0 ;  /* 0x20000061ff5a7230 */ /* 0x000fe40000004100 */
[-C--:B------:R-:W-:Y:S01]  /*f370*/  FMUL R46, R69, R88.reuse ;  /* 0x00000058452e7220 */ /* 0x080fe20000400000 */
[C---:B------:R-:W-:Y:S01]  /*f380*/  FFMA R2, R89.reuse, R67, R2 ;  /* 0x0000004359027223 */ /* 0x040fe20000000002 */
[----:B------:R-:W-:Y:S02]  /*f390*/  HADD2.F32 R69, -RZ, R117.H1_H1 ;  /* 0x30000075ff457230 */ /* 0x000fe40000004100 */
[-C--:B------:R-:W-:Y:S01]  /*f3a0*/  FMUL R3, R26, R88.reuse ;  /* 0x000000581a037220 */ /* 0x080fe20000400000 */
[----:B------:R-:W-:Y:S01]  /*f3b0*/  FMUL R25, R48, R88 ;  /* 0x0000005830197220 */ /* 0x000fe20000400000 */
[----:B------:R-:W-:Y:S01]  /*f3c0*/  HADD2.F32 R95, -RZ, R97.H1_H1 ;  /* 0x30000061ff5f7230 */ /* 0x000fe20000004100 */
[----:B------:R-:W-:Y:S01]  /*f3d0*/  F2FP.F16.F32.PACK_AB R152, R2, R0 ;  /* 0x000000000298723e */ /* 0x000fe200000000ff */
[----:B------:R-:W-:Y:S01]  /*f3e0*/  FFMA R3, R89, R66, R3 ;  /* 0x0000004259037223 */ /* 0x000fe20000000003 */
[-C--:B------:R-:W-:Y:S01]  /*f3f0*/  FMUL R45, R68, R88.reuse ;  /* 0x00000058442d7220 */ /* 0x080fe20000400000 */
[----:B------:R-:W-:Y:S01]  /*f400*/  HADD2.F32 R68, -RZ, R118.H0_H0 ;  /* 0x20000076ff447230 */ /* 0x000fe20000004100 */
[----:B--2---:R-:W-:Y:S01]  /*f410*/  @P0 PRMT R146, R146, 0x654, R145 ;  /* 0x0000065492920816 */ /* 0x004fe20000000091 */
[-C--:B------:R-:W-:Y:S01]  /*f420*/  FMUL R4, R27, R88.reuse ;  /* 0x000000581b047220 */ /* 0x080fe20000400000 */
[----:B------:R-:W-:Y:S01]  /*f430*/  FMUL R24, R47, R88 ;  /* 0x000000582f187220 */ /* 0x000fe20000400000 */
[----:B------:R-:W-:Y:S01]  /*f440*/  HADD2.F32 R92, -RZ, R98.H0_H0 ;  /* 0x20000062ff5c7230 */ /* 0x000fe20000004100 */
[----:B------:R2:W-:Y:S06]  /*f450*/  @P0 SYNCS.ARRIVE.TRANS64.RED.A1T0 RZ, [R146+URZ], RZ ;  /* 0x000000ff92ff09a7 */ /* 0x0005ec00081004ff */
[----:B------:R-:W-:Y:S05]  /*f460*/  WARPSYNC.ALL ;  /* 0x0000000000007948 */ /* 0x000fea0003800000 */
[----:B------:R-:W-:Y:S01]  /*f470*/  FFMA R4, R89, R69, R4 ;  /* 0x0000004559047223 */ /* 0x000fe20000000004 */
[-C--:B------:R-:W-:Y:S01]  /*f480*/  FMUL R48, R71, R88.reuse ;  /* 0x0000005847307220 */ /* 0x080fe20000400000 */
[----:B------:R-:W-:Y:S02]  /*f490*/  HADD2.F32 R71, -RZ, R118.H1_H1 ;  /* 0x30000076ff477230 */ /* 0x000fe40000004100 */
[-C--:B------:R-:W-:Y:S01]  /*f4a0*/  FMUL R5, R28, R88.reuse ;  /* 0x000000581c057220 */ /* 0x080fe20000400000 */
[----:B------:R-:W-:Y:S01]  /*f4b0*/  FMUL R27, R50, R88 ;  /* 0x00000058321b7220 */ /* 0x000fe20000400000 */
[----:B------:R-:W-:Y:S01]  /*f4c0*/  HADD2.F32 R97, -RZ, R98.H1_H1 ;  /* 0x30000062ff617230 */ /* 0x000fe20000004100 */
[----:B------:R-:W-:Y:S01]  /*f4d0*/  F2FP.F16.F32.PACK_AB R153, R4, R3 ;  /* 0x000000030499723e */ /* 0x000fe200000000ff */
[----:B------:R-:W-:Y:S01]  /*f4e0*/  FFMA R5, R89, R68, R5 ;  /* 0x0000004459057223 */ /* 0x000fe20000000005 */
[----:B------:R-:W-:Y:S01]  /*f4f0*/  FMUL R47, R70, R88 ;  /* 0x00000058462f7220 */ /* 0x000fe20000400000 */
[----:B------:R-:W-:-:S02]  /*f500*/  HADD2.F32 R70, -RZ, R119.H0_H0 ;  /* 0x20000077ff467230 */ /* 0x000fc40000004100 */
        /* <DEDUP_REMOVED lines=15> */
[----:B-1----:R-:W-:Y:S02]  /*f600*/  HADD2.F32 R98, -RZ, R105.H0_H0 ;  /* 0x20000069ff627230 */ /* 0x002fe40000004100 */
[-C--:B------:R-:W-:Y:S01]  /*f610*/  FMUL R52, R75, R88.reuse ;  /* 0x000000584b347220 */ /* 0x080fe20000400000 */
[C---:B------:R-:W-:Y:S01]  /*f620*/  FFMA R8, R89.reuse, R73, R8 ;  /* 0x0000004959087223 */ /* 0x040fe20000000008 */
[----:B------:R-:W-:Y:S02]  /*f630*/  HADD2.F32 R75, -RZ, R108.H1_H1 ;  /* 0x3000006cff4b7230 */ /* 0x000fe40000004100 */
[-C--:B------:R-:W-:Y:S01]  /*f640*/  FMUL R9, R32, R88.reuse ;  /* 0x0000005820097220 */ /* 0x080fe20000400000 */
[----:B------:R-:W-:Y:S01]  /*f650*/  FMUL R31, R54, R88 ;  /* 0x00000058361f7220 */ /* 0x000fe20000400000 */
[----:B------:R-:W-:Y:S01]  /*f660*/  HADD2.F32 R108, -RZ, R114.H0_H0 ;  /* 0x20000072ff6c7230 */ /* 0x000fe20000004100 */
[----:B------:R-:W-:Y:S01]  /*f670*/  F2FP.F16.F32.PACK_AB R155, R8, R7 ;  /* 0x00000007089b723e */ /* 0x000fe200000000ff */
[----:B------:R-:W-:Y:S01]  /*f680*/  FFMA R9, R89, R72, R9 ;  /* 0x0000004859097223 */ /* 0x000fe20000000009 */
[----:B------:R-:W-:Y:S01]  /*f690*/  FMUL R51, R74, R88 ;  /* 0x000000584a337220 */ /* 0x000fe20000400000 */
[----:B------:R-:W-:-:S02]  /*f6a0*/  HADD2.F32 R74, -RZ, R109.H0_H0 ;  /* 0x2000006dff4a7230 */ /* 0x000fc40000004100 */
[-C--:B------:R-:W-:Y:S01]  /*f6b0*/  FMUL R10, R33, R88.reuse ;  /* 0x00000058210a7220 */ /* 0x080fe20000400000 */
[----:B------:R-:W-:Y:S01]  /*f6c0*/  STSM.16.MT88.4 [R144+0xd000], R152 ;  /* 0x00d0009890007844 */ /* 0x000fe20000004200 */
[-C--:B------:R-:W-:Y:S01]  /*f6d0*/  FMUL R30, R53, R88.reuse ;  /* 0x00000058351e7220 */ /* 0x080fe20000400000 */
[----:B------:R-:W-:Y:S02]  /*f6e0*/  HADD2.F32 R117, -RZ, R120.H1_H1 ;  /* 0x30000078ff757230 */ /* 0x000fe40000004100 */
        /* <DEDUP_REMOVED lines=12> */
[----:B------:R-:W-:Y:S02]  /*f7b0*/  HADD2.F32 R119, -RZ, R121.H1_H1 ;  /* 0x30000079ff777230 */ /* 0x000fe40000004100 */
        /* <DEDUP_REMOVED lines=27> */
[----:B------:R-:W-:Y:S01]  /*f970*/  FFMA R16, R89, R81, R16 ;  /* 0x0000005159107223 */ /* 0x000fe20000000010 */
[----:B------:R-:W-:Y:S02]  /*f980*/  HADD2.F32 R83, -RZ, R100.H1_H1 ;  /* 0x30000064ff537230 */ /* 0x000fe40000004100 */
[-C--:B------:R-:W-:Y:S01]  /*f990*/  FMUL R17, R40, R88.reuse ;  /* 0x0000005828117220 */ /* 0x080fe20000400000 */
[----:B------:R-:W-:Y:S01]  /*f9a0*/  FMUL R39, R62, R88 ;  /* 0x000000583e277220 */ /* 0x000fe20000400000 */
[----:B------:R-:W-:Y:S01]  /*f9b0*/  ISETP.NE.AND P2, PT, R147, RZ, PT ;  /* 0x000000ff9300720c */ /* 0x000fe20003f45270 */
[----:B------:R-:W-:Y:S01]  /*f9c0*/  HADD2.F32 R100, -RZ, R106.H0_H0 ;  /* 0x2000006aff647230 */ /* 0x000fe20000004100 */
[----:B------:R-:W-:Y:S01]  /*f9d0*/  F2FP.F16.F32.PACK_AB R7, R16, R15 ;  /* 0x0000000f1007723e */ /* 0x000fe200000000ff */
[----:B------:R-:W-:Y:S01]  /*f9e0*/  FFMA R17, R89, R80, R17 ;  /* 0x0000005059117223 */ /* 0x000fe20000000011 */
[----:B------:R-:W-:Y:S01]  /*f9f0*/  FMUL R59, R82, R88 ;  /* 0x00000058523b7220 */ /* 0x000fe20000400000 */
[----:B------:R-:W-:-:S02]  /*fa00*/  HADD2.F32 R82, -RZ, R101.H0_H0 ;  /* 0x20000065ff527230 */ /* 0x000fc40000004100 */
[-C--:B------:R-:W-:Y:S01]  /*fa10*/  FMUL R18, R41, R88.reuse ;  /* 0x0000005829127220 */ /* 0x080fe20000400000 */
[----:B------:R1:W-:Y:S01]  /*fa20*/  STSM.16.MT88.4 [R144+0xd800], R4 ;  /* 0x00d8000490007844 */ /* 0x0003e20000004200 */
[----:B------:R-:W-:Y:S01]  /*fa30*/  FMUL R38, R61, R88 ;  /* 0x000000583d267220 */ /* 0x000fe20000400000 */
[----:B------:R-:W-:Y:S01]  /*fa40*/  @P0 IADD3 R0, PT, PT, R137, 0x1, RZ ;  /* 0x0000000189000810 */ /* 0x000fe20007ffe0ff */
[--C-:B------:R-:W-:Y:S02]  /*fa50*/  HADD2.F32 R118, -RZ, R123.reuse.H0_H0 ;  /* 0x2000007bff767230 */ /* 0x100fe40000004100 */
[C---:B------:R-:W-:Y:S01]  /*fa60*/  FFMA R18, R89.reuse, R83, R18 ;  /* 0x0000005359127223 */ /* 0x040fe20000000012 */
[----:B------:R-:W-:Y:S01]  /*fa70*/  FFMA R19, R89, R82, R19 ;  /* 0x0000005259137223 */ /* 0x000fe20000000013 */
[----:B------:R-:W-:Y:S01]  /*fa80*/  @P0 ISETP.NE.AND P1, PT, R0, 0x2, PT ;  /* 0x000000020000080c */ /* 0x000fe20003f25270 */
[----:B------:R-:W-:Y:S02]  /*fa90*/  HADD2.F32 R123, -RZ, R123.H1_H1 ;  /* 0x3000007bff7b7230 */ /* 0x000fe40000004100 */
[-C--:B------:R-:W-:Y:S01]  /*faa0*/  FMUL R62, R85, R88.reuse ;  /* 0x00000058553e7220 */ /* 0x080fe20000400000 */
[----:B------:R-:W-:Y:S01]  /*fab0*/  F2FP.F16.F32.PACK_AB R8, R18, R17 ;  /* 0x000000111208723e */ /* 0x000fe200000000ff */
[----:B------:R-:W-:Y:S01]  /*fac0*/  FMUL R41, R64, R88 ;  /* 0x0000005840297220 */ /* 0x000fe20000400000 */
[----:B------:R-:W-:-:S02]  /*fad0*/  HADD2.F32 R85, -RZ, R101.H1_H1 ;  /* 0x30000065ff557230 */ /* 0x000fc40000004100 */
[-C--:B------:R-:W-:Y:S01]  /*fae0*/  FMUL R61, R84, R88.reuse ;  /* 0x00000058543d7220 */ /* 0x080fe20000400000 */
[-C--:B------:R-:W-:Y:S01]  /*faf0*/  FMUL R40, R63, R88.reuse ;  /* 0x000000583f287220 */ /* 0x080fe20000400000 */
[----:B------:R-:W-:Y:S01]  /*fb00*/  @P0 SEL R2, RZ, 0x1, P1 ;  /* 0x00000001ff020807 */ /* 0x000fe20000800000 */
[--C-:B------:R-:W-:Y:S02]  /*fb10*/  HADD2.F32 R84, -RZ, R102.reuse.H0_H0 ;  /* 0x20000066ff547230 */ /* 0x100fe40000004100 */
[----:B------:R-:W-:Y:S01]  /*fb20*/  FFMA R20, R89, R85, R20 ;  /* 0x0000005559147223 */ /* 0x000fe20000000014 */
[-C--:B------:R-:W-:Y:S01]  /*fb30*/  FMUL R64, R87, R88.reuse ;  /* 0x0000005857407220 */ /* 0x080fe20000400000 */
[----:B------:R-:W-:Y:S01]  /*fb40*/  FMUL R63, R86, R88 ;  /* 0x00000058563f7220 */ /* 0x000fe20000400000 */
[----:B------:R-:W-:Y:S02]  /*fb50*/  HADD2.F32 R87, -RZ, R102.H1_H1 ;  /* 0x30000066ff577230 */ /* 0x000fe40000004100 */
[----:B------:R-:W-:Y:S01]  /*fb60*/  FFMA R21, R89, R84, R21 ;  /* 0x0000005459157223 */ /* 0x000fe20000000015 */
[----:B------:R-:W-:Y:S01]  /*fb70*/  F2FP.F16.F32.PACK_AB R9, R20, R19 ;  /* 0x000000131409723e */ /* 0x000fe200000000ff */
[----:B------:R-:W-:Y:S01]  /*fb80*/  HADD2.F32 R86, -RZ, R103.H0_H0 ;  /* 0x20000067ff567230 */ /* 0x000fe20000004100 */
[----:B------:R-:W-:Y:S01]  /*fb90*/  BSSY.RECONVERGENT B0, `(.L_x_181) ;  /* 0x000006e000007945 */ /* 0x000fe20003800200 */
[----:B------:R-:W-:-:S02]  /*fba0*/  HADD2.F32 R88, -RZ, R96.H0_H0 ;  /* 0x20000060ff587230 */ /* 0x000fc40000004100 */
[C---:B------:R-:W-:Y:S01]  /*fbb0*/  FFMA R22, R89.reuse, R87, R22 ;  /* 0x0000005759167223 */ /* 0x040fe20000000016 */
[--C-:B------:R-:W-:Y:S02]  /*fbc0*/  HADD2.F32 R96, -RZ, R104.reuse.H0_H0 ;  /* 0x20000068ff607230 */ /* 0x100fe40000004100 */
[C---:B------:R-:W-:Y:S01]  /*fbd0*/  FFMA R23, R89.reuse, R86, R23 ;  /* 0x0000005659177223 */ /* 0x040fe20000000017 */
[C---:B------:R-:W-:Y:S01]  /*fbe0*/  FFMA R24, R89.reuse, R91, R24 ;  /* 0x0000005b59187223 */ /* 0x040fe20000000018 */
[C---:B------:R-:W-:Y:S01]  /*fbf0*/  FFMA R25, R89.reuse, R88, R25 ;  /* 0x0000005859197223 */ /* 0x040fe20000000019 */
[----:B------:R-:W-:Y:S01]  /*fc00*/  F2FP.F16.F32.PACK_AB R10, R22, R21 ;  /* 0x00000015160a723e */ /* 0x000fe200000000ff */
[C---:B------:R-:W-:Y:S01]  /*fc10*/  FFMA R26, R89.reuse, R93, R26 ;  /* 0x0000005d591a7223 */ /* 0x040fe2000000001a */
[C---:B------:R-:W-:Y:S01]  /*fc20*/  FFMA R27, R89.reuse, R90, R27 ;  /* 0x0000005a591b7223 */ /* 0x040fe2000000001b */
[----:B------:R-:W-:Y:S01]  /*fc30*/  F2FP.F16.F32.PACK_AB R11, R24, R23 ;  /* 0x00000017180b723e */ /* 0x000fe200000000ff */
[C---:B------:R-:W-:Y:S01]  /*fc40*/  FFMA R28, R89.reuse, R95, R28 ;  /* 0x0000005f591c7223 */ /* 0x040fe2000000001c */
[C---:B------:R-:W-:Y:S01]  /*fc50*/  FFMA R29, R89.reuse, R92, R29 ;  /* 0x0000005c591d7223 */ /* 0x040fe2000000001d */
[----:B------:R-:W-:Y:S01]  /*fc60*/  F2FP.F16.F32.PACK_AB R12, R26, R25 ;  /* 0x000000191a0c723e */ /* 0x000fe200000000ff */
[C---:B------:R-:W-:Y:S01]  /*fc70*/  FFMA R30, R89.reuse, R97, R30 ;  /* 0x00000061591e7223 */ /* 0x040fe2000000001e */
[----:B------:R-:W-:Y:S01]  /*fc80*/  FFMA R31, R89, R94, R31 ;  /* 0x0000005e591f7223 */ /* 0x000fe2000000001f */
[----:B------:R-:W-:Y:S01]  /*fc90*/  F2FP.F16.F32.PACK_AB R13, R28, R27 ;  /* 0x0000001b1c0d723e */ /* 0x000fe200000000ff */
[----:B------:R-:W-:Y:S01]  /*fca0*/  HADD2.F32 R101, -RZ, R104.H1_H1 ;  /* 0x30000068ff657230 */ /* 0x000fe20000004100 */
[----:B------:R5:W-:Y:S01]  /*fcb0*/  STSM.16.MT88.4 [R144+0xe000], R8 ;  /* 0x00e0000890007844 */ /* 0x000be20000004200 */
[----:B------:R-:W-:Y:S01]  /*fcc0*/  F2FP.F16.F32.PACK_AB R14, R30, R29 ;  /* 0x0000001d1e0e723e */ /* 0x000fe200000000ff */
[----:B------:R-:W-:-:S02]  /*fcd0*/  HADD2.F32 R103, -RZ, R105.H1_H1 ;  /* 0x30000069ff677230 */ /* 0x000fc40000004100 */
[C---:B------:R-:W-:Y:S01]  /*fce0*/  FFMA R32, R89.reuse, R99, R32 ;  /* 0x0000006359207223 */ /* 0x040fe20000000020 */
[C---:B------:R-:W-:Y:S01]  /*fcf0*/  FFMA R33, R89.reuse, R96, R33 ;  /* 0x0000006059217223 */ /* 0x040fe20000000021 */
[C---:B------:R-:W-:Y:S01]  /*fd00*/  FFMA R34, R89.reuse, R101, R34 ;  /* 0x0000006559227223 */ /* 0x040fe20000000022 */
[C---:B------:R-:W-:Y:S01]  /*fd10*/  FFMA R35, R89.reuse, R98, R35 ;  /* 0x0000006259237223 */ /* 0x040fe20000000023 */
[C---:B------:R-:W-:Y:S01]  /*fd20*/  FFMA R36, R89.reuse, R103, R36 ;  /* 0x0000006759247223 */ /* 0x040fe20000000024 */
[----:B------:R-:W-:Y:S01]  /*fd30*/  F2FP.F16.F32.PACK_AB R15, R32, R31 ;  /* 0x0000001f200f723e */ /* 0x000fe200000000ff */
[----:B------:R-:W-:Y:S01]  /*fd40*/  HADD2.F32 R105, -RZ, R106.H1_H1 ;  /* 0x3000006aff697230 */ /* 0x000fe20000004100 */
[----:B-1----:R-:W-:Y:S01]  /*fd50*/  F2FP.F16.F32.PACK_AB R4, R34, R33 ;  /* 0x000000212204723e */ /* 0x002fe200000000ff */
[----:B------:R-:W-:Y:S01]  /*fd60*/  FFMA R37, R89, R100, R37 ;  /* 0x0000006459257223 */ /* 0x000fe20000000025 */
[----:B------:R-:W-:Y:S01]  /*fd70*/  F2FP.F16.F32.PACK_AB R5, R36, R35 ;  /* 0x000000232405723e */ /* 0x000fe200000000ff */
[----:B------:R1:W-:Y:S01]  /*fd80*/  STSM.16.MT88.4 [R144+0xe800], R12 ;  /* 0x00e8000c90007844 */ /* 0x0003e20000004200 */
[----:B------:R-:W-:-:S02]  /*fd90*/  HADD2.F32 R102, -RZ, R107.H0_H0 ;  /* 0x2000006bff667230 */ /* 0x000fc40000004100 */
[C---:B------:R-:W-:Y:S01]  /*fda0*/  FFMA R38, R89.reuse, R105, R38 ;  /* 0x0000006959267223 */ /* 0x040fe20000000026 */
[----:B------:R-:W-:Y:S02]  /*fdb0*/  HADD2.F32 R107, -RZ, R107.H1_H1 ;  /* 0x3000006bff6b7230 */ /* 0x000fe40000004100 */
[----:B------:R-:W-:Y:S02]  /*fdc0*/  HADD2.F32 R104, -RZ, R112.H0_H0 ;  /* 0x20000070ff687230 */ /* 0x000fe40000004100 */
[C---:B------:R-:W-:Y:S01]  /*fdd0*/  FFMA R39, R89.reuse, R102, R39 ;  /* 0x0000006659277223 */ /* 0x040fe20000000027 */
[----:B------:R-:W-:Y:S02]  /*fde0*/  HADD2.F32 R106, -RZ, R113.H0_H0 ;  /* 0x20000071ff6a7230 */ /* 0x000fe40000004100 */
[C---:B------:R-:W-:Y:S01]  /*fdf0*/  FFMA R40, R89.reuse, R107, R40 ;  /* 0x0000006b59287223 */ /* 0x040fe20000000028 */
[----:B------:R-:W-:Y:S02]  /*fe00*/  HADD2.F32 R113, -RZ, R114.H1_H1 ;  /* 0x30000072ff717230 */ /* 0x000fe40000004100 */
[C---:B------:R-:W-:Y:S01]  /*fe10*/  FFMA R41, R89.reuse, R104, R41 ;  /* 0x0000006859297223 */ /* 0x040fe20000000029 */
[C---:B------:R-:W-:Y:S01]  /*fe20*/  FFMA R42, R89.reuse, R109, R42 ;  /* 0x0000006d592a7223 */ /* 0x040fe2000000002a */
[C---:B------:R-:W-:Y:S01]  /*fe30*/  FFMA R43, R89.reuse, R106, R43 ;  /* 0x0000006a592b7223 */ /* 0x040fe2000000002b */
[----:B------:R-:W-:Y:S01]  /*fe40*/  FFMA R44, R89, R111, R44 ;  /* 0x0000006f592c7223 */ /* 0x000fe2000000002c */
[----:B------:R-:W-:-:S02]  /*fe50*/  HADD2.F32 R112, -RZ, R120.H0_H0 ;  /* 0x20000078ff707230 */ /* 0x000fc40000004100 */
[C---:B------:R-:W-:Y:S01]  /*fe60*/  FFMA R45, R89.reuse, R108, R45 ;  /* 0x0000006c592d7223 */ /* 0x040fe2000000002d */
[C---:B------:R-:W-:Y:S01]  /*fe70*/  FFMA R46, R89.reuse, R113, R46 ;  /* 0x00000071592e7223 */ /* 0x040fe2000000002e */
[----:B------:R-:W-:Y:S02]  /*fe80*/  HADD2.F32 R114, -RZ, R121.H0_H0 ;  /* 0x20000079ff727230 */ /* 0x000fe40000004100 */
[C---:B------:R-:W-:Y:S01]  /*fe90*/  FFMA R47, R89.reuse, R110, R47 ;  /* 0x0000006e592f7223 */ /* 0x040fe2000000002f */
[C---:B------:R-:W-:Y:S01]  /*fea0*/  FFMA R48, R89.reuse, R115, R48 ;  /* 0x0000007359307223 */ /* 0x040fe20000000030 */
[C---:B------:R-:W-:Y:S01]  /*feb0*/  FFMA R49, R89.reuse, R112, R49 ;  /* 0x0000007059317223 */ /* 0x040fe20000000031 */
[----:B------:R-:W-:Y:S02]  /*fec0*/  HADD2.F32 R121, -RZ, R122.H1_H1 ;  /* 0x3000007aff797230 */ /* 0x000fe40000004100 */
[C---:B------:R-:W-:Y:S01]  /*fed0*/  FFMA R50, R89.reuse, R117, R50 ;  /* 0x0000007559327223 */ /* 0x040fe20000000032 */
[C---:B------:R-:W-:Y:S01]  /*fee0*/  FFMA R51, R89.reuse, R114, R51 ;  /* 0x0000007259337223 */ /* 0x040fe20000000033 */
[----:B------:R-:W-:Y:S01]  /*fef0*/  FFMA R52, R89, R119, R52 ;  /* 0x0000007759347223 */ /* 0x000fe20000000034 */
[----:B------:R-:W-:-:S02]  /*ff00*/  HADD2.F32 R120, -RZ, R124.H0_H0 ;  /* 0x2000007cff787230 */ /* 0x000fc40000004100 */
[C---:B------:R-:W-:Y:S01]  /*ff10*/  FFMA R53, R89.reuse, R116, R53 ;  /* 0x0000007459357223 */ /* 0x040fe20000000035 */
[----:B------:R-:W-:Y:S02]  /*ff20*/  HADD2.F32 R65, -RZ, R124.H1_H1 ;  /* 0x3000007cff417230 */ /* 0x000fe40000004100 */
[C---:B------:R-:W-:Y:S01]  /*ff30*/  FFMA R54, R89.reuse, R121, R54 ;  /* 0x0000007959367223 */ /* 0x040fe20000000036 */
[--C-:B------:R-:W-:Y:S02]  /*ff40*/  HADD2.F32 R122, -RZ, R125.reuse.H0_H0 ;  /* 0x2000007dff7a7230 */ /* 0x100fe40000004100 */
[C---:B------:R-:W-:Y:S01]  /*ff50*/  FFMA R55, R89.reuse, R118, R55 ;  /* 0x0000007659377223 */ /* 0x040fe20000000037 */
[----:B------:R-:W-:Y:S02]  /*ff60*/  HADD2.F32 R67, -RZ, R125.H1_H1 ;  /* 0x3000007dff437230 */ /* 0x000fe40000004100 */
[C---:B------:R-:W-:Y:S01]  /*ff70*/  FFMA R56, R89.reuse, R123, R56 ;  /* 0x0000007b59387223 */ /* 0x040fe20000000038 */
[--C-:B------:R-:W-:Y:S01]  /*ff80*/  HADD2.F32 R124, -RZ, R126.reuse.H0_H0 ;  /* 0x2000007eff7c7230 */ /* 0x100fe20000004100 */
[----:B------:R-:W-:Y:S01]  /*ff90*/  F2FP.F16.F32.PACK_AB R6, R38, R37 ;  /* 0x000000252606723e */ /* 0x000fe200000000ff */
[----:B------:R-:W-:Y:S01]  /*ffa0*/  FFMA R57, R89, R120, R57 ;  /* 0x0000007859397223 */ /* 0x000fe20000000039 */
[----:B------:R-:W-:Y:S01]  /*ffb0*/  F2FP.F16.F32.PACK_AB R7, R40, R39 ;  /* 0x000000272807723e */ /* 0x000fe200000000ff */
[----:B------:R-:W-:-:S02]  /*ffc0*/  HADD2.F32 R125, -RZ, R126.H1_H1 ;  /* 0x3000007eff7d7230 */ /* 0x000fc40000004100 */
[C---:B------:R-:W-:Y:S01]  /*ffd0*/  FFMA R58, R89.reuse, R65, R58 ;  /* 0x00000041593a7223 */ /* 0x040fe2000000003a */
[--C-:B------:R-:W-:Y:S02]  /*ffe0*/  HADD2.F32 R126, -RZ, R127.reuse.H0_H0 ;  /* 0x2000007fff7e7230 */ /* 0x100fe40000004100 */
[C---:B------:R-:W-:Y:S01]  /*fff0*/  FFMA R59, R89.reuse, R122, R59 ;  /* 0x0000007a593b7223 */ /* 0x040fe2000000003b */
[----:B------:R2:W-:Y:S01]  /*10000*/  STSM.16.MT88.4 [R148+0xc000], R4 ;  /* 0x00c0000494007844 */ /* 0x0005e20000004200 */
[----:B------:R-:W-:Y:S02]  /*10010*/  HADD2.F32 R127, -RZ, R127.H1_H1 ;  /* 0x3000007fff7f7230 */ /* 0x000fe40000004100 */
[C---:B------:R-:W-:Y:S01]  /*10020*/  FFMA R60, R89.reuse, R67, R60 ;  /* 0x00000043593c7223 */ /* 0x040fe2000000003c */
[----:B-----5:R-:W-:Y:S01]  /*10030*/  F2FP.F16.F32.PACK_AB R8, R42, R41 ;  /* 0x000000292a08723e */ /* 0x020fe200000000ff */
[C---:B------:R-:W-:Y:S01]  /*10040*/  FFMA R61, R89.reuse, R124, R61 ;  /* 0x0000007c593d7223 */ /* 0x040fe2000000003d */
[----:B------:R-:W-:Y:S01]  /*10050*/  F2FP.F16.F32.PACK_AB R9, R44, R43 ;  /* 0x0000002b2c09723e */ /* 0x000fe200000000ff */
[C---:B------:R-:W-:Y:S01]  /*10060*/  FFMA R62, R89.reuse, R125, R62 ;  /* 0x0000007d593e7223 */ /* 0x040fe2000000003e */
[----:B------:R-:W-:Y:S01]  /*10070*/  F2FP.F16.F32.PACK_AB R10, R46, R45 ;  /* 0x0000002d2e0a723e */ /* 0x000fe200000000ff */
[C---:B------:R-:W-:Y:S01]  /*10080*/  FFMA R63, R89.reuse, R126, R63 ;  /* 0x0000007e593f7223 */ /* 0x040fe2000000003f */
[----:B------:R-:W-:Y:S01]  /*10090*/  F2FP.F16.F32.PACK_AB R11, R48, R47 ;  /* 0x0000002f300b723e */ /* 0x000fe200000000ff */
[----:B------:R-:W-:Y:S01]  /*100a0*/  FFMA R64, R89, R127, R64 ;  /* 0x0000007f59407223 */ /* 0x000fe20000000040 */
[----:B-1----:R-:W-:-:S02]  /*100b0*/  F2FP.F16.F32.PACK_AB R12, R50, R49 ;  /* 0x00000031320c723e */ /* 0x002fc400000000ff */
[----:B------:R-:W-:Y:S01]  /*100c0*/  F2FP.F16.F32.PACK_AB R13, R52, R51 ;  /* 0x00000033340d723e */ /* 0x000fe200000000ff */
[----:B------:R2:W-:Y:S01]  /*100d0*/  STSM.16.MT88.4 [R148+0xc800], R8 ;  /* 0x00c8000894007844 */ /* 0x0005e20000004200 */
[----:B------:R-:W-:Y:S02]  /*100e0*/  F2FP.F16.F32.PACK_AB R14, R54, R53 ;  /* 0x00000035360e723e */ /* 0x000fe400000000ff */
[----:B------:R-:W-:Y:S02]  /*100f0*/  F2FP.F16.F32.PACK_AB R15, R56, R55 ;  /* 0x00000037380f723e */ /* 0x000fe400000000ff */
[----:B------:R-:W-:Y:S02]  /*10100*/  F2FP.F16.F32.PACK_AB R16, R58, R57 ;  /* 0x000000393a10723e */ /* 0x000fe400000000ff */
[----:B------:R-:W-:Y:S01]  /*10110*/  F2FP.F16.F32.PACK_AB R17, R60, R59 ;  /* 0x0000003b3c11723e */ /* 0x000fe200000000ff */
[----:B------:R2:W-:Y:S01]  /*10120*/  STSM.16.MT88.4 [R148+0xd000], R12 ;  /* 0x00d0000c94007844 */ /* 0x0005e20000004200 */
[----:B------:R-:W-:-:S02]  /*10130*/  F2FP.F16.F32.PACK_AB R18, R62, R61 ;  /* 0x0000003d3e12723e */ /* 0x000fc400000000ff */
[----:B------:R-:W-:-:S05]  /*10140*/  F2FP.F16.F32.PACK_AB R19, R64, R63 ;  /* 0x0000003f4013723e */ /* 0x000fca00000000ff */
[----:B------:R2:W-:Y:S01]  /*10150*/  STSM.16.MT88.4 [R148+0xd800], R16 ;  /* 0x00d8001094007844 */ /* 0x0005e20000004200 */
[----:B------:R-:W-:Y:S01]  /*10160*/  @!PT LDS RZ, [RZ] ;  /* 0x00000000fffff984 */ /* 0x000fe20000000800 */
[----:B------:R-:W-:Y:S01]  /*10170*/  @!PT LDS RZ, [RZ] ;  /* 0x00000000fffff984 */ /* 0x000fe20000000800 */
[----:B------:R-:W-:Y:S01]  /*10180*/  @!PT LDS RZ, [RZ] ;  /* 0x00000000fffff984 */ /* 0x000fe20000000800 */
[----:B------:R-:W-:Y:S01]  /*10190*/  @!PT LDS RZ, [RZ] ;  /* 0x00000000fffff984 */ /* 0x000fe20000000800 */
[----:B------:R1:W-:Y:S06]  /*101a0*/  MEMBAR.ALL.CTA ;  /* 0x0000000000007992 */ /* 0x0003ec0000008000 */
        /* <DEDUP_REMOVED lines=10> */
[----:B------:R1:W-:Y:S02]  /*10250*/  UTMASTG.2D [UR4], [UR56] ;  /* 0x00000004380073b5 */ /* 0x0003e40008008000 */
[----:B-1----:R0:W-:Y:S02]  /*10260*/  UTMACMDFLUSH ;  /* 0x00000000000079b7 */ /* 0x0021e40000000000 */
.L_x_182:
[----:B------:R-:W-:Y:S05]  /*10270*/  BSYNC.RECONVERGENT B0 ;  /* 0x0000000000007941 */ /* 0x000fea0003800200 */
.L_x_181:
[----:B------:R-:W-:Y:S01]  /*10280*/  @P0 SEL R137, R0, RZ, P1 ;  /* 0x000000ff00890207 */ /* 0x000fe20000800000 */
[----:B------:R-:W-:Y:S01]  /*10290*/  BSSY.RECONVERGENT B0, `(.L_x_183) ;  /* 0x0000004000007945 */ /* 0x000fe20003800200 */
[----:B------:R-:W-:Y:S03]  /*102a0*/  @P0 LOP3.LUT R135, R135, R2, RZ, 0x3c, !PT ;  /* 0x0000000287870212 */ /* 0x000fe600078e3cff */
[----:B------:R-:W-:Y:S05]  /*102b0*/  @!P2 BRA `(.L_x_184) ;  /* 0x000000000004a947 */ /* 0x000fea0003800000 */
[----:B------:R-:W-:Y:S04]  /*102c0*/  DEPBAR.LE SB0, 0x1 ;  /* 0x000080400000791a */ /* 0x000fe80000000000 */
.L_x_184:
[----:B------:R-:W-:Y:S05]  /*102d0*/  BSYNC.RECONVERGENT B0 ;  /* 0x0000000000007941 */ /* 0x000fea0003800200 */
.L_x_183:
[----:B------:R-:W-:Y:S01]  /*102e0*/  UISETP.NE.AND UP1, UPT, UR54, -0x4, UPT ;  /* 0xfffffffc3600788c */ /* 0x000fe2000bf25270 */
[----:B------:R-:W-:Y:S01]  /*102f0*/  BAR.SYNC.DEFER_BLOCKING 0x1, 0x80 ;  /* 0x0042000000007b1d */ /* 0x000fe20000010000 */
[----:B------:R-:W-:Y:S01]  /*10300*/  UISETP.NE.AND UP0, UPT, UR55, 0x8, UPT ;  /* 0x000000083700788c */ /* 0x000fe2000bf05270 */
[----:B------:R-:W-:Y:S01]  /*10310*/  PLOP3.LUT P2, PT, PT, PT, PT, 0x8, 0x80 ;  /* 0x000000000080781c */ /* 0x000fe20003f4e170 */
[----:B------:R-:W-:Y:S01]  /*10320*/  UIADD3 UR54, UPT, UPT, UR54, 0x4, URZ ;  /* 0x0000000436367890 */ /* 0x000fe2000fffe0ff */
[----:B--2---:R-:W-:Y:S01]  /*10330*/  IMAD.MOV.U32 R14, RZ, RZ, R133 ;  /* 0x000000ffff0e7224 */ /* 0x004fe200078e0085 */
[----:B------:R-:W-:Y:S01]  /*10340*/  USEL UR6, URZ, 0x1, UP0 ;  /* 0x00000001ff067887 */ /* 0x000fe20008000000 */
[----:B------:R-:W-:Y:S01]  /*10350*/  PLOP3.LUT P0, PT, PT, PT, UP1, 0x80, 0x8 ;  /* 0x000000000008781c */ /* 0x000fe20003f0f018 */
[----:B------:R-:W-:Y:S01]  /*10360*/  USEL UR5, UR55, URZ, UP0 ;  /* 0x000000ff37057287 */ /* 0x000fe20008000000 */
[----:B------:R-:W-:Y:S02]  /*10370*/  IMAD.MOV.U32 R0, RZ, RZ, R132 ;  /* 0x000000ffff007224 */ /* 0x000fe400078e0084 */
[----:B------:R-:W-:Y:S01]  /*10380*/  @UP1 ULEA UR4, UR53, UR43, 0x3 ;  /* 0x0000002b35041291 */ /* 0x000fe2000f8e18ff */
[----:B------:R-:W-:Y:S01]  /*10390*/  LOP3.LUT R134, R134, UR6, RZ, 0x3c, !PT ;  /* 0x0000000686867c12 */ /* 0x000fe2000f8e3cff */
[----:B------:R-:W-:Y:S02]  /*103a0*/  IMAD.MOV.U32 R16, RZ, RZ, R131 ;  /* 0x000000ffff107224 */ /* 0x000fe400078e0083 */
[----:B------:R-:W-:Y:S04]  /*103b0*/  @UP1 UIADD3 UR4, UPT, UPT, UR4, 0x80, URZ ;  /* 0x0000008004041890 */ /* 0x000fe8000fffe0ff */
[----:B------:R-:W-:Y:S09]  /*103c0*/  @UP1 UPRMT UR4, UR52, 0x654, UR4 ;  /* 0x0000065434041896 */ /* 0x000ff20008000004 */
[----:B------:R-:W-:Y:S01]  /*103d0*/  @P0 SYNCS.ARRIVE.TRANS64.RED.A1T0 RZ, [UR4], RZ ;  /* 0x000000ffffff09a7 */ /* 0x000fe20008100404 */
[----:B------:R-:W-:Y:S01]  /*103e0*/  @UP1 UIADD3 UR4, UPT, UPT, UR53, 0x1, URZ ;  /* 0x0000000135041890 */ /* 0x000fe2000fffe0ff */
[----:B------:R-:W-:Y:S03]  /*103f0*/  ISETP.NE.AND P0, PT, R130, RZ, PT ;  /* 0x000000ff8200720c */ /* 0x000fe60003f05270 */
[----:B------:R-:W-:Y:S04]  /*10400*/  @UP1 UISETP.NE.AND UP0, UPT, UR4, 0x4, UPT ;  /* 0x000000040400188c */ /* 0x000fe8000bf05270 */
[----:B------:R-:W-:Y:S06]  /*10410*/  @UP1 USEL UR53, UR4, URZ, UP0 ;  /* 0x000000ff04351287 */ /* 0x000fec0008000000 */
[----:B------:R-:W-:Y:S06]  /*10420*/  @P0 BRA `(.L_x_185) ;  /* 0xffffff9400480947 */ /* 0x000fec000383ffff */
[----:B------:R-:W-:Y:S01]  /*10430*/  ULEA UR4, UR53, UR43, 0x3 ;  /* 0x0000002b35047291 */ /* 0x000fe2000f8e18ff */
[----:B------:R-:W-:-:S04]  /*10440*/  DEPBAR.LE SB0, 0x0 ;  /* 0x000080000000791a */ /* 0x000fc80000000000 */
[----:B------:R-:W-:-:S04]  /*10450*/  UIADD3 UR4, UPT, UPT, UR4, 0x80, URZ ;  /* 0x0000008004047890 */ /* 0x000fc8000fffe0ff */
[----:B------:R-:W-:-:S09]  /*10460*/  UPRMT UR4, UR52, 0x654, UR4 ;  /* 0x0000065434047896 */ /* 0x000fd20008000004 */
[----:B------:R-:W-:Y:S01]  /*10470*/  SYNCS.ARRIVE.TRANS64.RED.A1T0 RZ, [UR4], RZ ;  /* 0x000000ffffff79a7 */ /* 0x000fe20008100404 */
[----:B------:R-:W-:Y:S05]  /*10480*/  EXIT ;  /* 0x000000000000794d */ /* 0x000fea0003800000 */
.L_x_129:
[----:B------:R-:W-:-:S08]  /*10490*/  NOP ;  /* 0x0000000000007918 */ /* 0x000fd00000000000 */
[----:B-----5:R-:W-:-:S00]  /*104a0*/  USETMAXREG.DEALLOC.CTAPOOL 0x88 ;  /* 0x00000088000079c8 */ /* 0x020fc000080e0500 */
[----:B------:R-:W-:Y:S05]  /*104b0*/  EXIT ;  /* 0x000000000000794d */ /* 0x000fea0003800000 */
.L_x_285:
[----:B------:R-:W-:-:S08]  /*104c0*/  NOP ;  /* 0x0000000000007918 */ /* 0x000fd00000000000 */
[----:B-----5:R-:W1:-:S00]  /*104d0*/  USETMAXREG.DEALLOC.CTAPOOL 0x88 ;  /* 0x00000088000079c8 */ /* 0x020e4000080e0500 */
[----:B-1----:R-:W1:Y:S01]  /*104e0*/  SHFL.IDX PT, R128, R128, RZ, 0x1f ;  /* 0x00001fff80807589 */ /* 0x002e6200000e0000 */
[----:B------:R-:W2:Y:S05]  /*104f0*/  LDCU UR18, c[0x0][0xc1c] ;  /* 0x00018380ff1277ac */ /* 0x000eaa0008000800 */
[----:B------:R-:W3:Y:S01]  /*10500*/  LDC.64 R8, c[0x0][0x900] ;  /* 0x00024000ff087b82 */ /* 0x000ee20000000a00 */
[----:B------:R-:W-:Y:S01]  /*10510*/  BSSY.RECONVERGENT B0, `(.L_x_186) ;  /* 0x000003f000007945 */ /* 0x000fe20003800200 */
[----:B------:R-:W-:Y:S01]  /*10520*/  ELECT P0, URZ, PT ;  /* 0x0000000000ff782f */ /* 0x000fe20003800000 */
[----:B------:R-:W-:Y:S02]  /*10530*/  UMOV UR4, 0x400 ;  /* 0x0000040000047882 */ /* 0x000fe40000000000 */
[----:B------:R-:W-:-:S03]  /*10540*/  ULEA UR4, UR5, UR4, 0x18 ;  /* 0x0000000405047291 */ /* 0x000fc6000f8ec0ff */
[----:B------:R-:W4:Y:S08]  /*10550*/  LDC.64 R10, c[0x0][0x908] ;  /* 0x00024200ff0a7b82 */ /* 0x000f300000000a00 */
[----:B------:R-:W3:Y:S01]  /*10560*/  LDC.64 R4, c[0x0][0x910] ;  /* 0x00024400ff047b82 */ /* 0x000ee20000000a00 */
[----:B--2---:R-:W-:Y:S01]  /*10570*/  UIADD3 UR18, UPT, UPT, UR26, UR18, URZ ;  /* 0x000000121a127290 */ /* 0x004fe2000fffe0ff */
[----:B-1----:R-:W-:-:S06]  /*10580*/  R2UR UR7, R128 ;  /* 0x00000000800772ca */ /* 0x002fcc00000e0000 */
[----:B------:R-:W1:Y:S08]  /*10590*/  LDC.64 R6, c[0x0][0x918] ;  /* 0x00024600ff067b82 */ /* 0x000e700000000a00 */
[----:B------:R-:W2:Y:S01]  /*105a0*/  LDC.64 R64, c[0x0][0x920] ;  /* 0x00024800ff407b82 */ /* 0x000ea20000000a00 */
[----:B------:R-:W-:Y:S02]  /*105b0*/  USHF.R.U32.HI UR6, URZ, 0x3, UR7 ;  /* 0x00000003ff067899 */ /* 0x000fe40008011607 */
[----:B------:R-:W-:-:S02]  /*105c0*/  ULEA UR20, UR7, UR4, 0x9 ;  /* 0x0000000407147291 */ /* 0x000fc4000f8e48ff */
[----:B------:R-:W-:-:S06]  /*105d0*/  ULOP3.LUT UR6, UR6, 0x1, URZ, 0xc0, !UPT ;  /* 0x0000000106067892 */ /* 0x000fcc000f8ec0ff */
[----:B------:R-:W-:Y:S01]  /*105e0*/  IMAD.U32 R0, RZ, RZ, UR6 ;  /* 0x00000006ff007e24 */ /* 0x000fe2000f8e00ff */
[----:B------:R-:W-:Y:S06]  /*105f0*/  @!P0 BRA `(.L_x_187) ;  /* 0x0000000000c08947 */ /* 0x000fec0003800000 */
[----:B------:R-:W5:Y:S08]  /*10600*/  LDC.64 R20, c[0x0][0x400] ;  /* 0x00010000ff147b82 */ /* 0x000f700000000a00 */
[----:B------:R-:W5:Y:S08]  /*10610*/  LDC.64 R22, c[0x0][0x408] ;  /* 0x00010200ff167b82 */ /* 0x000f700000000a00 */
[----:B------:R-:W4:Y:S08]  /*10620*/  LDC.64 R16, c[0x0][0x410] ;  /* 0x00010400ff107b82 */ /* 0x000f300000000a00 */
[----:B------:R-:W4:Y:S08]  /*10630*/  LDC.64 R18, c[0x0][0x418] ;  /* 0x00010600ff127b82 */ /* 0x000f300000000a00 */
[----:B------:R-:W3:Y:S01]  /*10640*/  LDC.64 R12, c[0x0][0x420] ;  /* 0x00010800ff0c7b82 */ /* 0x000ee20000000a00 */
[----:B-----5:R5:W-:Y:S07]  /*10650*/  STS.128 [UR20+-0x980], R20 ;  /* 0xfff68014ff007988 */ /* 0x020bee0008000c14 */
[----:B------:R-:W3:Y:S01]  /*10660*/  LDC.64 R14, c[0x0][0x428] ;  /* 0x00010a00ff0e7b82 */ /* 0x000ee20000000a00 */
[----:B----4-:R4:W-:Y:S07]  /*10670*/  STS.128 [UR20+-0x970], R16 ;  /* 0xfff69010ff007988 */ /* 0x0109ee0008000c14 */
[----:B------:R-:W1:Y:S08]  /*10680*/  LDC.64 R60, c[0x0][0x430] ;  /* 0x00010c00ff3c7b82 */ /* 0x000e700000000a00 */
[----:B------:R-:W1:Y:S01]  /*10690*/  LDC.64 R62, c[0x0][0x438] ;  /* 0x00010e00ff3e7b82 */ /* 0x000e620000000a00 */
[----:B---3--:R3:W-:Y:S07]  /*106a0*/  STS.128 [UR20+-0x960], R12 ;  /* 0xfff6a00cff007988 */ /* 0x0087ee0008000c14 */
[----:B------:R-:W2:Y:S08]  /*106b0*/  LDC.64 R56, c[0x0][0x440] ;  /* 0x00011000ff387b82 */ /* 0x000eb00000000a00 */
[----:B------:R-:W2:Y:S08]  /*106c0*/  LDC.64 R58, c[0x0][0x448] ;  /* 0x00011200ff3a7b82 */ /* 0x000eb00000000a00 */
[----:B------:R-:W5:Y:S01]  /*106d0*/  LDC.64 R52, c[0x0][0x450] ;  /* 0x00011400ff347b82 */ /* 0x000f620000000a00 */
[----:B-1----:R1:W-:Y:S07]  /*106e0*/  STS.128 [UR20+-0x950], R60 ;  /* 0xfff6b03cff007988 */ /* 0x0023ee0008000c14 */
[----:B------:R-:W5:Y:S08]  /*106f0*/  LDC.64 R54, c[0x0][0x458] ;  /* 0x00011600ff367b82 */ /* 0x000f700000000a00 */
[----:B------:R-:W4:Y:S01]  /*10700*/  LDC.64 R48, c[0x0][0x460] ;  /* 0x00011800ff307b82 */ /* 0x000f220000000a00 */
[----:B--2---:R1:W-:Y:S07]  /*10710*/  STS.128 [UR20+-0x940], R56 ;  /* 0xfff6c038ff007988 */ /* 0x0043ee0008000c14 */
[----:B------:R-:W4:Y:S08]  /*10720*/  LDC.64 R50, c[0x0][0x468] ;  /* 0x00011a00ff327b82 */ /* 0x000f300000000a00 */
[----:B------:R-:W2:Y:S01]  /*10730*/  LDC.64 R44, c[0x0][0x470] ;  /* 0x00011c00ff2c7b82 */ /* 0x000ea20000000a00 */
[----:B-----5:R1:W-:Y:S07]  /*10740*/  STS.128 [UR20+-0x930], R52 ;  /* 0xfff6d034ff007988 */ /* 0x0203ee0008000c14 */
[----:B------:R-:W2:Y:S08]  /*10750*/  LDC.64 R46, c[0x0][0x478] ;  /* 0x00011e00ff2e7b82 */ /* 0x000eb00000000a00 */
[----:B------:R-:W5:Y:S01]  /*10760*/  LDC.64 R40, c[0x0][0x500] ;  /* 0x00014000ff287b82 */ /* 0x000f620000000a00 */
[----:B----4-:R1:W-:Y:S07]  /*10770*/  STS.128 [UR20+-0x920], R48 ;  /* 0xfff6e030ff007988 */ /* 0x0103ee0008000c14 */
        /* <DEDUP_REMOVED lines=19> */
[----:B---3--:R-:W3:Y:S01]  /*108b0*/  LDC.64 R12, c[0x0][0x570] ;  /* 0x00015c00ff0c7b82 */ /* 0x008ee20000000a00 */
[----:B--2---:R1:W-:Y:S07]  /*108c0*/  STS.128 [UR20+-0x8b0], R20 ;  /* 0xfff75014ff007988 */ /* 0x0043ee0008000c14 */
[----:B------:R-:W3:Y:S01]  /*108d0*/  LDC.64 R14, c[0x0][0x578] ;  /* 0x00015e00ff0e7b82 */ /* 0x000ee20000000a00 */
[----:B-----5:R1:W-:Y:S04]  /*108e0*/  STS.128 [UR20+-0x8a0], R16 ;  /* 0xfff76010ff007988 */ /* 0x0203e80008000c14 */
[----:B---3--:R1:W-:Y:S02]  /*108f0*/  STS.128 [UR20+-0x890], R12 ;  /* 0xfff7700cff007988 */ /* 0x0083e40008000c14 */
.L_x_187:
[----:B------:R-:W-:Y:S05]  /*10900*/  BSYNC.RECONVERGENT B0 ;  /* 0x0000000000007941 */ /* 0x000fea0003800200 */
.L_x_186:
[----:B-1----:R-:W1:Y:S01]  /*10910*/  LDC.64 R16, c[0x0][0x960] ;  /* 0x00025800ff107b82 */ /* 0x002e620000000a00 */
[----:B------:R-:W-:Y:S01]  /*10920*/  ELECT P1, URZ, PT ;  /* 0x0000000000ff782f */ /* 0x000fe20003820000 */
[----:B------:R-:W-:-:S06]  /*10930*/  NOP ;  /* 0x0000000000007918 */ /* 0x000fcc0000000000 */
[----:B------:R-:W1:Y:S01]  /*10940*/  LDC.64 R18, c[0x0][0x968] ;  /* 0x00025a00ff127b82 */ /* 0x000e620000000a00 */
[----:B------:R-:W-:Y:S01]  /*10950*/  ELECT P0, URZ, PT ;  /* 0x0000000000ff782f */ /* 0x000fe20003800000 */
[----:B------:R-:W-:Y:S02]  /*10960*/  ULOP3.LUT UR7, UR7, 0x7, URZ, 0xc0, !UPT ;  /* 0x0000000707077892 */ /* 0x000fe4000f8ec0ff */
[----:B------:R-:W-:Y:S02]  /*10970*/  UIMAD UR9, UR26, 0xe, URZ ;  /* 0x0000000e1a0978a4 */ /* 0x000fe4000f8e02ff */
[----:B---34-:R-:W-:Y:S01]  /*10980*/  @P1 STS.128 [UR20+-0xa80], R8 ;  /* 0xfff58008ff001988 */ /* 0x018fe20008000c14 */
[----:B------:R-:W-:Y:S01]  /*10990*/  UIMAD UR19, UR18, 0xe, URZ ;  /* 0x0000000e121378a4 */ /* 0x000fe2000f8e02ff */
[----:B------:R-:W3:Y:S01]  /*109a0*/  LDC.64 R12, c[0x0][0x970] ;  /* 0x00025c00ff0c7b82 */ /* 0x000ee20000000a00 */
[----:B------:R-:W-:Y:S01]  /*109b0*/  UIADD3 UR23, UPT, UPT, UR20, -0x980, URZ ;  /* 0xfffff68014177890 */ /* 0x000fe2000fffe0ff */
[----:B------:R-:W-:Y:S01]  /*109c0*/  @P1 STS.128 [UR20+-0xa70], R4 ;  /* 0xfff59004ff001988 */ /* 0x000fe20008000c14 */
[----:B------:R-:W-:-:S02]  /*109d0*/  UIADD3 UR22, UPT, UPT, UR20, -0x900, URZ ;  /* 0xfffff70014167890 */ /* 0x000fc4000fffe0ff */
[----:B------:R-:W-:Y:S02]  /*109e0*/  UIADD3 UR21, UPT, UPT, UR20, -0xa80, URZ ;  /* 0xfffff58014157890 */ /* 0x000fe4000fffe0ff */
[----:B------:R-:W-:Y:S01]  /*109f0*/  USHF.L.U32 UR26, UR26, 0x4, URZ ;  /* 0x000000041a1a7899 */ /* 0x000fe200080006ff */
[----:B------:R-:W3:Y:S01]  /*10a00*/  LDC.64 R14, c[0x0][0x978] ;  /* 0x00025e00ff0e7b82 */ /* 0x000ee20000000a00 */
[----:B------:R-:W4:Y:S01]  /*10a10*/  LDCU.64 UR10, c[0x0][0xb18] ;  /* 0x00016300ff0a77ac */ /* 0x000f220008000a00 */
[----:B------:R-:W1:Y:S06]  /*10a20*/  LDCU.64 UR12, c[0x0][0xb20] ;  /* 0x00016400ff0c77ac */ /* 0x000e6c0008000a00 */
[----:B------:R-:W2:Y:S01]  /*10a30*/  LDC.64 R66, c[0x0][0x928] ;  /* 0x00024a00ff427b82 */ /* 0x000ea20000000a00 */
[----:B-1----:R1:W-:Y:S01]  /*10a40*/  @P1 STS.128 [UR20+-0xa20], R16 ;  /* 0xfff5e010ff001988 */ /* 0x0023e20008000c14 */
[----:B------:R-:W1:Y:S01]  /*10a50*/  LDCU.64 UR16, c[0x0][0x820] ;  /* 0x00010400ff1077ac */ /* 0x000e620008000a00 */
[----:B------:R-:W1:Y:S05]  /*10a60*/  LDCU.64 UR14, c[0x0][0xb00] ;  /* 0x00016000ff0e77ac */ /* 0x000e6a0008000a00 */
[----:B------:R-:W5:Y:S01]  /*10a70*/  LDC.64 R28, c[0x0][0x930] ;  /* 0x00024c00ff1c7b82 */ /* 0x000f620000000a00 */
[----:B------:R-:W-:Y:S01]  /*10a80*/  USHF.L.U32 UR18, UR18, 0x4, URZ ;  /* 0x0000000412127899 */ /* 0x000fe200080006ff */
[----:B------:R-:W-:-:S06]  /*10a90*/  UMOV UR8, UR7 ;  /* 0x0000000700087c82 */ /* 0x000fcc0008000000 */
[----:B------:R-:W5:Y:S01]  /*10aa0*/  LDC.64 R30, c[0x0][0x938] ;  /* 0x00024e00ff1e7b82 */ /* 0x000f620000000a00 */
[----:B---3--:R3:W-:Y:S07]  /*10ab0*/  @P1 STS.128 [UR20+-0xa10], R12 ;  /* 0xfff5f00cff001988 */ /* 0x0087ee0008000c14 */
[----:B------:R-:W4:Y:S01]  /*10ac0*/  LDC.64 R24, c[0x0][0x940] ;  /* 0x00025000ff187b82 */ /* 0x000f220000000a00 */
[----:B--2---:R2:W-:Y:S01]  /*10ad0*/  @P1 STS.128 [UR20+-0xa60], R64 ;  /* 0xfff5a040ff001988 */ /* 0x0045e20008000c14 */
[----:B-1----:R-:W-:-:S06]  /*10ae0*/  LOP3.LUT R17, R0, 0x1, RZ, 0x3c, !PT ;  /* 0x0000000100117812 */ /* 0x002fcc00078e3cff */
[----:B------:R-:W4:Y:S08]  /*10af0*/  LDC.64 R26, c[0x0][0x948] ;  /* 0x00025200ff1a7b82 */ /* 0x000f300000000a00 */
[----:B------:R-:W1:Y:S01]  /*10b00*/  LDC.64 R20, c[0x0][0x950] ;  /* 0x00025400ff147b82 */ /* 0x000e620000000a00 */
[----:B-----5:R2:W-:Y:S07]  /*10b10*/  @P1 STS.128 [UR20+-0xa50], R28 ;  /* 0xfff5b01cff001988 */ /* 0x0205ee0008000c14 */
[----:B------:R-:W1:Y:S08]  /*10b20*/  LDC.64 R22, c[0x0][0x958] ;  /* 0x00025600ff167b82 */ /* 0x000e700000000a00 */
[----:B------:R-:W5:Y:S01]  /*10b30*/  LDC.64 R52, c[0x0][0xa00] ;  /* 0x00028000ff347b82 */ /* 0x000f620000000a00 */
[----:B----4-:R2:W-:Y:S07]  /*10b40*/  @P1 STS.128 [UR20+-0xa40], R24 ;  /* 0xfff5c018ff001988 */ /* 0x0105ee0008000c14 */
[----:B------:R-:W5:Y:S08]  /*10b50*/  LDC.64 R54, c[0x0][0xa08] ;  /* 0x00028200ff367b82 */ /* 0x000f700000000a00 */
[----:B------:R-:W4:Y:S01]  /*10b60*/  LDC.64 R48, c[0x0][0xa10] ;  /* 0x00028400ff307b82 */ /* 0x000f220000000a00 */
[----:B-1----:R2:W-:Y:S01]  /*10b70*/  @P1 STS.128 [UR20+-0xa30], R20 ;  /* 0xfff5d014ff001988 */ /* 0x0025e20008000c14 */
[----:B------:R-:W-:-:S06]  /*10b80*/  NOP ;  /* 0x0000000000007918 */ /* 0x000fcc0000000000 */
        /* <DEDUP_REMOVED lines=8> */
[----:B-1----:R2:W-:Y:S07]  /*10c10*/  @P0 STS.128 [UR20+-0x9e0], R44 ;  /* 0xfff6202cff000988 */ /* 0x0025ee0008000c14 */
        /* <DEDUP_REMOVED lines=12> */
[----:B---3--:R-:W3:Y:S08]  /*10ce0*/  LDC.64 R12, c[0x0][0xb08] ;  /* 0x0002c200ff0c7b82 */ /* 0x008ef00000000a00 */
[----:B------:R-:W1:Y:S01]  /*10cf0*/  LDC.64 R2, c[0x0][0xb10] ;  /* 0x0002c400ff027b82 */ /* 0x000e620000000a00 */
[----:B----4-:R2:W-:Y:S01]  /*10d00*/  @P0 STS.128 [UR20+-0x990], R4 ;  /* 0xfff67004ff000988 */ /* 0x0105e20008000c14 */
[----:B------:R-:W-:Y:S01]  /*10d10*/  UIADD3 UR20, UPT, UPT, UR20, -0xa00, URZ ;  /* 0xfffff60014147890 */ /* 0x000fe2000fffe0ff */
[----:B------:R-:W-:-:S06]  /*10d20*/  NOP ;  /* 0x0000000000007918 */ /* 0x000fcc0000000000 */
.L_x_201:
[----:B------:R-:W-:Y:S09]  /*10d30*/  UISETP.NE.AND UP0, UPT, UR37, 0x1, UPT ;  /* 0x000000012500788c */ /* 0x000ff2000bf05270 */
[----:B----4-:R-:W-:Y:S05]  /*10d40*/  BRA.U UP0, `(.L_x_188) ;  /* 0x0000000100047547 */ /* 0x010fea000b800000 */
[----:B------:R-:W-:Y:S05]  /*10d50*/  BPT.TRAP 0x1 ;  /* 0x000000040000795c */ /* 0x000fea0000300000 */
.L_x_188:
[----:B------:R-:W-:Y:S01]  /*10d60*/  ULEA UR24, UR7, UR4, 0x3 ;  /* 0x0000000407187291 */ /* 0x000fe2000f8e18ff */
[----:B--2---:R-:W-:Y:S08]  /*10d70*/  SHF.L.U32 R5, R17, 0x1f, RZ ;  /* 0x0000001f11057819 */ /* 0x004ff000000006ff */
[----:B------:R-:W2:Y:S02]  /*10d80*/  SYNCS.PHASECHK.TRANS64.TRYWAIT P0, [UR24+0xb0], R5 ;  /* 0x0000b005ff0075a7 */ /* 0x000ea40008001118 */
[----:B--2---:R-:W-:Y:S05]  /*10d90*/  @!P0 BRA `(.L_x_189) ;  /* 0x00000028009c8947 */ /* 0x004fea0003800000 */
.L_x_263:
[----:B------:R-:W-:Y:S09]  /*10da0*/  UIMAD UR6, UR7, 0x14, UR36 ;  /* 0x00000014070678a4 */ /* 0x000ff2000f8e0224 */
[----:B------:R-:W4:Y:S04]  /*10db0*/  LDS R10, [UR6+0x10] ;  /* 0x00001006ff0a7984 */ /* 0x000f280008000800 */
        /* <DEDUP_REMOVED lines=10> */
[----:B----4-:R-:W-:Y:S01]  /*10e60*/  PRMT R21, R10, 0x7632, R21 ;  /* 0x000076320a157816 */ /* 0x010fe20000000015 */
[----:B------:R-:W-:Y:S06]  /*10e70*/  BRA.U UP0, `(.L_x_190) ;  /* 0x0000000100047547 */ /* 0x000fec000b800000 */
[----:B------:R-:W-:Y:S05]  /*10e80*/  BPT.TRAP 0x1 ;  /* 0x000000040000795c */ /* 0x000fea0000300000 */
.L_x_190:
[----:B------:R-:W-:Y:S02]  /*10e90*/  UIADD3 UR6, UPT, UPT, UR24, 0xf0, URZ ;  /* 0x000000f018067890 */ /* 0x000fe4000fffe0ff */
[----:B------:R-:W-:Y:S02]  /*10ea0*/  UISETP.NE.AND UP0, UPT, UR37, 0x8, UPT ;  /* 0x000000082500788c */ /* 0x000fe4000bf05270 */
[----:B------:R-:W-:Y:S09]  /*10eb0*/  UPRMT UR6, UR5, 0x654, UR6 ;  /* 0x0000065405067896 */ /* 0x000ff20008000006 */
[----:B-1----:R-:W-:Y:S01]  /*10ec0*/  SYNCS.ARRIVE.TRANS64.RED.A1T0 RZ, [UR6], RZ ;  /* 0x000000ffffff79a7 */ /* 0x002fe20008100406 */
[----:B------:R-:W-:Y:S05]  /*10ed0*/  BRA.U !UP0, `(.L_x_191) ;  /* 0x0000000108047547 */ /* 0x000fea000b800000 */
[----:B------:R-:W-:Y:S05]  /*10ee0*/  BPT.TRAP 0x1 ;  /* 0x000000040000795c */ /* 0x000fea0000300000 */
.L_x_191:
[----:B------:R-:W-:Y:S01]  /*10ef0*/  ULEA UR24, UR8, UR4, 0x3 ;  /* 0x0000000408187291 */ /* 0x000fe2000f8e18ff */
[----:B--2---:R-:W-:Y:S02]  /*10f00*/  SHF.L.U32 R5, R0, 0x1f, RZ ;  /* 0x0000001f00057819 */ /* 0x004fe400000006ff */
[----:B------:R-:W-:Y:S04]  /*10f10*/  PRMT R4, R10, 0x9910, RZ ;  /* 0x000099100a047816 */ /* 0x000fe800000000ff */
[----:B------:R-:W-:Y:S02]  /*10f20*/  ISETP.NE.AND P0, PT, R4, RZ, PT ;  /* 0x000000ff0400720c */ /* 0x000fe40003f05270 */
[----:B------:R-:W1:Y:S02]  /*10f30*/  SYNCS.PHASECHK.TRANS64.TRYWAIT P1, [UR24+0x1b0], R5 ;  /* 0x0001b005ff0075a7 */ /* 0x000e640008021118 */
[----:B------:R-:W-:Y:S01]  /*10f40*/  ISETP.EQ.OR P0, PT, R11, RZ, !P0 ;  /* 0x000000ff0b00720c */ /* 0x000fe20004702670 */
[----:B------:R-:W-:Y:S01]  /*10f50*/  @!UPT UIADD3 URZ, UPT, UPT, URZ, URZ, URZ ;  /* 0x000000fffffff290 */ /* 0x000fe2000fffe0ff */
[----:B-1----:R-:W-:Y:S11]  /*10f60*/  @!P1 BRA `(.L_x_192) ;  /* 0x0000002800409947 */ /* 0x002ff60003800000 */
.L_x_265:
[----:B------:R-:W-:Y:S05]  /*10f70*/  @P0 BRA `(.L_x_193) ;  /* 0x0000000c00b00947 */ /* 0x000fea0003800000 */
[----:B------:R-:W-:Y:S01]  /*10f80*/  ELECT P0, URZ, PT ;  /* 0x0000000000ff782f */ /* 0x000fe20003800000 */
[----:B------:R-:W2:Y:S01]  /*10f90*/  LDC.64 R8, c[0x0][0x838] ;  /* 0x00020e00ff087b82 */ /* 0x000ea20000000a00 */
[----:B------:R-:W-:Y:S07]  /*10fa0*/  BSSY.RECONVERGENT B0, `(.L_x_194) ;  /* 0x0000094000007945 */ /* 0x000fee0003800200 */
[----:B-1----:R-:W1:Y:S08]  /*10fb0*/  LDC.64 R4, c[0x0][0x830] ;  /* 0x00020c00ff047b82 */ /* 0x002e700000000a00 */
[----:B------:R-:W4:Y:S08]  /*10fc0*/  @P0 LDC.64 R32, c[0x0][0x828] ;  /* 0x00020a00ff200b82 */ /* 0x000f300000000a00 */
[----:B------:R-:W5:Y:S08]  /*10fd0*/  @P0 LDC.64 R30, c[0x0][0x390] ;  /* 0x0000e400ff1e0b82 */ /* 0x000f700000000a00 */
[----:B------:R-:W3:Y:S02]  /*10fe0*/  @P0 LDC.64 R6, c[0x0][0x840] ;  /* 0x00021000ff060b82 */ /* 0x000ee40000000a00 */
[C---:B---3--:R-:W-:Y:S04]  /*10ff0*/  @P0 IMAD.WIDE R6, R14.reuse, 0x8, R6 ;  /* 0x000000080e060825 */ /* 0x048fe800078e0206 */
[C---:B----4-:R-:W-:Y:S01]  /*11000*/  @P0 IMAD.WIDE R32, R14.reuse, 0x8, R32 ;  /* 0x000000080e200825 */ /* 0x050fe200078e0220 */
[----:B------:R-:W3:Y:S03]  /*11010*/  @P0 LDG.E.64 R22, desc[UR50][R6.64] ;  /* 0x0000003206160981 */ /* 0x000ee6000c1e1b00 */
[C---:B--2---:R-:W-:Y:S02]  /*11020*/  @P0 IMAD.WIDE R8, R14.reuse, 0x8, R8 ;  /* 0x000000080e080825 */ /* 0x044fe400078e0208 */
[----:B------:R-:W2:Y:S02]  /*11030*/  @P0 LDG.E.64 R32, desc[UR50][R32.64] ;  /* 0x0000003220200981 */ /* 0x000ea4000c1e1b00 */
[C---:B-1----:R-:W-:Y:S02]  /*11040*/  @P0 IMAD.WIDE R4, R14.reuse, 0x8, R4 ;  /* 0x000000080e040825 */ /* 0x042fe400078e0204 */
[----:B------:R-:W4:Y:S02]  /*11050*/  @P0 LDG.E.64 R8, desc[UR50][R8.64] ;  /* 0x0000003208080981 */ /* 0x000f24000c1e1b00 */
[----:B-----5:R-:W-:Y:S02]  /*11060*/  @P0 IMAD.WIDE R30, R14, 0xc, R30 ;  /* 0x0000000c0e1e0825 */ /* 0x020fe400078e021e */
[----:B------:R-:W5:Y:S04]  /*11070*/  @P0 LDG.E.64 R26, desc[UR50][R4.64] ;  /* 0x00000032041a0981 */ /* 0x000f68000c1e1b00 */
[----:B------:R-:W5:Y:S04]  /*11080*/  @P0 LDG.E R20, desc[UR50][R30.64+0x4] ;  /* 0x000004321e140981 */ /* 0x000f68000c1e1900 */
[----:B------:R-:W5:Y:S04]  /*11090*/  @P0 LDG.E R5, desc[UR50][R30.64] ;  /* 0x000000321e050981 */ /* 0x000f68000c1e1900 */
[----:B------:R-:W5:Y:S01]  /*110a0*/  @P0 LDG.E R4, desc[UR50][R30.64+0x8] ;  /* 0x000008321e040981 */ /* 0x000f62000c1e1900 */
[----:B---3--:R-:W-:Y:S03]  /*110b0*/  @P0 LOP3.LUT R23, R23, 0x1fffffff, RZ, 0xc0, !PT ;  /* 0x1fffffff17170812 */ /* 0x008fe600078ec0ff */
[----:B--2---:R-:W-:Y:S04]  /*110c0*/  @P0 STS.64 [UR23], R32 ;  /* 0x00000020ff000988 */ /* 0x004fe80008000a17 */
[----:B----4-:R-:W-:Y:S04]  /*110d0*/  @P0 STS.64 [UR22], R8 ;  /* 0x00000008ff000988 */ /* 0x010fe80008000a16 */
[----:B------:R-:W1:Y:S01]  /*110e0*/  @P0 LDS R7, [UR23+0x1c] ;  /* 0x00001c17ff070984 */ /* 0x000e620008000800 */
[----:B-----5:R-:W-:Y:S03]  /*110f0*/  @P0 LOP3.LUT R25, R27, 0x1fffffff, RZ, 0xc0, !PT ;  /* 0x1fffffff1b190812 */ /* 0x020fe600078ec0ff */
[----:B------:R-:W-:Y:S01]  /*11100*/  @P0 STS [UR23+0x30], RZ ;  /* 0x000030ffff000988 */ /* 0x000fe20008000817 */
[--C-:B------:R-:W-:Y:S02]  /*11110*/  @P0 SHF.R.U32.HI R6, RZ, 0x4, R25.reuse ;  /* 0x00000004ff060819 */ /* 0x100fe40000011619 */
[----:B------:R-:W-:Y:S02]  /*11120*/  @P0 SHF.R.U64 R25, R26, 0x4, R25 ;  /* 0x000000041a190819 */ /* 0x000fe40000001219 */
[--C-:B------:R-:W-:Y:S02]  /*11130*/  @P0 SHF.R.U32.HI R26, RZ, 0x4, R23.reuse ;  /* 0x00000004ff1a0819 */ /* 0x100fe40000011617 */
[----:B------:R-:W-:Y:S01]  /*11140*/  @P0 SHF.R.U64 R23, R22, 0x4, R23 ;  /* 0x0000000416170819 */ /* 0x000fe20000001217 */
[----:B------:R-:W-:Y:S01]  /*11150*/  @P0 STS [UR23+0xc], R25 ;  /* 0x00000c19ff000988 */ /* 0x000fe20008000817 */
[----:B------:R-:W-:Y:S01]  /*11160*/  PRMT R22, R10, 0x7732, RZ ;  /* 0x000077320a167816 */ /* 0x000fe200000000ff */
[----:B------:R-:W-:Y:S02]  /*11170*/  @P0 VIADD R5, R5, 0xffffffff ;  /* 0xffffffff05050836 */ /* 0x000fe40000000000 */
[----:B------:R-:W-:Y:S01]  /*11180*/  @P0 VIADD R4, R4, 0xffffffff ;  /* 0xffffffff04040836 */ /* 0x000fe20000000000 */
[----:B-1----:R-:W-:Y:S01]  /*11190*/  @P0 LOP3.LUT R28, R7, 0xf, R6, 0xb8, !PT ;  /* 0x0000000f071c0812 */ /* 0x002fe200078eb806 */
[----:B------:R-:W-:Y:S04]  /*111a0*/  IMAD.U32 R7, RZ, RZ, UR23 ;  /* 0x00000017ff077e24 */ /* 0x000fe8000f8e00ff */
[----:B------:R-:W-:Y:S01]  /*111b0*/  @P0 STS [UR23+0x1c], R28 ;  /* 0x00001c1cff000988 */ /* 0x000fe20008000817 */
[----:B------:R-:W-:Y:S03]  /*111c0*/  @P0 SHF.R.U64 R8, R7, 0x4, RZ ;  /* 0x0000000407080819 */ /* 0x000fe600000012ff */
[----:B------:R-:W1:Y:S04]  /*111d0*/  @P0 LDS R6, [UR23+0x1c] ;  /* 0x00001c17ff060984 */ /* 0x000e680008000800 */
[----:B------:R-:W-:Y:S04]  /*111e0*/  @P0 STS [UR23+0x10], R8 ;  /* 0x00001008ff000988 */ /* 0x000fe80008000817 */
[----:B------:R-:W-:Y:S01]  /*111f0*/  @P0 STS [UR23+0x14], R8 ;  /* 0x00001408ff000988 */ /* 0x000fe20008000817 */
[----:B-1----:R-:W-:Y:S05]  /*11200*/  @P0 LOP3.LUT R27, R6, 0xf0, RZ, 0xb8, !PT ;  /* 0x000000f0061b0812 */ /* 0x002fea00078eb8ff */
[----:B------:R-:W-:Y:S04]  /*11210*/  @P0 STS [UR23+0x1c], R27 ;  /* 0x00001c1bff000988 */ /* 0x000fe80008000817 */
[----:B------:R-:W1:Y:S02]  /*11220*/  @P0 LDS R6, [UR23+0x1c] ;  /* 0x00001c17ff060984 */ /* 0x000e640008000800 */
[----:B-1----:R-:W-:Y:S02]  /*11230*/  @P0 LOP3.LUT R9, R6, 0xf00, RZ, 0xb8, !PT ;  /* 0x00000f0006090812 */ /* 0x002fe400078eb8ff */
[----:B------:R-:W-:Y:S03]  /*11240*/  CS2R R6, SRZ ;  /* 0x0000000000067805 */ /* 0x000fe6000001ff00 */
[----:B------:R-:W-:Y:S04]  /*11250*/  @P0 STS.64 [UR23+0x18], R8 ;  /* 0x00001808ff000988 */ /* 0x000fe80008000a17 */
[----:B------:R-:W1:Y:S04]  /*11260*/  @P0 LDS R24, [UR23+0x1c] ;  /* 0x00001c17ff180984 */ /* 0x000e680008000800 */
[----:B------:R2:W-:Y:S02]  /*11270*/  @P0 STS.128 [UR23+0x20], R4 ;  /* 0x00002004ff000988 */ /* 0x0005e40008000c17 */
[----:B--2---:R-:W-:Y:S05]  /*11280*/  IMAD.U32 R6, RZ, RZ, UR22 ;  /* 0x00000016ff067e24 */ /* 0x004fea000f8e00ff */
[----:B------:R-:W-:Y:S01]  /*11290*/  @P0 SHF.R.U64 R8, R6, 0x4, RZ ;  /* 0x0000000406080819 */ /* 0x000fe200000012ff */
[----:B------:R-:W-:Y:S01]  /*112a0*/  IMAD.MOV.U32 R6, RZ, RZ, RZ ;  /* 0x000000ffff067224 */ /* 0x000fe200078e00ff */
[----:B-1----:R-:W-:Y:S05]  /*112b0*/  @P0 LOP3.LUT R24, R24, 0xf000, RZ, 0xb8, !PT ;  /* 0x0000f00018180812 */ /* 0x002fea00078eb8ff */
[----:B------:R1:W-:Y:S04]  /*112c0*/  @P0 STS [UR23+0x1c], R24 ;  /* 0x00001c18ff000988 */ /* 0x0003e80008000817 */
[----:B------:R-:W2:Y:S04]  /*112d0*/  @P0 LDS R9, [UR22+0x1c] ;  /* 0x00001c16ff090984 */ /* 0x000ea80008000800 */
[----:B------:R-:W-:Y:S04]  /*112e0*/  @P0 STS [UR22+0x10], R8 ;  /* 0x00001008ff000988 */ /* 0x000fe80008000816 */
[----:B------:R-:W-:Y:S04]  /*112f0*/  @P0 STS [UR22+0x14], R8 ;  /* 0x00001408ff000988 */ /* 0x000fe80008000816 */
[----:B------:R-:W-:Y:S04]  /*11300*/  @P0 STS [UR22+0xc], R23 ;  /* 0x00000c17ff000988 */ /* 0x000fe80008000816 */
[----:B------:R-:W-:Y:S01]  /*11310*/  @P0 STS [UR22+0x30], RZ ;  /* 0x000030ffff000988 */ /* 0x000fe20008000816 */
[----:B-1----:R-:W1:Y:S01]  /*11320*/  S2R R24, SR_LANEID ;  /* 0x0000000000187919 */ /* 0x002e620000000000 */
[----:B--2---:R-:W-:Y:S05]  /*11330*/  @P0 LOP3.LUT R28, R9, 0xf, R26, 0xb8, !PT ;  /* 0x0000000f091c0812 */ /* 0x004fea00078eb81a */
[----:B------:R-:W-:Y:S04]  /*11340*/  @P0 STS [UR22+0x1c], R28 ;  /* 0x00001c1cff000988 */ /* 0x000fe80008000816 */
[----:B------:R-:W2:Y:S02]  /*11350*/  @P0 LDS R26, [UR22+0x1c] ;  /* 0x00001c16ff1a0984 */ /* 0x000ea40008000800 */
[----:B--2---:R-:W-:Y:S02]  /*11360*/  @P0 LOP3.LUT R27, R26, 0xf0, RZ, 0xb8, !PT ;  /* 0x000000f01a1b0812 */ /* 0x004fe400078eb8ff */
[----:B------:R-:W-:Y:S03]  /*11370*/  LOP3.LUT R26, R21, 0xf, RZ, 0xc0, !PT ;  /* 0x0000000f151a7812 */ /* 0x000fe600078ec0ff */
[----:B------:R-:W-:Y:S01]  /*11380*/  @P0 STS [UR22+0x1c], R27 ;  /* 0x00001c1bff000988 */ /* 0x000fe20008000816 */
[----:B------:R-:W-:Y:S03]  /*11390*/  R2UR UR6, R26 ;  /* 0x000000001a0672ca */ /* 0x000fe600000e0000 */
[----:B------:R-:W2:Y:S10]  /*113a0*/  @P0 LDS R5, [UR22+0x1c] ;  /* 0x00001c16ff050984 */ /* 0x000eb40008000800 */
[----:B------:R-:W-:Y:S02]  /*113b0*/  UIADD3 UR25, UP2, UPT, UR26, UR6, URZ ;  /* 0x000000061a197290 */ /* 0x000fe4000ff5e0ff */
[----:B------:R-:W-:Y:S02]  /*113c0*/  UIADD3 UR6, UP1, UPT, UR18, UR6, URZ ;  /* 0x0000000612067290 */ /* 0x000fe4000ff3e0ff */
[----:B------:R-:W-:Y:S02]  /*113d0*/  UIADD3.X UR31, UPT, UPT, URZ, URZ, URZ, UP2, !UPT ;  /* 0x000000ffff1f7290 */ /* 0x000fe400097fe4ff */
[----:B------:R-:W-:Y:S02]  /*113e0*/  ULEA UR32, UP2, UR25, UR16, 0x7 ;  /* 0x0000001019207291 */ /* 0x000fe4000f8438ff */
[----:B------:R-:W-:Y:S02]  /*113f0*/  UIADD3.X UR29, UPT, UPT, URZ, URZ, URZ, UP1, !UPT ;  /* 0x000000ffff1d7290 */ /* 0x000fe40008ffe4ff */
[----:B------:R-:W-:Y:S02]  /*11400*/  ULEA UR30, UP1, UR6, UR16, 0x7 ;  /* 0x00000010061e7291 */ /* 0x000fe4000f8238ff */
[----:B------:R-:W-:Y:S02]  /*11410*/  ULEA.HI.X UR31, UR25, UR17, UR31, 0x7, UP2 ;  /* 0x00000011191f7291 */ /* 0x000fe400090f3c1f */
[----:B------:R-:W-:Y:S01]  /*11420*/  ULEA.HI.X UR29, UR6, UR17, UR29, 0x7, UP1 ;  /* 0x00000011061d7291 */ /* 0x000fe200088f3c1d */
[----:B--2---:R-:W-:Y:S01]  /*11430*/  @P0 LOP3.LUT R9, R5, 0xf00, RZ, 0xb8, !PT ;  /* 0x00000f0005090812 */ /* 0x004fe200078eb8ff */
[----:B------:R-:W-:Y:S02]  /*11440*/  @P0 VIADD R5, R20, 0xffffffff ;  /* 0xffffffff14050836 */ /* 0x000fe40000000000 */
[----:B-1----:R-:W-:Y:S02]  /*11450*/  IMAD.SHL.U32 R20, R24, 0x4, RZ ;  /* 0x0000000418147824 */ /* 0x002fe400078e00ff */
[----:B------:R-:W-:Y:S04]  /*11460*/  @P0 STS.64 [UR22+0x18], R8 ;  /* 0x00001808ff000988 */ /* 0x000fe80008000a16 */
[----:B------:R-:W1:Y:S04]  /*11470*/  @P0 LDS R25, [UR22+0x1c] ;  /* 0x00001c16ff190984 */ /* 0x000e680008000800 */
[----:B------:R2:W-:Y:S02]  /*11480*/  @P0 STS.128 [UR22+0x20], R4 ;  /* 0x00002004ff000988 */ /* 0x0005e40008000c16 */
[----:B--2---:R-:W-:Y:S02]  /*11490*/  SHF.R.U32.HI R4, RZ, 0x1, R22 ;  /* 0x00000001ff047819 */ /* 0x004fe40000011616 */
[----:B------:R-:W-:Y:S02]  /*114a0*/  IADD3 R22, P1, PT, R20, UR32, RZ ;  /* 0x0000002014167c10 */ /* 0x000fe4000ff3e0ff */
[----:B------:R-:W-:Y:S02]  /*114b0*/  LOP3.LUT R4, R4, 0xffff, RZ, 0xc0, !PT ;  /* 0x0000ffff04047812 */ /* 0x000fe400078ec0ff */
[----:B-1----:R-:W-:Y:S01]  /*114c0*/  @P0 LOP3.LUT R25, R25, 0xf000, RZ, 0xb8, !PT ;  /* 0x0000f00019190812 */ /* 0x002fe200078eb8ff */
[----:B------:R-:W-:Y:S02]  /*114d0*/  IMAD.X R23, RZ, RZ, UR31, P1 ;  /* 0x0000001fff177e24 */ /* 0x000fe400088e06ff */
[----:B------:R-:W-:Y:S02]  /*114e0*/  IMAD R4, R4, 0x4925, RZ ;  /* 0x0000492504047824 */ /* 0x000fe400078e02ff */
[----:B------:R-:W-:Y:S01]  /*114f0*/  @P0 STS [UR22+0x1c], R25 ;  /* 0x00001c19ff000988 */ /* 0x000fe20008000816 */
[----:B------:R-:W-:Y:S03]  /*11500*/  NOP ;  /* 0x0000000000007918 */ /* 0x000fe60000000000 */
[----:B------:R-:W1:Y:S01]  /*11510*/  LDS R9, [R20+UR23] ;  /* 0x0000001714097984 */ /* 0x000e620008000800 */
[----:B------:R-:W-:Y:S02]  /*11520*/  IADD3 R6, P0, PT, R20, UR30, RZ ;  /* 0x0000001e14067c10 */ /* 0x000fe4000ff1e0ff */
[----:B------:R-:W-:Y:S01]  /*11530*/  SHF.R.U32.HI R4, RZ, 0x11, R4 ;  /* 0x00000011ff047819 */ /* 0x000fe20000011604 */
[----:B------:R-:W2:Y:S02]  /*11540*/  LDS R5, [R20+UR23+0x80] ;  /* 0x0000801714057984 */ /* 0x000ea40008000800 */
[----:B------:R-:W-:Y:S01]  /*11550*/  IMAD.X R7, RZ, RZ, UR29, P0 ;  /* 0x0000001dff077e24 */ /* 0x000fe200080e06ff */
[----:B------:R-:W-:Y:S05]  /*11560*/  PRMT R4, R4, 0x9910, RZ ;  /* 0x0000991004047816 */ /* 0x000fea00000000ff */
[----:B------:R-:W-:Y:S04]  /*11570*/  IMAD R4, R4, 0xe, RZ ;  /* 0x0000000e04047824 */ /* 0x000fe800078e02ff */
[----:B------:R-:W-:Y:S05]  /*11580*/  IMAD.MOV R4, RZ, RZ, -R4 ;  /* 0x000000ffff047224 */ /* 0x000fea00078e0a04 */
[----:B------:R-:W-:Y:S05]  /*11590*/  PRMT R4, R4, 0x7710, RZ ;  /* 0x0000771004047816 */ /* 0x000fea00000000ff */
[----:B------:R-:W-:Y:S05]  /*115a0*/  IMAD.IADD R4, R21, 0x1, R4 ;  /* 0x0000000115047824 */ /* 0x000fea00078e0204 */
[----:B------:R-:W-:Y:S01]  /*115b0*/  R2UR UR25, R4 ;  /* 0x00000000041972ca */ /* 0x000fe200000e0000 */
[----:B-1----:R1:W3:Y:S04]  /*115c0*/  ATOMG.E.EXCH.STRONG.GPU PT, RZ, [R22], R9 ;  /* 0x0000000916ff73a8 */ /* 0x0022e800041ee100 */
[----:B--2---:R1:W3:Y:S02]  /*115d0*/  ATOMG.E.EXCH.STRONG.GPU PT, RZ, [R6], R5 ;  /* 0x0000000506ff73a8 */ /* 0x0042e400041ee100 */
[----:B---3--:R-:W-:Y:S11]  /*115e0*/  ELECT P0, URZ, PT ;  /* 0x0000000000ff782f */ /* 0x008ff60003800000 */
[----:B------:R-:W-:Y:S02]  /*115f0*/  @!UPT UIADD3 URZ, UPT, UPT, URZ, URZ, URZ ;  /* 0x000000fffffff290 */ /* 0x000fe4000fffe0ff */
[----:B------:R-:W-:Y:S05]  /*11600*/  @!P0 BRA `(.L_x_195) ;  /* 0x0000000000b48947 */ /* 0x000fea0003800000 */
[----:B------:R-:W-:Y:S01]  /*11610*/  STS [UR21+0x30], RZ ;  /* 0x000030ffff007988 */ /* 0x000fe20008000815 */
[----:B------:R-:W-:Y:S01]  /*11620*/  ISETP.NE.U32.AND P0, PT, R2, RZ, PT ;  /* 0x000000ff0200720c */ /* 0x000fe20003f05070 */
[----:B-1----:R-:W-:Y:S01]  /*11630*/  IMAD.WIDE R8, R14, 0xc, R18 ;  /* 0x0000000c0e087825 */ /* 0x002fe200078e0212 */
[----:B------:R-:W-:Y:S02]  /*11640*/  ISETP.NE.U32.AND P1, PT, R12, RZ, PT ;  /* 0x000000ff0c00720c */ /* 0x000fe40003f25070 */
[----:B------:R-:W-:Y:S02]  /*11650*/  ISETP.NE.AND.EX P0, PT, R3, RZ, PT, P0 ;  /* 0x000000ff0300720c */ /* 0x000fe40003f05300 */
[----:B------:R-:W2:Y:S01]  /*11660*/  LDG.E R28, desc[UR50][R8.64] ;  /* 0x00000032081c7981 */ /* 0x000ea2000c1e1900 */
[----:B------:R-:W-:Y:S10]  /*11670*/  ISETP.NE.AND.EX P1, PT, R13, RZ, PT, P1 ;  /* 0x000000ff0d00720c */ /* 0x000ff40003f25310 */
[----:B------:R-:W1:Y:S08]  /*11680*/  @P0 LDC.64 R4, c[0x0][0xb10] ;  /* 0x0002c400ff040b82 */ /* 0x000e700000000a00 */
[----:B------:R-:W3:Y:S01]  /*11690*/  @P1 LDC.64 R6, c[0x0][0xb08] ;  /* 0x0002c200ff061b82 */ /* 0x000ee20000000a00 */
[----:B--2---:R-:W-:Y:S01]  /*116a0*/  SHF.R.S32.HI R29, RZ, 0x1f, R28 ;  /* 0x0000001fff1d7819 */ /* 0x004fe2000001141c */
[C---:B-1----:R-:W-:Y:S04]  /*116b0*/  @P0 IMAD.WIDE R4, R14.reuse, 0x8, R4 ;  /* 0x000000080e040825 */ /* 0x042fe800078e0204 */
[----:B---3--:R-:W-:Y:S01]  /*116c0*/  @P1 IMAD.WIDE R6, R14, 0x8, R6 ;  /* 0x000000080e061825 */ /* 0x008fe200078e0206 */
[----:B------:R-:W2:Y:S04]  /*116d0*/  @P0 LDG.E.64 R24, desc[UR50][R4.64] ;  /* 0x0000003204180981 */ /* 0x000ea8000c1e1b00 */
[----:B------:R1:W3:Y:S04]  /*116e0*/  @P1 LDG.E.64 R26, desc[UR50][R6.64] ;  /* 0x00000032061a1981 */ /* 0x0002e8000c1e1b00 */
[----:B------:R4:W5:Y:S04]  /*116f0*/  LDG.E R5, desc[UR50][R8.64+0x4] ;  /* 0x0000043208057981 */ /* 0x000968000c1e1900 */
[----:B-1----:R-:W1:Y:S01]  /*11700*/  LDS R7, [UR21+0x1c] ;  /* 0x00001c15ff077984 */ /* 0x002e620008000800 */
[----:B------:R-:W-:Y:S05]  /*11710*/  IMAD.U32 R6, RZ, RZ, UR21 ;  /* 0x00000015ff067e24 */ /* 0x000fea000f8e00ff */
[----:B----4-:R-:W-:Y:S05]  /*11720*/  SHF.R.U64 R8, R6, 0x4, RZ ;  /* 0x0000000406087819 */ /* 0x010fea00000012ff */
[----:B------:R-:W-:Y:S04]  /*11730*/  STS [UR21+0x10], R8 ;  /* 0x00001008ff007988 */ /* 0x000fe80008000815 */
[----:B------:R-:W-:Y:S01]  /*11740*/  STS [UR21+0x14], R8 ;  /* 0x00001408ff007988 */ /* 0x000fe20008000815 */
[----:B------:R-:W-:Y:S02]  /*11750*/  @!P0 IMAD.MOV.U32 R24, RZ, RZ, R28 ;  /* 0x000000ffff188224 */ /* 0x000fe400078e001c */
[----:B------:R-:W-:Y:S01]  /*11760*/  @!P0 IMAD.MOV.U32 R25, RZ, RZ, R29 ;  /* 0x000000ffff198224 */ /* 0x000fe200078e001d */
[----:B---3--:R-:W-:Y:S04]  /*11770*/  @P1 STS.64 [UR21], R26 ;  /* 0x0000001aff001988 */ /* 0x008fe80008000a15 */
        /* <DEDUP_REMOVED lines=9> */
[----:B-----5:R-:W-:Y:S03]  /*11810*/  VIADD R5, R5, 0xffffffff ;  /* 0xffffffff05057836 */ /* 0x020fe60000000000 */
        /* <DEDUP_REMOVED lines=12> */
.L_x_195:
[----:B------:R-:W-:Y:S05]  /*118e0*/  BSYNC.RECONVERGENT B0 ;  /* 0x0000000000007941 */ /* 0x000fea0003800200 */
.L_x_194:
[----:B------:R-:W-:Y:S01]  /*118f0*/  ULOP3.LUT UR25, UR25, 0xffff, URZ, 0xc0, !UPT ;  /* 0x0000ffff19197892 */ /* 0x000fe2000f8ec0ff */
[----:B------:R-:W-:Y:S03]  /*11900*/  NOP ;  /* 0x0000000000007918 */ /* 0x000fe60000000000 */
[----:B------:R-:W-:Y:S01]  /*11910*/  UIADD3 UR6, UP1, UPT, UR9, UR25, URZ ;  /* 0x0000001909067290 */ /* 0x000fe2000ff3e0ff */
[----:B--2---:R-:W2:Y:S01]  /*11920*/  LDS R4, [R20+UR21] ;  /* 0x0000001514047984 */ /* 0x004ea20008000800 */
[----:B------:R-:W-:Y:S02]  /*11930*/  BSSY.RECONVERGENT B0, `(.L_x_196) ;  /* 0x0000039000007945 */ /* 0x000fe40003800200 */
[----:B------:R-:W-:Y:S02]  /*11940*/  UIADD3.X UR27, UPT, UPT, URZ, URZ, URZ, UP1, !UPT ;  /* 0x000000ffff1b7290 */ /* 0x000fe40008ffe4ff */
[----:B------:R-:W-:Y:S04]  /*11950*/  ULEA UR28, UP1, UR6, UR14, 0x7 ;  /* 0x0000000e061c7291 */ /* 0x000fe8000f8238ff */
[----:B------:R-:W-:Y:S02]  /*11960*/  ULEA.HI.X UR27, UR6, UR15, UR27, 0x7, UP1 ;  /* 0x0000000f061b7291 */ /* 0x000fe400088f3c1b */
[----:B------:R-:W-:Y:S01]  /*11970*/  UIADD3 UR25, UP1, UPT, UR19, UR25, URZ ;  /* 0x0000001913197290 */ /* 0x000fe2000ff3e0ff */
[----:B-1----:R-:W-:Y:S03]  /*11980*/  IADD3 R6, P0, PT, R20, UR28, RZ ;  /* 0x0000001c14067c10 */ /* 0x002fe6000ff1e0ff */
[----:B------:R-:W-:Y:S02]  /*11990*/  UIADD3.X UR6, UPT, UPT, URZ, URZ, URZ, UP1, !UPT ;  /* 0x000000ffff067290 */ /* 0x000fe40008ffe4ff */
[----:B------:R-:W-:Y:S05]  /*119a0*/  IMAD.X R7, RZ, RZ, UR27, P0 ;  /* 0x0000001bff077e24 */ /* 0x000fea00080e06ff */
[----:B--2---:R1:W2:Y:S02]  /*119b0*/  ATOMG.E.EXCH.STRONG.GPU PT, RZ, [R6], R4 ;  /* 0x0000000406ff73a8 */ /* 0x0042a400041ee100 */
[----:B--2---:R-:W-:Y:S11]  /*119c0*/  ELECT P0, URZ, PT ;  /* 0x0000000000ff782f */ /* 0x004ff60003800000 */
[----:B------:R-:W-:Y:S02]  /*119d0*/  @!UPT UIADD3 URZ, UPT, UPT, URZ, URZ, URZ ;  /* 0x000000fffffff290 */ /* 0x000fe4000fffe0ff */
[----:B------:R-:W-:Y:S05]  /*119e0*/  @!P0 BRA `(.L_x_197) ;  /* 0x0000000000b48947 */ /* 0x000fea0003800000 */
[----:B------:R-:W-:Y:S01]  /*119f0*/  STS [UR20+0x30], RZ ;  /* 0x000030ffff007988 */ /* 0x000fe20008000814 */
[----:B------:R-:W-:Y:S01]  /*11a00*/  ISETP.NE.U32.AND P0, PT, RZ, UR12, PT ;  /* 0x0000000cff007c0c */ /* 0x000fe2000bf05070 */
[C---:B------:R-:W-:Y:S03]  /*11a10*/  IMAD.WIDE R8, R14.reuse, 0xc, R18 ;  /* 0x0000000c0e087825 */ /* 0x040fe600078e0212 */
[----:B------:R-:W-:Y:S02]  /*11a20*/  ISETP.NE.AND.EX P1, PT, RZ, UR13, PT, P0 ;  /* 0x0000000dff007c0c */ /* 0x000fe4000bf25300 */
[----:B------:R-:W2:Y:S01]  /*11a30*/  LDG.E R28, desc[UR50][R8.64] ;  /* 0x00000032081c7981 */ /* 0x000ea2000c1e1900 */
[C---:B-1----:R-:W-:Y:S03]  /*11a40*/  LEA R6, P0, R14.reuse, RZ, 0x3 ;  /* 0x000000ff0e067211 */ /* 0x042fe600078018ff */
[----:B------:R1:W3:Y:S01]  /*11a50*/  LDG.E R5, desc[UR50][R8.64+0x4] ;  /* 0x0000043208057981 */ /* 0x0002e2000c1e1900 */
[----:B------:R-:W-:Y:S06]  /*11a60*/  LEA.HI.X.SX32 R7, R14, RZ, 0x3, P0 ;  /* 0x000000ff0e077211 */ /* 0x000fec00000f1eff */
[C---:B------:R-:W-:Y:S04]  /*11a70*/  @P1 IADD3 R22, P0, PT, R6.reuse, UR12, RZ ;  /* 0x0000000c06161c10 */ /* 0x040fe8000ff1e0ff */
[C---:B------:R-:W-:Y:S02]  /*11a80*/  @P1 IADD3.X R23, PT, PT, R7.reuse, UR13, RZ, P0, !PT ;  /* 0x0000000d07171c10 */ /* 0x040fe400087fe4ff */
[----:B------:R-:W-:Y:S01]  /*11a90*/  IADD3 R26, P0, PT, R6, UR10, RZ ;  /* 0x0000000a061a7c10 */ /* 0x000fe2000ff1e0ff */
[----:B------:R-:W-:Y:S02]  /*11aa0*/  IMAD.U32 R6, RZ, RZ, UR20 ;  /* 0x00000014ff067e24 */ /* 0x000fe4000f8e00ff */
[----:B------:R-:W4:Y:S01]  /*11ab0*/  @P1 LDG.E.64 R24, desc[UR50][R22.64] ;  /* 0x0000003216181981 */ /* 0x000f22000c1e1b00 */
[----:B------:R-:W-:Y:S03]  /*11ac0*/  IADD3.X R27, PT, PT, R7, UR11, RZ, P0, !PT ;  /* 0x0000000b071b7c10 */ /* 0x000fe600087fe4ff */
[----:B------:R-:W5:Y:S04]  /*11ad0*/  LDS R7, [UR20+0x1c] ;  /* 0x00001c14ff077984 */ /* 0x000f680008000800 */
[----:B------:R-:W5:Y:S01]  /*11ae0*/  LDG.E.64 R26, desc[UR50][R26.64] ;  /* 0x000000321a1a7981 */ /* 0x000f62000c1e1b00 */
[----:B-1----:R-:W-:Y:S05]  /*11af0*/  SHF.R.U64 R8, R6, 0x4, RZ ;  /* 0x0000000406087819 */ /* 0x002fea00000012ff */
[----:B------:R-:W-:Y:S04]  /*11b00*/  STS [UR20+0x10], R8 ;  /* 0x00001008ff007988 */ /* 0x000fe80008000814 */
[----:B------:R-:W-:Y:S04]  /*11b10*/  STS [UR20+0x14], R8 ;  /* 0x00001408ff007988 */ /* 0x000fe80008000814 */
[----:B-----5:R-:W-:Y:S01]  /*11b20*/  STS.64 [UR20], R26 ;  /* 0x0000001aff007988 */ /* 0x020fe20008000a14 */
        /* <DEDUP_REMOVED lines=11> */
[----:B------:R-:W-:Y:S01]  /*11be0*/  CS2R R6, SRZ ;  /* 0x0000000000067805 */ /* 0x000fe2000001ff00 */
[----:B------:R-:W-:Y:S04]  /*11bf0*/  STS [UR20+0xc], R21 ;  /* 0x00000c15ff007988 */ /* 0x000fe80008000814 */
        /* <DEDUP_REMOVED lines=12> */
.L_x_197:
[----:B------:R-:W-:Y:S05]  /*11cc0*/  BSYNC.RECONVERGENT B0 ;  /* 0x0000000000007941 */ /* 0x000fea0003800200 */
.L_x_196:
[----:B------:R-:W-:Y:S01]  /*11cd0*/  NOP ;  /* 0x0000000000007918 */ /* 0x000fe20000000000 */
[----:B-12---:R-:W1:Y:S01]  /*11ce0*/  LDS R4, [R20+UR20] ;  /* 0x0000001414047984 */ /* 0x006e620008000800 */
[----:B------:R-:W-:Y:S01]  /*11cf0*/  ULEA UR34, UP1, UR25, UR14, 0x7 ;  /* 0x0000000e19227291 */ /* 0x000fe2000f8238ff */
[----:B------:R-:W-:Y:S01]  /*11d00*/  UMOV UR33, UR31 ;  /* 0x0000001f00217c82 */ /* 0x000fe20008000000 */
[----:B------:R-:W-:Y:S02]  /*11d10*/  UMOV UR31, UR29 ;  /* 0x0000001d001f7c82 */ /* 0x000fe40008000000 */
[----:B------:R-:W-:Y:S02]  /*11d20*/  ULEA.HI.X UR35, UR25, UR15, UR6, 0x7, UP1 ;  /* 0x0000000f19237291 */ /* 0x000fe400088f3c06 */
[----:B------:R-:W-:Y:S01]  /*11d30*/  IADD3 R6, P0, PT, R20, UR34, RZ ;  /* 0x0000002214067c10 */ /* 0x000fe2000ff1e0ff */
[----:B------:R-:W-:Y:S03]  /*11d40*/  UMOV UR29, UR27 ;  /* 0x0000001b001d7c82 */ /* 0x000fe60008000000 */
[----:B------:R-:W-:Y:S05]  /*11d50*/  IADD3.X R7, PT, PT, RZ, UR35, RZ, P0, !PT ;  /* 0x00000023ff077c10 */ /* 0x000fea00087fe4ff */
[----:B-1----:R2:W5:Y:S01]  /*11d60*/  ATOMG.E.EXCH.STRONG.GPU PT, RZ, [R6], R4 ;  /* 0x0000000406ff73a8 */ /* 0x00256200041ee100 */
[----:B------:R-:W-:Y:S04]  /*11d70*/  DEPBAR {5,4,3,2,1,0} ;  /* 0x0000003f0000791a */ /* 0x000fe80000000000 */
[----:B------:R-:W1:Y:S02]  /*11d80*/  CCTL.E.C.LDCU.IV.DEEP [UR32] ;  /* 0x0000000020007540 */ /* 0x000e640009c08000 */
[----:B-1----:R2:W-:Y:S01]  /*11d90*/  UTMACCTL.IV [UR32] ;  /* 0x00000000200079b9 */ /* 0x0025e20008000000 */
        /* <DEDUP_REMOVED lines=9> */
[----:B------:R-:W-:Y:S01]  /*11e30*/  NOP ;  /* 0x0000000000007918 */ /* 0x000fe20000000000 */
.L_x_193:
[----:B-----5:R-:W-:Y:S01]  /*11e40*/  ELECT P0, URZ, PT ;  /* 0x0000000000ff782f */ /* 0x020fe20003800000 */
[----:B------:R-:W-:Y:S11]  /*11e50*/  BSSY.RECONVERGENT B0, `(.L_x_198) ;  /* 0x0000011000007945 */ /* 0x000ff60003800200 */
[----:B------:R-:W-:Y:S01]  /*11e60*/  @!UPT UIADD3 URZ, UPT, UPT, URZ, URZ, URZ ;  /* 0x000000fffffff290 */ /* 0x000fe2000fffe0ff */
[----:B------:R-:W-:Y:S05]  /*11e70*/  @!P0 BRA `(.L_x_199) ;  /* 0x0000000000388947 */ /* 0x000fea0003800000 */
[----:B------:R0:W-:Y:S01]  /*11e80*/  UTMACMDFLUSH ;  /* 0x00000000000079b7 */ /* 0x0001e20000000000 */
[----:B------:R-:W-:Y:S09]  /*11e90*/  UIMAD UR6, UR8, 0x14, UR4 ;  /* 0x00000014080678a4 */ /* 0x000ff2000f8e0204 */
[----:B------:R4:W-:Y:S04]  /*11ea0*/  STS [UR6+0x290], R16 ;  /* 0x00029010ff007988 */ /* 0x0009e80008000806 */
        /* <DEDUP_REMOVED lines=9> */
[----:B-----5:R-:W1:Y:S01]  /*11f40*/  FENCE.VIEW.ASYNC.S ;  /* 0x00000000000073c6 */ /* 0x020e620000000000 */
[----:B------:R-:W-:Y:S04]  /*11f50*/  DEPBAR.LE SB0, 0x0 ;  /* 0x000080000000791a */ /* 0x000fe80000000000 */
.L_x_199:
[----:B--2---:R-:W-:Y:S05]  /*11f60*/  BSYNC.RECONVERGENT B0 ;  /* 0x0000000000007941 */ /* 0x004fea0003800200 */
.L_x_198:
[----:B------:R-:W-:Y:S05]  /*11f70*/  BRA.U !UP0, `(.L_x_200) ;  /* 0x0000000108047547 */ /* 0x000fea000b800000 */
[----:B------:R-:W-:Y:S05]  /*11f80*/  BPT.TRAP 0x1 ;  /* 0x000000040000795c */ /* 0x000fea0000300000 */
.L_x_200:
[----:B------:R-:W-:Y:S01]  /*11f90*/  UIADD3 UR6, UPT, UPT, UR8, -0x4, URZ ;  /* 0xfffffffc08067890 */ /* 0x000fe2000fffe0ff */
[----:B-1----:R-:W-:Y:S01]  /*11fa0*/  SYNCS.ARRIVE.TRANS64.A1T0 RZ, [UR24+0x170], RZ ;  /* 0x000170ffffff79a7 */ /* 0x002fe20008100018 */
[----:B------:R-:W-:Y:S01]  /*11fb0*/  UIADD3 UR24, UPT, UPT, UR7, -0x4, URZ ;  /* 0xfffffffc07187890 */ /* 0x000fe2000fffe0ff */
[----:B------:R-:W-:Y:S01]  /*11fc0*/  ISETP.NE.AND P0, PT, R11, RZ, PT ;  /* 0x000000ff0b00720c */ /* 0x000fe20003f05270 */
[----:B------:R-:W-:Y:S02]  /*11fd0*/  UISETP.GE.U32.AND UP1, UPT, UR6, -0x8, UPT ;  /* 0xfffffff80600788c */ /* 0x000fe4000bf26070 */
[----:B------:R-:W-:Y:S02]  /*11fe0*/  UISETP.GE.U32.AND UP0, UPT, UR24, -0x8, UPT ;  /* 0xfffffff81800788c */ /* 0x000fe4000bf06070 */
[----:B------:R-:W-:Y:S02]  /*11ff0*/  USEL UR24, URZ, 0x1, UP1 ;  /* 0x00000001ff187887 */ /* 0x000fe40008800000 */
[----:B------:R-:W-:Y:S02]  /*12000*/  USEL UR6, URZ, 0x1, UP0 ;  /* 0x00000001ff067887 */ /* 0x000fe40008000000 */
[----:B------:R-:W-:Y:S02]  /*12010*/  ULOP3.LUT UR27, UR8, 0x7, URZ, 0xc0, !UPT ;  /* 0x00000007081b7892 */ /* 0x000fe4000f8ec0ff */
[----:B------:R-:W-:Y:S01]  /*12020*/  ULOP3.LUT UR25, UR7, 0x7, URZ, 0xc0, !UPT ;  /* 0x0000000707197892 */ /* 0x000fe2000f8ec0ff */
[----:B------:R-:W-:Y:S01]  /*12030*/  LOP3.LUT R0, R0, UR24, RZ, 0x3c, !PT ;  /* 0x0000001800007c12 */ /* 0x000fe2000f8e3cff */
[----:B------:R-:W-:Y:S01]  /*12040*/  ULOP3.LUT UR8, UR27, 0x4, URZ, 0x3c, !UPT ;  /* 0x000000041b087892 */ /* 0x000fe2000f8e3cff */
[----:B------:R-:W-:Y:S01]  /*12050*/  LOP3.LUT R17, R17, UR6, RZ, 0x3c, !PT ;  /* 0x0000000611117c12 */ /* 0x000fe2000f8e3cff */
[----:B------:R-:W-:Y:S01]  /*12060*/  ULOP3.LUT UR7, UR25, 0x4, URZ, 0x3c, !UPT ;  /* 0x0000000419077892 */ /* 0x000fe2000f8e3cff */
[----:B------:R-:W-:Y:S11]  /*12070*/  @!P0 EXIT ;  /* 0x000000000000894d */ /* 0x000ff60003800000 */
[----:B------:R-:W-:Y:S05]  /*12080*/  BRA `(.L_x_201) ;  /* 0xffffffec00287947 */ /* 0x000fea000383ffff */
.L_x_277:
[----:B------:R-:W-:Y:S01]  /*12090*/  UMOV UR4, 0x40 ;  /* 0x0000004000047882 */ /* 0x000fe20000000000 */
[----:B------:R-:W-:Y:S01]  /*120a0*/  NOP ;  /* 0x0000000000007918 */ /* 0x000fe20000000000 */
[----:B------:R-:W-:Y:S01]  /*120b0*/  ULEA UR4, UR5, UR4, 0x18 ;  /* 0x0000000405047291 */ /* 0x000fe2000f8ec0ff */
[----:B------:R-:W-:Y:S01]  /*120c0*/  UMOV UR6, 0x400 ;  /* 0x0000040000067882 */ /* 0x000fe20000000000 */
[----:B------:R-:W-:Y:S02]  /*120d0*/  UISETP.NE.AND UP3, UPT, UR37, URZ, UPT ;  /* 0x000000ff2500728c */ /* 0x000fe4000bf65270 */
[----:B------:R-:W-:-:S05]  /*120e0*/  ULEA UR6, UR5, UR6, 0x18 ;  /* 0x0000000605067291 */ /* 0x000fca000f8ec0ff */
[----:B------:R-:W1:Y:S02]  /*120f0*/  LDS.U8 R0, [UR4+0x1c] ;  /* 0x00001c04ff007984 */ /* 0x000e640008000000 */
[----:B-1----:R-:W-:-:S13]  /*12100*/  ISETP.NE.AND P0, PT, R0, RZ, PT ;  /* 0x000000ff0000720c */ /* 0x002fda0003f05270 */
[----:B------:R-:W-:Y:S05]  /*12110*/  @P0 BRA `(.L_x_202) ;  /* 0x0000000000580947 */ /* 0x000fea0003800000 */
[----:B------:R-:W-:-:S13]  /*12120*/  ELECT P0, URZ, PT ;  /* 0x0000000000ff782f */ /* 0x000fda0003800000 */
[----:B------:R-:W-:Y:S05]  /*12130*/  @!P0 BRA `(.L_x_203) ;  /* 0x0000000000608947 */ /* 0x000fea0003800000 */
[----:B------:R-:W-:Y:S01]  /*12140*/  UMOV UR5, 0x10 ;  /* 0x0000001000057882 */ /* 0x000fe20000000000 */
[----:B------:R-:W-:Y:S01]  /*12150*/  HFMA2 R0, -RZ, RZ, 0, 5.9604644775390625e-08 ;  /* 0x00000001ff007431 */ /* 0x000fe200000001ff */
[----:B------:R-:W-:-:S03]  /*12160*/  MOV R2, 0xffff ;  /* 0x0000ffff00027802 */ /* 0x000fc60000000f00 */
[----:B------:R-:W-:Y:S04]  /*12170*/  DEPBAR.LE SB1, 0x36 ;  /* 0x00009d800000791a */ /* 0x000fe80000000000 */
[----:B------:R-:W1:Y:S02]  /*12180*/  UTCATOMSWS.FIND_AND_SET.ALIGN UP0, UR5, UR5 ;  /* 0x00000005000575e3 */ /* 0x000e640008000800 */
[----:B-1----:R-:W-:Y:S01]  /*12190*/  MOV R3, UR5 ;  /* 0x0000000500037c02 */ /* 0x002fe20008000f00 */
[----:B------:R-:W-:Y:S06]  /*121a0*/  BRA.U UP0, `(.L_x_204) ;  /* 0x0000000100187547 */ /* 0x000fec000b800000 */
.L_x_205:
[----:B------:R-:W-:Y:S05]  /*121b0*/  NANOSLEEP 0x64 ;  /* 0x000000640000795d */ /* 0x000fea0003800000 */
[----:B------:R-:W-:-:S05]  /*121c0*/  UMOV UR5, 0x10 ;  /* 0x0000001000057882 */ /* 0x000fca0000000000 */
[----:B------:R-:W-:Y:S04]  /*121d0*/  DEPBAR.LE SB1, 0x36 ;  /* 0x00009d800000791a */ /* 0x000fe80000000000 */
[----:B------:R-:W1:Y:S02]  /*121e0*/  UTCATOMSWS.FIND_AND_SET.ALIGN UP0, UR5, UR5 ;  /* 0x00000005000575e3 */ /* 0x000e640008000800 */
[----:B-1----:R-:W-:Y:S01]  /*121f0*/  MOV R3, UR5 ;  /* 0x0000000500037c02 */ /* 0x002fe20008000f00 */
[----:B------:R-:W-:Y:S05]  /*12200*/  BRA.U !UP0, `(.L_x_205) ;  /* 0xfffffffd08e87547 */ /* 0x000fea000b83ffff */
.L_x_204:
[-C--:B------:R-:W-:Y:S02]  /*12210*/  SHF.L.U32 R2, R2, R3.reuse, RZ ;  /* 0x0000000302027219 */ /* 0x080fe400000006ff */
[----:B------:R-:W-:Y:S01]  /*12220*/  SHF.L.U32 R0, R0, R3, RZ ;  /* 0x0000000300007219 */ /* 0x000fe200000006ff */
[----:B------:R-:W-:Y:S02]  /*12230*/  IMAD.SHL.U32 R3, R3, 0x20, RZ ;  /* 0x0000002003037824 */ /* 0x000fe400078e00ff */
[----:B------:R1:W-:Y:S04]  /*12240*/  ATOMS.OR RZ, [UR4+0x14], R2 ;  /* 0x00001402ffff798c */ /* 0x0003e8000b000004 */
[----:B------:R1:W-:Y:S04]  /*12250*/  ATOMS.OR RZ, [UR4+0x18], R0 ;  /* 0x00001800ffff798c */ /* 0x0003e8000b000004 */
[----:B------:R1:W-:Y:S01]  /*12260*/  STS [UR6+0x330], R3 ;  /* 0x00033003ff007988 */ /* 0x0003e20008000806 */
[----:B------:R-:W-:Y:S05]  /*12270*/  BRA `(.L_x_203) ;  /* 0x0000000000107947 */ /* 0x000fea0003800000 */
.L_x_202:
[----:B------:R-:W-:Y:S02]  /*12280*/  MOV R0, 0xffffffff ;  /* 0xffffffff00007802 */ /* 0x000fe40000000f00 */
[----:B------:R-:W-:-:S03]  /*12290*/  MOV R2, 0x122c0 ;  /* 0x000122c000027802 */ /* 0x000fc60000000f00 */
[----:B------:R1:W-:Y:S04]  /*122a0*/  STS [UR6+0x330], R0 ;  /* 0x00033000ff007988 */ /* 0x0003e80008000806 */
[----:B-1---5:R-:W-:Y:S05]  /*122b0*/  CALL.REL.NOINC `($__internal_1_$__cuda_sm10x_tcgen05_guardrail_trap_phase_invalid_during_alloc) ;  /* 0x0000001800087944 */ /* 0x022fea0003c00000 */
.L_x_203:
[----:B------:R-:W-:Y:S05]  /*122c0*/  WARPSYNC.ALL ;  /* 0x0000000000007948 */ /* 0x000fea0003800000 */
[----:B------:R-:W2:Y:S01]  /*122d0*/  S2UR UR5, SR_CgaCtaId ;  /* 0x00000000000579c3 */ /* 0x000ea20000008800 */
[----:B------:R-:W-:Y:S01]  /*122e0*/  UMOV UR4, 0x400 ;  /* 0x0000040000047882 */ /* 0x000fe20000000000 */
[----:B------:R-:W-:-:S06]  /*122f0*/  NOP ;  /* 0x0000000000007918 */ /* 0x000fcc0000000000 */
[----:B------:R-:W-:Y:S06]  /*12300*/  BAR.ARV 0x6, 0xa0 ;  /* 0x0182800000007b1d */ /* 0x000fec0000002000 */
[----:B--2---:R-:W-:-:S04]  /*12310*/  ULEA UR4, UR5, UR4, 0x18 ;  /* 0x0000000405047291 */ /* 0x004fc8000f8ec0ff */
[----:B------:R-:W-:Y:S02]  /*12320*/  UIADD3 UR6, UPT, UPT, UR4, 0x11400, URZ ;  /* 0x0001140004067890 */ /* 0x000fe4000fffe0ff */
[----:B------:R-:W-:Y:S02]  /*12330*/  UIADD3 UR7, UPT, UPT, UR4, 0x1d400, URZ ;  /* 0x0001d40004077890 */ /* 0x000fe4000fffe0ff */
[----:B------:R-:W-:Y:S01]  /*12340*/  USHF.R.U32.HI UR6, URZ, 0x4, UR6 ;  /* 0x00000004ff067899 */ /* 0x000fe20008011606 */
[----:B-1----:R-:W1:Y:S01]  /*12350*/  LDS R0, [UR4+0x330] ;  /* 0x00033004ff007984 */ /* 0x002e620008000800 */
[----:B------:R-:W-:Y:S02]  /*12360*/  USHF.R.U32.HI UR7, URZ, 0x4, UR7 ;  /* 0x00000004ff077899 */ /* 0x000fe40008011607 */
[----:B------:R-:W-:Y:S02]  /*12370*/  ULOP3.LUT UR6, UR6, 0x3fff, URZ, 0xc0, !UPT ;  /* 0x00003fff06067892 */ /* 0x000fe4000f8ec0ff */
[----:B------:R-:W-:-:S02]  /*12380*/  ULOP3.LUT UR7, UR7, 0x3fff, URZ, 0xc0, !UPT ;  /* 0x00003fff07077892 */ /* 0x000fc4000f8ec0ff */
[----:B------:R-:W-:Y:S02]  /*12390*/  ULOP3.LUT UR6, UR6, 0x10000, URZ, 0xfc, !UPT ;  /* 0x0001000006067892 */ /* 0x000fe4000f8efcff */
[----:B------:R-:W-:Y:S01]  /*123a0*/  ULOP3.LUT UR7, UR7, 0x10000, URZ, 0xfc, !UPT ;  /* 0x0001000007077892 */ /* 0x000fe2000f8efcff */
[----:B-1----:R-:W-:Y:S01]  /*123b0*/  R2UR UR8, R0 ;  /* 0x00000000000872ca */ /* 0x002fe200000e0000 */
[----:B-----5:R-:W1:-:S00]  /*123c0*/  USETMAXREG.DEALLOC.CTAPOOL 0x88 ;  /* 0x00000088000079c8 */ /* 0x020e4000080e0500 */
[----:B-1----:R-:W-:Y:S01]  /*123d0*/  HFMA2 R3, -RZ, RZ, 0, 5.9604644775390625e-08 ;  /* 0x00000001ff037431 */ /* 0x002fe200000001ff */
[----:B------:R-:W-:Y:S01]  /*123e0*/  MOV R2, RZ ;  /* 0x000000ff00027202 */ /* 0x000fe20000000f00 */
[----:B------:R-:W-:Y:S01]  /*123f0*/  HFMA2 R0, -RZ, RZ, 0, 0 ;  /* 0x00000000ff007431 */ /* 0x000fe200000001ff */
[----:B------:R-:W-:Y:S01]  /*12400*/  UISETP.EQ.OR UP3, UPT, UR20, 0x4, UP3 ;  /* 0x000000041400788c */ /* 0x000fe20009f62670 */
[----:B------:R-:W-:Y:S01]  /*12410*/  UMOV UR19, URZ ;  /* 0x000000ff00137c82 */ /* 0x000fe20008000000 */
[----:B------:R-:W-:Y:S01]  /*12420*/  UMOV UR18, URZ ;  /* 0x000000ff00127c82 */ /* 0x000fe20008000000 */
[----:B------:R-:W-:-:S06]  /*12430*/  UMOV UR17, URZ ;  /* 0x000000ff00117c82 */ /* 0x000fcc0008000000 */
.L_x_216:
[----:B-1----:R-:W1:Y:S02]  /*12440*/  LDC.64 R4, c[0x0][0x390] ;  /* 0x0000e400ff047b82 */ /* 0x002e640000000a00 */
[----:B-1-3--:R-:W-:-:S06]  /*12450*/  IMAD.WIDE R4, R16, 0xc, R4 ;  /* 0x0000000c10047825 */ /* 0x00afcc00078e0204 */
[----:B------:R-:W2:Y:S02]  /*12460*/  LDG.E R4, desc[UR50][R4.64+0x8] ;  /* 0x0000083204047981 */ /* 0x000ea4000c1e1900 */
[----:B--2---:R-:W-:-:S13]  /*12470*/  R2UR UR10, R4 ;  /* 0x00000000040a72ca */ /* 0x004fda00000e0000 */
[----:B------:R-:W-:-:S09]  /*12480*/  UISETP.GE.AND UP0, UPT, UR10, 0x1, UPT ;  /* 0x000000010a00788c */ /* 0x000fd2000bf06270 */
[----:B------:R-:W-:Y:S05]  /*12490*/  BRA.U !UP0, `(.L_x_206) ;  /* 0x0000000508107547 */ /* 0x000fea000b800000 */
[----:B------:R-:W-:Y:S01]  /*124a0*/  ULEA UR9, UR17, UR4, 0x3 ;  /* 0x0000000411097291 */ /* 0x000fe2000f8e18ff */
[----:B------:R-:W-:Y:S01]  /*124b0*/  SHF.L.U32 R4, R0, 0x1f, RZ ;  /* 0x0000001f00047819 */ /* 0x000fe200000006ff */
[----:B------:R-:W-:-:S07]  /*124c0*/  ULEA UR12, UR19, UR8, 0x8 ;  /* 0x00000008130c7291 */ /* 0x000fce000f8e40ff */
[----:B------:R1:W2:Y:S01]  /*124d0*/  SYNCS.PHASECHK.TRANS64.TRYWAIT P1, [UR9], R4 ;  /* 0x00000004ff0075a7 */ /* 0x0002a20008021109 */
[----:B------:R-:W-:Y:S01]  /*124e0*/  UIADD3 UR9, UPT, UPT, UR10, 0x3f, URZ ;  /* 0x0000003f0a097890 */ /* 0x000fe2000fffe0ff */
[----:B------:R-:W-:Y:S11]  /*124f0*/  BRA.U !UP3, `(.L_x_207) ;  /* 0x000000010b047547 */ /* 0x000ff6000b800000 */
[----:B------:R-:W-:Y:S05]  /*12500*/  BPT.TRAP 0x1 ;  /* 0x000000040000795c */ /* 0x000fea0000300000 */
.L_x_207:
[----:B------:R-:W-:Y:S01]  /*12510*/  ULEA UR11, UR19, UR4, 0x3 ;  /* 0x00000004130b7291 */ /* 0x000fe2000f8e18ff */
[----:B------:R-:W-:Y:S01]  /*12520*/  SHF.L.U32 R5, R3, 0x1f, RZ ;  /* 0x0000001f03057819 */ /* 0x000fe200000006ff */
[----:B------:R-:W-:-:S04]  /*12530*/  USHF.R.S32.HI UR10, URZ, 0x1f, UR9 ;  /* 0x0000001fff0a7899 */ /* 0x000fc80008011409 */
[----:B------:R-:W-:-:S03]  /*12540*/  ULEA.HI UR10, UR10, UR9, URZ, 0x6 ;  /* 0x000000090a0a7291 */ /* 0x000fc6000f8f30ff */
[----:B------:R-:W3:Y:S01]  /*12550*/  SYNCS.PHASECHK.TRANS64.TRYWAIT P0, [UR11+0x140], R5 ;  /* 0x00014005ff0075a7 */ /* 0x000ee2000800110b */
[----:B------:R-:W-:Y:S01]  /*12560*/  USHF.R.S32.HI UR15, URZ, 0x6, UR10 ;  /* 0x00000006ff0f7899 */ /* 0x000fe2000801140a */
[----:B---3--:R-:W-:Y:S11]  /*12570*/  @!P0 BRA `(.L_x_208) ;  /* 0x0000001000d48947 */ /* 0x008ff60003800000 */
.L_x_267:
[----:B------:R-:W-:Y:S01]  /*12580*/  UISETP.LT.AND UP0, UPT, UR15, 0x1, UPT ;  /* 0x000000010f00788c */ /* 0x000fe2000bf01270 */
[----:B--2---:R-:W-:Y:S01]  /*12590*/  PLOP3.LUT P0, PT, P1, PT, PT, 0x80, 0x8 ;  /* 0x000000000008781c */ /* 0x004fe20000f0f070 */
[----:B------:R-:W-:Y:S02]  /*125a0*/  UIADD3 UR16, UPT, UPT, UR15, 0x1, URZ ;  /* 0x000000010f107890 */ /* 0x000fe4000fffe0ff */
[----:B------:R-:W-:Y:S02]  /*125b0*/  USEL UR9, UR15, 0x1, UP0 ;  /* 0x000000010f097887 */ /* 0x000fe40008000000 */
[----:B------:R-:W-:Y:S02]  /*125c0*/  UPLOP3.LUT UP2, UPT, UPT, UPT, UPT, 0x40, 0x4 ;  /* 0x000000000004789c */ /* 0x000fe40003f4e870 */
[----:B------:R-:W-:Y:S01]  /*125d0*/  UIADD3 UR15, UPT, UPT, -UR15, UR9, URZ ;  /* 0x000000090f0f7290 */ /* 0x000fe2000fffe1ff */
[----:B------:R-:W-:Y:S01]  /*125e0*/  UMOV UR22, 0x0 ;  /* 0x0000000000167882 */ /* 0x000fe20000000000 */
[----:B------:R-:W-:Y:S01]  /*125f0*/  UMOV UR23, 0x8400010 ;  /* 0x0840001000177882 */ /* 0x000fe20000000000 */
[----:B------:R-:W-:Y:S01]  /*12600*/  UMOV UR20, 0x0 ;  /* 0x0000000000147882 */ /* 0x000fe20000000000 */
[----:B------:R-:W-:-:S08]  /*12610*/  UMOV UR21, 0x8400010 ;  /* 0x0840001000157882 */ /* 0x000fd00000000000 */
.L_x_211:
[----:B--2---:R-:W-:Y:S01]  /*12620*/  ULEA UR10, UR17, UR4, 0x3 ;  /* 0x00000004110a7291 */ /* 0x004fe2000f8e18ff */
[----:B---3--:R-:W-:Y:S11]  /*12630*/  @P0 BRA `(.L_x_209) ;  /* 0x00000000000c0947 */ /* 0x008ff60003800000 */
[----:B-1----:R-:W-:Y:S04]  /*12640*/  SHF.L.U32 R5, R0, 0x1f, RZ ;  /* 0x0000001f00057819 */ /* 0x002fe800000006ff */
[----:B------:R-:W1:Y:S02]  /*12650*/  SYNCS.PHASECHK.TRANS64.TRYWAIT P0, [UR10], R5 ;  /* 0x00000005ff0075a7 */ /* 0x000e64000800110a */
[----:B-1----:R-:W-:Y:S05]  /*12660*/  @!P0 BRA `(.L_x_210) ;  /* 0x0000001000b08947 */ /* 0x002fea0003800000 */
.L_x_209:
[----:B------:R-:W-:Y:S01]  /*12670*/  UISETP.NE.AND UP0, UPT, UR16, 0x2, UPT ;  /* 0x000000021000788c */ /* 0x000fe2000bf05270 */
[----:B------:R-:W-:Y:S01]  /*12680*/  PLOP3.LUT P0, PT, PT, PT, PT, 0x80, 0x8 ;  /* 0x000000000008781c */ /* 0x000fe20003f0f070 */
[----:B------:R-:W-:Y:S02]  /*12690*/  UIADD3 UR9, UPT, UPT, UR17, 0x1, URZ ;  /* 0x0000000111097890 */ /* 0x000fe4000fffe0ff */
[----:B------:R-:W-:Y:S02]  /*126a0*/  ULEA UR24, UR17, UR7, 0xa ;  /* 0x0000000711187291 */ /* 0x000fe4000f8e50ff */
[----:B------:R-:W-:Y:S01]  /*126b0*/  UISETP.NE.AND UP1, UPT, UR9, 0x6, UPT ;  /* 0x000000060900788c */ /* 0x000fe2000bf25270 */
[----:B------:R-:W-:Y:S01]  /*126c0*/  PLOP3.LUT P1, PT, PT, PT, UP0, 0x80, 0x8 ;  /* 0x000000000008781c */ /* 0x000fe20003f2f008 */
[----:B------:R-:W-:Y:S02]  /*126d0*/  ULEA UR26, UR17, UR6, 0x9 ;  /* 0x00000006111a7291 */ /* 0x000fe4000f8e48ff */
[----:B------:R-:W-:Y:S02]  /*126e0*/  USEL UR14, URZ, 0x1, UP1 ;  /* 0x00000001ff0e7887 */ /* 0x000fe40008800000 */
[----:B------:R-:W-:Y:S02]  /*126f0*/  USEL UR9, UR9, URZ, UP1 ;  /* 0x000000ff09097287 */ /* 0x000fe40008800000 */
[----:B------:R-:W-:Y:S02]  /*12700*/  UIADD3 UR30, UPT, UPT, UR24, 0x2, URZ ;  /* 0x00000002181e7890 */ /* 0x000fe4000fffe0ff */
[----:B------:R-:W-:Y:S01]  /*12710*/  @UP0 ULEA UR13, UR9, UR4, 0x3 ;  /* 0x00000004090d0291 */ /* 0x000fe2000f8e18ff */
[----:B------:R-:W-:Y:S01]  /*12720*/  LOP3.LUT R0, R0, UR14, RZ, 0x3c, !PT ;  /* 0x0000000e00007c12 */ /* 0x000fe2000f8e3cff */
[----:B------:R-:W-:Y:S02]  /*12730*/  UIADD3 UR28, UPT, UPT, UR26, 0x2, URZ ;  /* 0x000000021a1c7890 */ /* 0x000fe4000fffe0ff */
[----:B------:R-:W-:Y:S01]  /*12740*/  UIADD3 UR10, UPT, UPT, UR10, 0x30, URZ ;  /* 0x000000300a0a7890 */ /* 0x000fe2000fffe0ff */
[----:B-1----:R-:W-:Y:S01]  /*12750*/  @P1 SHF.L.U32 R4, R0, 0x1f, RZ ;  /* 0x0000001f00041819 */ /* 0x002fe200000006ff */
[----:B------:R-:W-:Y:S01]  /*12760*/  UMOV UR25, 0x80004020 ;  /* 0x8000402000197882 */ /* 0x000fe20000000000 */
[----:B------:R-:W-:Y:S01]  /*12770*/  UMOV UR27, 0x80004020 ;  /* 0x80004020001b7882 */ /* 0x000fe20000000000 */
[----:B------:R-:W-:Y:S01]  /*12780*/  UMOV UR31, 0x80004020 ;  /* 0x80004020001f7882 */ /* 0x000fe20000000000 */
[----:B------:R2:W3:Y:S01]  /*12790*/  @P1 SYNCS.PHASECHK.TRANS64.TRYWAIT P0, [UR13], R4 ;  /* 0x00000004ff0015a7 */ /* 0x0004e2000800110d */
[----:B------:R-:W-:Y:S01]  /*127a0*/  UIADD3 UR15, UPT, UPT, UR15, 0x1, URZ ;  /* 0x000000010f0f7890 */ /* 0x000fe2000fffe0ff */
[----:B------:R2:W-:Y:S01]  /*127b0*/  UTCQMMA gdesc[UR26], gdesc[UR24], tmem[UR12], tmem[UR22], idesc[UR23], UP2 ;  /* 0x00ff16181a0075ea */ /* 0x0005e2000900030c */
[----:B------:R-:W-:Y:S02]  /*127c0*/  UIADD3 UR16, UPT, UPT, UR16, -0x1, URZ ;  /* 0xffffffff10107890 */ /* 0x000fe4000fffe0ff */
[----:B------:R-:W-:Y:S02]  /*127d0*/  UISETP.NE.AND UP0, UPT, UR15, 0x1, UPT ;  /* 0x000000010f00788c */ /* 0x000fe4000bf05270 */
[----:B------:R-:W-:Y:S01]  /*127e0*/  UPLOP3.LUT UP2, UPT, UPT, UPT, UPT, 0x80, 0x8 ;  /* 0x000000000008789c */ /* 0x000fe20003f4f070 */
[----:B------:R-:W-:Y:S01]  /*127f0*/  UMOV UR29, 0x80004020 ;  /* 0x80004020001d7882 */ /* 0x000fe20000000000 */
[----:B------:R-:W-:Y:S01]  /*12800*/  UMOV UR17, UR9 ;  /* 0x0000000900117c82 */ /* 0x000fe20008000000 */
[----:B------:R2:W-:Y:S01]  /*12810*/  UTCQMMA gdesc[UR28], gdesc[UR30], tmem[UR12], tmem[UR20], idesc[UR21], UPT ;  /* 0x00ff141e1c0075ea */ /* 0x0005e2000b80030c */
[----:B------:R2:W-:Y:S03]  /*12820*/  UTCBAR [UR10], URZ ;  /* 0x000000ff0a0073e9 */ /* 0x0005e600080000ff */
[----:B------:R-:W-:Y:S05]  /*12830*/  BRA.U UP0, `(.L_x_211) ;  /* 0xfffffffd00787547 */ /* 0x000fea000b83ffff */
[----:B------:R-:W-:Y:S05]  /*12840*/  BRA.U !UP3, `(.L_x_212) ;  /* 0x000000010b047547 */ /* 0x000fea000b800000 */
[----:B--2---:R-:W-:Y:S05]  /*12850*/  BPT.TRAP 0x1 ;  /* 0x000000040000795c */ /* 0x004fea0000300000 */
.L_x_212:
[----:B------:R-:W-:Y:S02]  /*12860*/  UIADD3 UR11, UPT, UPT, UR11, 0x130, URZ ;  /* 0x000001300b0b7890 */ /* 0x000fe4000fffe0ff */
[----:B------:R-:W-:Y:S01]  /*12870*/  UIADD3 UR19, UPT, UPT, UR19, 0x1, URZ ;  /* 0x0000000113137890 */ /* 0x000fe2000fffe0ff */
[----:B------:R-:W-:-:S03]  /*12880*/  UMOV UR17, UR9 ;  /* 0x0000000900117c82 */ /* 0x000fc60008000000 */
[----:B------:R-:W-:-:S03]  /*12890*/  UISETP.NE.AND UP0, UPT, UR19, 0x2, UPT ;  /* 0x000000021300788c */ /* 0x000fc6000bf05270 */
[----:B------:R1:W-:Y:S01]  /*128a0*/  UTCBAR [UR11], URZ ;  /* 0x000000ff0b0073e9 */ /* 0x0003e200080000ff */
[----:B--2---:R-:W-:Y:S02]  /*128b0*/  USEL UR10, URZ, 0x1, UP0 ;  /* 0x00000001ff0a7887 */ /* 0x004fe40008000000 */
[----:B------:R-:W-:-:S04]  /*128c0*/  USEL UR19, UR19, URZ, UP0 ;  /* 0x000000ff13137287 */ /* 0x000fc80008000000 */
[----:B------:R-:W-:-:S08]  /*128d0*/  LOP3.LUT R3, R3, UR10, RZ, 0x3c, !PT ;  /* 0x0000000a03037c12 */ /* 0x000fd0000f8e3cff */
.L_x_206:
[----:B------:R-:W-:-:S09]  /*128e0*/  UISETP.NE.AND UP0, UPT, UR37, 0x8, UPT ;  /* 0x000000082500788c */ /* 0x000fd2000bf05270 */
[----:B------:R-:W-:Y:S05]  /*128f0*/  BRA.U UP0, `(.L_x_213) ;  /* 0x0000000100047547 */ /* 0x000fea000b800000 */
[----:B-1----:R-:W-:Y:S05]  /*12900*/  BPT.TRAP 0x1 ;  /* 0x000000040000795c */ /* 0x002fea0000300000 */
.L_x_213:
[----:B------:R-:W-:Y:S01]  /*12910*/  ULEA UR9, UR18, UR4, 0x3 ;  /* 0x0000000412097291 */ /* 0x000fe2000f8e18ff */
[----:B------:R-:W-:-:S08]  /*12920*/  SHF.L.U32 R5, R2, 0x1f, RZ ;  /* 0x0000001f02057819 */ /* 0x000fd000000006ff */
[----:B---3--:R-:W2:Y:S02]  /*12930*/  SYNCS.PHASECHK.TRANS64.TRYWAIT P0, [UR9+0x170], R5 ;  /* 0x00017005ff0075a7 */ /* 0x008ea40008001109 */
[----:B--2---:R-:W-:Y:S05]  /*12940*/  @!P0 BRA `(.L_x_214) ;  /* 0x0000001000108947 */ /* 0x004fea0003800000 */
.L_x_270:
[----:B------:R-:W-:-:S09]  /*12950*/  UIMAD UR10, UR18, 0x14, UR36 ;  /* 0x00000014120a78a4 */ /* 0x000fd2000f8e0224 */
[----:B------:R-:W3:Y:S04]  /*12960*/  LDS R16, [UR10+0x8] ;  /* 0x0000080aff107984 */ /* 0x000ee80008000800 */
[----:B--2---:R-:W2:Y:S01]  /*12970*/  LDS R4, [UR10+0xc] ;  /* 0x00000c0aff047984 */ /* 0x004ea20008000800 */
[----:B------:R-:W-:Y:S01]  /*12980*/  @!PT LDS RZ, [RZ] ;  /* 0x00000000fffff984 */ /* 0x000fe20000000800 */
[----:B------:R-:W-:Y:S01]  /*12990*/  @!PT LDS RZ, [RZ] ;  /* 0x00000000fffff984 */ /* 0x000fe20000000800 */
[----:B------:R-:W-:Y:S01]  /*129a0*/  @!PT LDS RZ, [RZ] ;  /* 0x00000000fffff984 */ /* 0x000fe20000000800 */
[----:B------:R-:W-:Y:S01]  /*129b0*/  @!PT LDS RZ, [RZ] ;  /* 0x00000000fffff984 */ /* 0x000fe20000000800 */
[----:B------:R4:W-:Y:S06]  /*129c0*/  MEMBAR.ALL.CTA ;  /* 0x0000000000007992 */ /* 0x0009ec0000008000 */
[----:B----4-:R-:W4:Y:S01]  /*129d0*/  FENCE.VIEW.ASYNC.S ;  /* 0x00000000000073c6 */ /* 0x010f220000000000 */
[----:B------:R-:W-:Y:S05]  /*129e0*/  BRA.U UP0, `(.L_x_215) ;  /* 0x0000000100047547 */ /* 0x000fea000b800000 */
[----:B-1----:R-:W-:Y:S05]  /*129f0*/  BPT.TRAP 0x1 ;  /* 0x000000040000795c */ /* 0x002fea0000300000 */
.L_x_215:
[----:B------:R-:W-:Y:S01]  /*12a00*/  UIADD3 UR9, UPT, UPT, UR9, 0x1b0, URZ ;  /* 0x000001b009097890 */ /* 0x000fe2000fffe0ff */
[----:B--2---:R-:W-:Y:S01]  /*12a10*/  ISETP.NE.AND P0, PT, R4, RZ, PT ;  /* 0x000000ff0400720c */ /* 0x004fe20003f05270 */
[----:B------:R-:W-:Y:S02]  /*12a20*/  UIADD3 UR18, UPT, UPT, UR18, 0x1, URZ ;  /* 0x0000000112127890 */ /* 0x000fe4000fffe0ff */
[----:B------:R-:W-:Y:S02]  /*12a30*/  UPRMT UR9, UR5, 0x654, UR9 ;  /* 0x0000065405097896 */ /* 0x000fe40008000009 */
[----:B------:R-:W-:-:S04]  /*12a40*/  UISETP.NE.AND UP0, UPT, UR18, 0x8, UPT ;  /* 0x000000081200788c */ /* 0x000fc8000bf05270 */
[----:B------:R-:W-:-:S03]  /*12a50*/  USEL UR18, UR18, URZ, UP0 ;  /* 0x000000ff12127287 */ /* 0x000fc60008000000 */
[----:B----4-:R-:W-:Y:S01]  /*12a60*/  SYNCS.ARRIVE.TRANS64.RED.A1T0 RZ, [UR9], RZ ;  /* 0x000000ffffff79a7 */ /* 0x010fe20008100409 */
[----:B------:R-:W-:-:S06]  /*12a70*/  USEL UR9, URZ, 0x1, UP0 ;  /* 0x00000001ff097887 */ /* 0x000fcc0008000000 */
[----:B------:R-:W-:Y:S01]  /*12a80*/  LOP3.LUT R2, R2, UR9, RZ, 0x3c, !PT ;  /* 0x0000000902027c12 */ /* 0x000fe2000f8e3cff */
[----:B------:R-:W-:Y:S06]  /*12a90*/  @P0 BRA `(.L_x_216) ;  /* 0xfffffff800680947 */ /* 0x000fec000383ffff */
[----:B------:R-:W2:Y:S01]  /*12aa0*/  S2UR UR6, SR_CgaCtaId ;  /* 0x00000000000679c3 */ /* 0x000ea20000008800 */
[----:B------:R-:W-:Y:S01]  /*12ab0*/  ELECT P0, URZ, PT ;  /* 0x0000000000ff782f */ /* 0x000fe20003800000 */
[----:B------:R-:W-:Y:S01]  /*12ac0*/  HFMA2 R0, -RZ, RZ, 0, 5.9604644775390625e-08 ;  /* 0x00000001ff007431 */ /* 0x000fe200000001ff */
[----:B------:R-:W-:-:S05]  /*12ad0*/  UMOV UR5, 0x40 ;  /* 0x0000004000057882 */ /* 0x000fca0000000000 */
[----:B------:R-:W-:Y:S01]  /*12ae0*/  UVIRTCOUNT.DEALLOC.SMPOOL 0x80 ;  /* 0x000000800000784c */ /* 0x000fe20000000000 */
[----:B--2---:R-:W-:-:S09]  /*12af0*/  ULEA UR6, UR6, UR5, 0x18 ;  /* 0x0000000506067291 */ /* 0x004fd2000f8ec0ff */
[----:B------:R2:W-:Y:S01]  /*12b00*/  @P0 STS.U8 [UR6+0x1c], R0 ;  /* 0x00001c00ff000988 */ /* 0x0005e20008000006 */
[----:B------:R-:W-:Y:S05]  /*12b10*/  BRA.U !UP3, `(.L_x_217) ;  /* 0x000000010b047547 */ /* 0x000fea000b800000 */
[----:B-1----:R-:W-:Y:S05]  /*12b20*/  BPT.TRAP 0x1 ;  /* 0x000000040000795c */ /* 0x002fea0000300000 */
.L_x_217:
[----:B------:R-:W-:Y:S01]  /*12b30*/  ULEA UR5, UR19, UR4, 0x3 ;  /* 0x0000000413057291 */ /* 0x000fe2000f8e18ff */
[----:B------:R-:W-:Y:S01]  /*12b40*/  SHF.L.U32 R5, R3, 0x1f, RZ ;  /* 0x0000001f03057819 */ /* 0x000fe200000006ff */
[----:B------:R-:W-:-:S07]  /*12b50*/  UIADD3 UR19, UPT, UPT, UR19, 0x1, URZ ;  /* 0x0000000113137890 */ /* 0x000fce000fffe0ff */
[----:B------:R-:W4:Y:S02]  /*12b60*/  SYNCS.PHASECHK.TRANS64.TRYWAIT P0, [UR5+0x140], R5 ;  /* 0x00014005ff0075a7 */ /* 0x000f240008001105 */
[----:B----4-:R-:W-:Y:S05]  /*12b70*/  @!P0 BRA `(.L_x_218) ;  /* 0x0000000c009c8947 */ /* 0x010fea0003800000 */
.L_x_272:
[----:B------:R-:W-:Y:S05]  /*12b80*/  BRA.U !UP3, `(.L_x_219) ;  /* 0x000000010b047547 */ /* 0x000fea000b800000 */
[----:B-1----:R-:W-:Y:S05]  /*12b90*/  BPT.TRAP 0x1 ;  /* 0x000000040000795c */ /* 0x002fea0000300000 */
.L_x_219:
[----:B------:R-:W-:-:S04]  /*12ba0*/  UISETP.NE.AND UP0, UPT, UR19, 0x2, UPT ;  /* 0x000000021300788c */ /* 0x000fc8000bf05270 */
[----:B------:R-:W-:Y:S02]  /*12bb0*/  USEL UR5, URZ, 0x1, UP0 ;  /* 0x00000001ff057887 */ /* 0x000fe40008000000 */
[----:B------:R-:W-:-:S04]  /*12bc0*/  USEL UR19, UR19, URZ, UP0 ;  /* 0x000000ff13137287 */ /* 0x000fc80008000000 */
[----:B------:R-:W-:Y:S01]  /*12bd0*/  ULEA UR19, UR19, UR4, 0x3 ;  /* 0x0000000413137291 */ /* 0x000fe2000f8e18ff */
[----:B------:R-:W-:-:S04]  /*12be0*/  LOP3.LUT R3, R3, UR5, RZ, 0x3c, !PT ;  /* 0x0000000503037c12 */ /* 0x000fc8000f8e3cff */
[----:B------:R-:W-:-:S04]  /*12bf0*/  SHF.L.U32 R3, R3, 0x1f, RZ ;  /* 0x0000001f03037819 */ /* 0x000fc800000006ff */
[----:B------:R-:W4:Y:S02]  /*12c00*/  SYNCS.PHASECHK.TRANS64.TRYWAIT P0, [UR19+0x140], R3 ;  /* 0x00014003ff0075a7 */ /* 0x000f240008001113 */
[----:B----4-:R-:W-:Y:S05]  /*12c10*/  @!P0 BRA `(.L_x_220) ;  /* 0x0000000c008c8947 */ /* 0x010fea0003800000 */
.L_x_274:
[----:B------:R-:W-:Y:S01]  /*12c20*/  NOP ;  /* 0x0000000000007918 */ /* 0x000fe20000000000 */
[----:B--2---:R-:W2:Y:S01]  /*12c30*/  LDS R0, [UR6+0x14] ;  /* 0x00001406ff007984 */ /* 0x004ea20008000800 */
[----:B------:R-:W-:Y:S01]  /*12c40*/  ULOP3.LUT UR5, UR8, 0xffff, URZ, 0xc0, !UPT ;  /* 0x0000ffff08057892 */ /* 0x000fe2000f8ec0ff */
[----:B------:R-:W-:Y:S02]  /*12c50*/  UMOV UR4, 0x1 ;  /* 0x0000000100047882 */ /* 0x000fe40000000000 */
[----:B------:R-:W-:Y:S01]  /*12c60*/  UMOV UR8, 0xffff ;  /* 0x0000ffff00087882 */ /* 0x000fe20000000000 */
[----:B------:R-:W-:-:S04]  /*12c70*/  USHF.R.U32.HI UR5, URZ, 0x5, UR5 ;  /* 0x00000005ff057899 */ /* 0x000fc80008011605 */
[----:B------:R-:W-:Y:S02]  /*12c80*/  USHF.L.U32 UR8, UR8, UR5, URZ ;  /* 0x0000000508087299 */ /* 0x000fe400080006ff */
[----:B------:R-:W-:-:S04]  /*12c90*/  USHF.L.U32 UR4, UR4, UR5, URZ ;  /* 0x0000000504047299 */ /* 0x000fc800080006ff */
[----:B--2---:R-:W-:-:S04]  /*12ca0*/  LOP3.LUT R0, R0, UR8, RZ, 0xc0, !PT ;  /* 0x0000000800007c12 */ /* 0x004fc8000f8ec0ff */
[----:B------:R-:W-:-:S13]  /*12cb0*/  ISETP.NE.AND P0, PT, R0, UR8, PT ;  /* 0x0000000800007c0c */ /* 0x000fda000bf05270 */
[----:B------:R-:W-:Y:S05]  /*12cc0*/  @P0 BRA `(.L_x_221) ;  /* 0x0000000000580947 */ /* 0x000fea0003800000 */
[----:B------:R-:W2:Y:S02]  /*12cd0*/  LDS R0, [UR6+0x18] ;  /* 0x00001806ff007984 */ /* 0x000ea40008000800 */
[----:B--2---:R-:W-:-:S04]  /*12ce0*/  LOP3.LUT R0, R0, UR4, RZ, 0xc0, !PT ;  /* 0x0000000400007c12 */ /* 0x004fc8000f8ec0ff */
[----:B------:R-:W-:-:S13]  /*12cf0*/  ISETP.NE.AND P0, PT, R0, UR4, PT ;  /* 0x0000000400007c0c */ /* 0x000fda000bf05270 */
[----:B------:R-:W-:Y:S05]  /*12d00*/  @P0 BRA `(.L_x_222) ;  /* 0x00000000003c0947 */ /* 0x000fea0003800000 */
[----:B------:R-:W2:Y:S01]  /*12d10*/  S2R R2, SR_LANEID ;  /* 0x0000000000027919 */ /* 0x000ea20000000000 */
[----:B------:R-:W-:Y:S01]  /*12d20*/  ULOP3.LUT UR8, URZ, UR8, URZ, 0x33, !UPT ;  /* 0x00000008ff087292 */ /* 0x000fe2000f8e33ff */
[----:B------:R-:W-:Y:S01]  /*12d30*/  LOP3.LUT R4, RZ, UR4, RZ, 0x33, !PT ;  /* 0x00000004ff047c12 */ /* 0x000fe2000f8e33ff */
[----:B------:R-:W-:Y:S02]  /*12d40*/  VOTEU.ANY UR7, UPT, PT ;  /* 0x0000000000077886 */ /* 0x000fe400038e0100 */
[----:B------:R-:W-:Y:S01]  /*12d50*/  UFLO.U32 UR7, UR7 ;  /* 0x00000007000772bd */ /* 0x000fe200080e0000 */
[----:B------:R-:W4:Y:S01]  /*12d60*/  REDUX UR4, R4 ;  /* 0x00000000040473c4 */ /* 0x000f220000000000 */
[----:B------:R-:W-:-:S06]  /*12d70*/  IMAD.U32 R0, RZ, RZ, UR8 ;  /* 0x00000008ff007e24 */ /* 0x000fcc000f8e00ff */
[----:B------:R1:W-:Y:S01]  /*12d80*/  UTCATOMSWS.AND URZ, UR8 ;  /* 0x0000000800ff79e3 */ /* 0x0003e20008000000 */
[----:B------:R-:W5:Y:S01]  /*12d90*/  REDUX UR5, R0 ;  /* 0x00000000000573c4 */ /* 0x000f620000000000 */
[----:B--2---:R-:W-:Y:S01]  /*12da0*/  ISETP.EQ.U32.AND P0, PT, R2, UR7, PT ;  /* 0x0000000702007c0c */ /* 0x004fe2000bf02070 */
[----:B----4-:R-:W-:Y:S01]  /*12db0*/  IMAD.U32 R2, RZ, RZ, UR4 ;  /* 0x00000004ff027e24 */ /* 0x010fe2000f8e00ff */
[----:B-----5:R-:W-:-:S11]  /*12dc0*/  MOV R3, UR5 ;  /* 0x0000000500037c02 */ /* 0x020fd60008000f00 */
[----:B------:R1:W-:Y:S04]  /*12dd0*/  @P0 ATOMS.AND RZ, [UR6+0x14], R3 ;  /* 0x00001403ffff098c */ /* 0x0003e8000a800006 */
[----:B------:R1:W-:Y:S01]  /*12de0*/  @P0 ATOMS.AND RZ, [UR6+0x18], R2 ;  /* 0x00001802ffff098c */ /* 0x0003e2000a800006 */
[----:B------:R-:W-:Y:S05]  /*12df0*/  BRA `(.L_x_223) ;  /* 0x0000000000147947 */ /* 0x000fea0003800000 */
.L_x_222:
[----:B------:R-:W-:Y:S02]  /*12e00*/  MOV R2, 0x12e20 ;  /* 0x00012e2000027802 */ /* 0x000fe40000000f00 */
[----:B-1-3--:R-:W-:Y:S05]  /*12e10*/  CALL.REL.NOINC `($__internal_0_$__cuda_sm10x_tcgen05_guardrail_trap_col_being_dealloced_not_returned_by_alloc) ;  /* 0x0000000c00247944 */ /* 0x00afea0003c00000 */
[----:B------:R-:W-:Y:S05]  /*12e20*/  BRA `(.L_x_223) ;  /* 0x0000000000087947 */ /* 0x000fea0003800000 */
.L_x_221:
[----:B------:R-:W-:Y:S02]  /*12e30*/  MOV R2, 0x12e50 ;  /* 0x00012e5000027802 */ /* 0x000fe40000000f00 */
[----:B-1-3--:R-:W-:Y:S05]  /*12e40*/  CALL.REL.NOINC `($__internal_2_$__cuda_sm10x_tcgen05_guardrail_trap_unallocated_columns_being_dealloced) ;  /* 0x0000000c00307944 */ /* 0x00afea0003c00000 */
.L_x_223:
[----:B------:R-:W-:Y:S01]  /*12e50*/  NOP ;  /* 0x0000000000007918 */ /* 0x000fe20000000000 */
[----:B-1----:R-:W-:Y:S05]  /*12e60*/  EXIT ;  /* 0x000000000000794d */ /* 0x002fea0003800000 */
.L_x_31:
[----:B------:R-:W-:-:S07]  /*12e70*/  MOV R0, UR9 ;  /* 0x0000000900007c02 */ /* 0x000fce0008000f00 */
.L_x_224:
[----:B--2---:R2:W4:Y:S02]  /*12e80*/  SYNCS.PHASECHK.TRANS64.TRYWAIT P0, [R0+URZ+0x30], R3 ;  /* 0x00003003000075a7 */ /* 0x00452400080011ff */
[----:B----4-:R-:W-:Y:S05]  /*12e90*/  @!P0 NANOSLEEP.SYNCS 0x989680 ;  /* 0x009896800000895d */ /* 0x010fea0003900000 */
[----:B------:R-:W4:Y:S02]  /*12ea0*/  @!P0 SYNCS.PHASECHK.TRANS64 P0, [R0+URZ+0x30], R3 ;  /* 0x00003003000085a7 */ /* 0x000f2400080010ff */
[----:B----4-:R-:W-:Y:S05]  /*12eb0*/  @!P0 BRA `(.L_x_224) ;  /* 0xfffffffc00f08947 */ /* 0x010fea000383ffff */
[----:B------:R-:W-:Y:S05]  /*12ec0*/  BRA `(.L_x_30) ;  /* 0xffffff0c00d87947 */ /* 0x000fea000383ffff */
.L_x_38:
[----:B-1----:R-:W-:-:S07]  /*12ed0*/  MOV R0, UR9 ;  /* 0x0000000900007c02 */ /* 0x002fce0008000f00 */
.L_x_225:
[----:B-1----:R1:W2:Y:S02]  /*12ee0*/  SYNCS.PHASECHK.TRANS64.TRYWAIT P0, [R0+URZ+0x30], R3 ;  /* 0x00003003000075a7 */ /* 0x0022a400080011ff */
[----:B--2---:R-:W-:Y:S05]  /*12ef0*/  @!P0 NANOSLEEP.SYNCS 0x989680 ;  /* 0x009896800000895d */ /* 0x004fea0003900000 */
[----:B------:R-:W2:Y:S02]  /*12f00*/  @!P0 SYNCS.PHASECHK.TRANS64 P0, [R0+URZ+0x30], R3 ;  /* 0x00003003000085a7 */ /* 0x000ea400080010ff */
[----:B--2---:R-:W-:Y:S05]  /*12f10*/  @!P0 BRA `(.L_x_225) ;  /* 0xfffffffc00f08947 */ /* 0x004fea000383ffff */
[----:B------:R-:W-:Y:S05]  /*12f20*/  BRA `(.L_x_37) ;  /* 0xffffff10007c7947 */ /* 0x000fea000383ffff */
.L_x_44:
[----:B------:R-:W-:-:S07]  /*12f30*/  MOV R0, UR4 ;  /* 0x0000000400007c02 */ /* 0x000fce0008000f00 */
.L_x_226:
[----:B-1----:R1:W2:Y:S02]  /*12f40*/  SYNCS.PHASECHK.TRANS64.TRYWAIT P0, [R0+URZ+0x170], R3 ;  /* 0x00017003000075a7 */ /* 0x0022a400080011ff */
[----:B--2---:R-:W-:Y:S05]  /*12f50*/  @!P0 NANOSLEEP.SYNCS 0x989680 ;  /* 0x009896800000895d */ /* 0x004fea0003900000 */
[----:B------:R-:W2:Y:S02]  /*12f60*/  @!P0 SYNCS.PHASECHK.TRANS64 P0, [R0+URZ+0x170], R3 ;  /* 0x00017003000085a7 */ /* 0x000ea400080010ff */
[----:B--2---:R-:W-:Y:S05]  /*12f70*/  @!P0 BRA `(.L_x_226) ;  /* 0xfffffffc00f08947 */ /* 0x004fea000383ffff */
[----:B------:R-:W-:Y:S05]  /*12f80*/  BRA `(.L_x_227) ;  /* 0xffffff1400047947 */ /* 0x000fea000383ffff */
.L_x_47:
[----:B------:R-:W-:-:S07]  /*12f90*/  MOV R0, UR4 ;  /* 0x0000000400007c02 */ /* 0x000fce0008000f00 */
.L_x_228:
[----:B------:R1:W1:Y:S02]  /*12fa0*/  SYNCS.PHASECHK.TRANS64.TRYWAIT P0, [R0+URZ], R3 ;  /* 0x00000003000075a7 */ /* 0x00026400080011ff */
[----:B-1----:R-:W-:Y:S05]  /*12fb0*/  @!P0 NANOSLEEP.SYNCS 0x989680 ;  /* 0x009896800000895d */ /* 0x002fea0003900000 */
[----:B------:R-:W1:Y:S02]  /*12fc0*/  @!P0 SYNCS.PHASECHK.TRANS64 P0, [R0+URZ], R3 ;  /* 0x00000003000085a7 */ /* 0x000e6400080010ff */
[----:B-1----:R-:W-:Y:S05]  /*12fd0*/  @!P0 BRA `(.L_x_228) ;  /* 0xfffffffc00f08947 */ /* 0x002fea000383ffff */
[----:B------:R-:W-:Y:S05]  /*12fe0*/  BRA `(.L_x_229) ;  /* 0xffffff1400647947 */ /* 0x000fea000383ffff */
.L_x_48:
[----:B------:R-:W-:-:S07]  /*12ff0*/  MOV R0, UR4 ;  /* 0x0000000400007c02 */ /* 0x000fce0008000f00 */
.L_x_230:
[----:B------:R1:W1:Y:S02]  /*13000*/  SYNCS.PHASECHK.TRANS64.TRYWAIT P0, [R0+URZ], R3 ;  /* 0x00000003000075a7 */ /* 0x00026400080011ff */
[----:B-1----:R-:W-:Y:S05]  /*13010*/  @!P0 NANOSLEEP.SYNCS 0x989680 ;  /* 0x009896800000895d */ /* 0x002fea0003900000 */
[----:B------:R-:W1:Y:S02]  /*13020*/  @!P0 SYNCS.PHASECHK.TRANS64 P0, [R0+URZ], R3 ;  /* 0x00000003000085a7 */ /* 0x000e6400080010ff */
[----:B-1----:R-:W-:Y:S05]  /*13030*/  @!P0 BRA `(.L_x_230) ;  /* 0xfffffffc00f08947 */ /* 0x002fea000383ffff */
[----:B------:R-:W-:Y:S05]  /*13040*/  BRA `(.L_x_231) ;  /* 0xffffff1400707947 */ /* 0x000fea000383ffff */
.L_x_49:
[----:B------:R-:W-:-:S07]  /*13050*/  MOV R0, UR4 ;  /* 0x0000000400007c02 */ /* 0x000fce0008000f00 */
.L_x_232:
[----:B------:R1:W1:Y:S02]  /*13060*/  SYNCS.PHASECHK.TRANS64.TRYWAIT P0, [R0+URZ], R3 ;  /* 0x00000003000075a7 */ /* 0x00026400080011ff */
[----:B-1----:R-:W-:Y:S05]  /*13070*/  @!P0 NANOSLEEP.SYNCS 0x989680 ;  /* 0x009896800000895d */ /* 0x002fea0003900000 */
[----:B------:R-:W1:Y:S02]  /*13080*/  @!P0 SYNCS.PHASECHK.TRANS64 P0, [R0+URZ], R3 ;  /* 0x00000003000085a7 */ /* 0x000e6400080010ff */
[----:B-1----:R-:W-:Y:S05]  /*13090*/  @!P0 BRA `(.L_x_232) ;  /* 0xfffffffc00f08947 */ /* 0x002fea000383ffff */
[----:B------:R-:W-:Y:S05]  /*130a0*/  BRA `(.L_x_233) ;  /* 0xffffff14007c7947 */ /* 0x000fea000383ffff */
.L_x_50:
[----:B------:R-:W-:-:S07]  /*130b0*/  MOV R0, UR4 ;  /* 0x0000000400007c02 */ /* 0x000fce0008000f00 */
.L_x_234:
[----:B------:R1:W1:Y:S02]  /*130c0*/  SYNCS.PHASECHK.TRANS64.TRYWAIT P0, [R0+URZ], R3 ;  /* 0x00000003000075a7 */ /* 0x00026400080011ff */
[----:B-1----:R-:W-:Y:S05]  /*130d0*/  @!P0 NANOSLEEP.SYNCS 0x989680 ;  /* 0x009896800000895d */ /* 0x002fea0003900000 */
[----:B------:R-:W1:Y:S02]  /*130e0*/  @!P0 SYNCS.PHASECHK.TRANS64 P0, [R0+URZ], R3 ;  /* 0x00000003000085a7 */ /* 0x000e6400080010ff */
[----:B-1----:R-:W-:Y:S05]  /*130f0*/  @!P0 BRA `(.L_x_234) ;  /* 0xfffffffc00f08947 */ /* 0x002fea000383ffff */
[----:B------:R-:W-:Y:S05]  /*13100*/  BRA `(.L_x_235) ;  /* 0xffffff1400887947 */ /* 0x000fea000383ffff */
.L_x_51:
[----:B------:R-:W-:-:S07]  /*13110*/  MOV R0, UR4 ;  /* 0x0000000400007c02 */ /* 0x000fce0008000f00 */
.L_x_236:
[----:B------:R1:W1:Y:S02]  /*13120*/  SYNCS.PHASECHK.TRANS64.TRYWAIT P0, [R0+URZ], R3 ;  /* 0x00000003000075a7 */ /* 0x00026400080011ff */
[----:B-1----:R-:W-:Y:S05]  /*13130*/  @!P0 NANOSLEEP.SYNCS 0x989680 ;  /* 0x009896800000895d */ /* 0x002fea0003900000 */
[----:B------:R-:W1:Y:S02]  /*13140*/  @!P0 SYNCS.PHASECHK.TRANS64 P0, [R0+URZ], R3 ;  /* 0x00000003000085a7 */ /* 0x000e6400080010ff */
[----:B-1----:R-:W-:Y:S05]  /*13150*/  @!P0 BRA `(.L_x_236) ;  /* 0xfffffffc00f08947 */ /* 0x002fea000383ffff */
[----:B------:R-:W-:Y:S05]  /*13160*/  BRA `(.L_x_237) ;  /* 0xffffff1400947947 */ /* 0x000fea000383ffff */
.L_x_66:
[----:B------:R-:W-:-:S07]  /*13170*/  MOV R23, UR4 ;  /* 0x0000000400177c02 */ /* 0x000fce0008000f00 */
.L_x_238:
[----:B--2---:R2:W3:Y:S02]  /*13180*/  SYNCS.PHASECHK.TRANS64.TRYWAIT P0, [R23+URZ+0xf0], R20 ;  /* 0x0000f014170075a7 */ /* 0x0044e400080011ff */
[----:B---3--:R-:W-:Y:S05]  /*13190*/  @!P0 NANOSLEEP.SYNCS 0x989680 ;  /* 0x009896800000895d */ /* 0x008fea0003900000 */
[----:B------:R-:W3:Y:S02]  /*131a0*/  @!P0 SYNCS.PHASECHK.TRANS64 P0, [R23+URZ+0xf0], R20 ;  /* 0x0000f014170085a7 */ /* 0x000ee400080010ff */
[----:B---3--:R-:W-:Y:S05]  /*131b0*/  @!P0 BRA `(.L_x_238) ;  /* 0xfffffffc00f08947 */ /* 0x008fea000383ffff */
[----:B------:R-:W-:Y:S05]  /*131c0*/  BRA `(.L_x_239) ;  /* 0xffffff30006c7947 */ /* 0x000fea000383ffff */
.L_x_82:
[----:B------:R-:W-:-:S07]  /*131d0*/  MOV R23, UR4 ;  /* 0x0000000400177c02 */ /* 0x000fce0008000f00 */
.L_x_240:
[----:B--2---:R2:W3:Y:S02]  /*131e0*/  SYNCS.PHASECHK.TRANS64.TRYWAIT P0, [R23+URZ+0xf0], R20 ;  /* 0x0000f014170075a7 */ /* 0x0044e400080011ff */
[----:B---3--:R-:W-:Y:S05]  /*131f0*/  @!P0 NANOSLEEP.SYNCS 0x989680 ;  /* 0x009896800000895d */ /* 0x008fea0003900000 */
[----:B------:R-:W3:Y:S02]  /*13200*/  @!P0 SYNCS.PHASECHK.TRANS64 P0, [R23+URZ+0xf0], R20 ;  /* 0x0000f014170085a7 */ /* 0x000ee400080010ff */
[----:B---3--:R-:W-:Y:S05]  /*13210*/  @!P0 BRA `(.L_x_240) ;  /* 0xfffffffc00f08947 */ /* 0x008fea000383ffff */
[----:B------:R-:W-:Y:S05]  /*13220*/  BRA `(.L_x_241) ;  /* 0xffffff4c00407947 */ /* 0x000fea000383ffff */
.L_x_91:
[----:B--2---:R2:W4:Y:S02]  /*13230*/  SYNCS.PHASECHK.TRANS64.TRYWAIT P0, [R18+URZ+0xa8], R5 ;  /* 0x0000a805120075a7 */ /* 0x00452400080011ff */
[----:B----4-:R-:W-:Y:S05]  /*13240*/  @!P0 NANOSLEEP.SYNCS 0x989680 ;  /* 0x009896800000895d */ /* 0x010fea0003900000 */
[----:B------:R-:W4:Y:S02]  /*13250*/  @!P0 SYNCS.PHASECHK.TRANS64 P0, [R18+URZ+0xa8], R5 ;  /* 0x0000a805120085a7 */ /* 0x000f2400080010ff */
[----:B----4-:R-:W-:Y:S05]  /*13260*/  @!P0 BRA `(.L_x_91) ;  /* 0xfffffffc00f08947 */ /* 0x010fea000383ffff */
[----:B------:R-:W-:Y:S05]  /*13270*/  BRA `(.L_x_88) ;  /* 0xffffff5400587947 */ /* 0x000fea000383ffff */
.L_x_95:
[----:B------:R-:W-:Y:S07]  /*13280*/  MOV R0, UR21 ;  /* 0x0000001500007c02 */ /* 0x000fee0008000f00 */
.L_x_242:
[----:B--2---:R2:W1:Y:S02]  /*13290*/  SYNCS.PHASECHK.TRANS64.TRYWAIT P0, [R0+URZ+0x80], R5 ;  /* 0x00008005000075a7 */ /* 0x00446400080011ff */
[----:B-1----:R-:W-:Y:S05]  /*132a0*/  @!P0 NANOSLEEP.SYNCS 0x989680 ;  /* 0x009896800000895d */ /* 0x002fea0003900000 */
[----:B------:R-:W1:Y:S02]  /*132b0*/  @!P0 SYNCS.PHASECHK.TRANS64 P0, [R0+URZ+0x80], R5 ;  /* 0x00008005000085a7 */ /* 0x000e6400080010ff */
[----:B-1----:R-:W-:Y:S05]  /*132c0*/  @!P0 BRA `(.L_x_242) ;  /* 0xfffffffc00f08947 */ /* 0x002fea000383ffff */
[----:B------:R-:W-:Y:S05]  /*132d0*/  BRA `(.L_x_243) ;  /* 0xffffff5400e47947 */ /* 0x000fea000383ffff */
.L_x_101:
[----:B--2---:R-:W-:Y:S07]  /*132e0*/  MOV R0, UR21 ;  /* 0x0000001500007c02 */ /* 0x004fee0008000f00 */
.L_x_244:
[----:B-1----:R1:W2:Y:S02]  /*132f0*/  SYNCS.PHASECHK.TRANS64.TRYWAIT P0, [R0+URZ+0x88], R5 ;  /* 0x00008805000075a7 */ /* 0x0022a400080011ff */
[----:B--2---:R-:W-:Y:S05]  /*13300*/  @!P0 NANOSLEEP.SYNCS 0x989680 ;  /* 0x009896800000895d */ /* 0x004fea0003900000 */
[----:B------:R-:W2:Y:S02]  /*13310*/  @!P0 SYNCS.PHASECHK.TRANS64 P0, [R0+URZ+0x88], R5 ;  /* 0x00008805000085a7 */ /* 0x000ea400080010ff */
[----:B--2---:R-:W-:Y:S05]  /*13320*/  @!P0 BRA `(.L_x_244) ;  /* 0xfffffffc00f08947 */ /* 0x004fea000383ffff */
[----:B------:R-:W-:Y:S05]  /*13330*/  BRA `(.L_x_245) ;  /* 0xffffff5800347947 */ /* 0x000fea000383ffff */
.L_x_107:
[----:B-12-4-:R-:W-:Y:S07]  /*13340*/  MOV R0, UR21 ;  /* 0x0000001500007c02 */ /* 0x016fee0008000f00 */
.L_x_246:
[----:B-1----:R1:W2:Y:S02]  /*13350*/  SYNCS.PHASECHK.TRANS64.TRYWAIT P0, [R0+URZ+0x90], R5 ;  /* 0x00009005000075a7 */ /* 0x0022a400080011ff */
[----:B--2---:R-:W-:Y:S05]  /*13360*/  @!P0 NANOSLEEP.SYNCS 0x989680 ;  /* 0x009896800000895d */ /* 0x004fea0003900000 */
[----:B------:R-:W2:Y:S02]  /*13370*/  @!P0 SYNCS.PHASECHK.TRANS64 P0, [R0+URZ+0x90], R5 ;  /* 0x00009005000085a7 */ /* 0x000ea400080010ff */
[----:B--2---:R-:W-:Y:S05]  /*13380*/  @!P0 BRA `(.L_x_246) ;  /* 0xfffffffc00f08947 */ /* 0x004fea000383ffff */
[----:B------:R-:W-:Y:S05]  /*13390*/  BRA `(.L_x_247) ;  /* 0xffffff58008c7947 */ /* 0x000fea000383ffff */
.L_x_113:
[----:B-12-4-:R-:W-:Y:S07]  /*133a0*/  MOV R0, UR21 ;  /* 0x0000001500007c02 */ /* 0x016fee0008000f00 */
.L_x_248:
[----:B-1----:R1:W2:Y:S02]  /*133b0*/  SYNCS.PHASECHK.TRANS64.TRYWAIT P0, [R0+URZ+0x98], R5 ;  /* 0x00009805000075a7 */ /* 0x0022a400080011ff */
[----:B--2---:R-:W-:Y:S05]  /*133c0*/  @!P0 NANOSLEEP.SYNCS 0x989680 ;  /* 0x009896800000895d */ /* 0x004fea0003900000 */
[----:B------:R-:W2:Y:S02]  /*133d0*/  @!P0 SYNCS.PHASECHK.TRANS64 P0, [R0+URZ+0x98], R5 ;  /* 0x00009805000085a7 */ /* 0x000ea400080010ff */
[----:B--2---:R-:W-:Y:S05]  /*133e0*/  @!P0 BRA `(.L_x_248) ;  /* 0xfffffffc00f08947 */ /* 0x004fea000383ffff */
[----:B------:R-:W-:Y:S05]  /*133f0*/  BRA `(.L_x_249) ;  /* 0xffffff5800e47947 */ /* 0x000fea000383ffff */
.L_x_119:
[----:B----4-:R-:W-:Y:S07]  /*13400*/  MOV R0, UR8 ;  /* 0x0000000800007c02 */ /* 0x010fee0008000f00 */
.L_x_250:
[----:B-1----:R1:W2:Y:S02]  /*13410*/  SYNCS.PHASECHK.TRANS64.TRYWAIT P0, [R0+URZ+0x170], R5 ;  /* 0x00017005000075a7 */ /* 0x0022a400080011ff */
[----:B--2---:R-:W-:Y:S05]  /*13420*/  @!P0 NANOSLEEP.SYNCS 0x989680 ;  /* 0x009896800000895d */ /* 0x004fea0003900000 */
[----:B------:R-:W2:Y:S02]  /*13430*/  @!P0 SYNCS.PHASECHK.TRANS64 P0, [R0+URZ+0x170], R5 ;  /* 0x00017005000085a7 */ /* 0x000ea400080010ff */
[----:B--2---:R-:W-:Y:S05]  /*13440*/  @!P0 BRA `(.L_x_250) ;  /* 0xfffffffc00f08947 */ /* 0x004fea000383ffff */
[----:B------:R-:W-:Y:S05]  /*13450*/  BRA `(.L_x_251) ;  /* 0xffffff5c004c7947 */ /* 0x000fea000383ffff */
.L_x_123:
[----:B----4-:R-:W-:-:S07]  /*13460*/  MOV R0, UR21 ;  /* 0x0000001500007c02 */ /* 0x010fce0008000f00 */
.L_x_252:
[----:B-1----:R1:W4:Y:S02]  /*13470*/  SYNCS.PHASECHK.TRANS64.TRYWAIT P0, [R0+URZ+0x80], R3 ;  /* 0x00008003000075a7 */ /* 0x00232400080011ff */
[----:B----4-:R-:W-:Y:S05]  /*13480*/  @!P0 NANOSLEEP.SYNCS 0x989680 ;  /* 0x009896800000895d */ /* 0x010fea0003900000 */
[----:B------:R-:W4:Y:S02]  /*13490*/  @!P0 SYNCS.PHASECHK.TRANS64 P0, [R0+URZ+0x80], R3 ;  /* 0x00008003000085a7 */ /* 0x000f2400080010ff */
[----:B----4-:R-:W-:Y:S05]  /*134a0*/  @!P0 BRA `(.L_x_252) ;  /* 0xfffffffc00f08947 */ /* 0x010fea000383ffff */
[----:B------:R-:W-:Y:S05]  /*134b0*/  BRA `(.L_x_253) ;  /* 0xffffff5c00ac7947 */ /* 0x000fea000383ffff */
.L_x_125:
[----:B-1--4-:R-:W-:-:S07]  /*134c0*/  MOV R0, UR21 ;  /* 0x0000001500007c02 */ /* 0x012fce0008000f00 */
.L_x_254:
[----:B-1----:R1:W4:Y:S02]  /*134d0*/  SYNCS.PHASECHK.TRANS64.TRYWAIT P0, [R0+URZ+0x88], R3 ;  /* 0x00008803000075a7 */ /* 0x00232400080011ff */
[----:B----4-:R-:W-:Y:S05]  /*134e0*/  @!P0 NANOSLEEP.SYNCS 0x989680 ;  /* 0x009896800000895d */ /* 0x010fea0003900000 */
[----:B------:R-:W4:Y:S02]  /*134f0*/  @!P0 SYNCS.PHASECHK.TRANS64 P0, [R0+URZ+0x88], R3 ;  /* 0x00008803000085a7 */ /* 0x000f2400080010ff */
[----:B----4-:R-:W-:Y:S05]  /*13500*/  @!P0 BRA `(.L_x_254) ;  /* 0xfffffffc00f08947 */ /* 0x010fea000383ffff */
[----:B------:R-:W-:Y:S05]  /*13510*/  BRA `(.L_x_255) ;  /* 0xffffff5c00a47947 */ /* 0x000fea000383ffff */
.L_x_127:
[----:B-1--4-:R-:W-:-:S07]  /*13520*/  MOV R0, UR21 ;  /* 0x0000001500007c02 */ /* 0x012fce0008000f00 */
.L_x_256:
[----:B-1----:R1:W4:Y:S02]  /*13530*/  SYNCS.PHASECHK.TRANS64.TRYWAIT P0, [R0+URZ+0x90], R3 ;  /* 0x00009003000075a7 */ /* 0x00232400080011ff */
[----:B----4-:R-:W-:Y:S05]  /*13540*/  @!P0 NANOSLEEP.SYNCS 0x989680 ;  /* 0x009896800000895d */ /* 0x010fea0003900000 */
[----:B------:R-:W4:Y:S02]  /*13550*/  @!P0 SYNCS.PHASECHK.TRANS64 P0, [R0+URZ+0x90], R3 ;  /* 0x00009003000085a7 */ /* 0x000f2400080010ff */
[----:B----4-:R-:W-:Y:S05]  /*13560*/  @!P0 BRA `(.L_x_256) ;  /* 0xfffffffc00f08947 */ /* 0x010fea000383ffff */
[----:B------:R-:W-:Y:S05]  /*13570*/  BRA `(.L_x_257) ;  /* 0xffffff5c009c7947 */ /* 0x000fea000383ffff */
.L_x_136:
[----:B------:R-:W-:Y:S07]  /*13580*/  MOV R2, UR6 ;  /* 0x0000000600027c02 */ /* 0x000fee0008000f00 */
.L_x_258:
[----:B---3--:R3:W4:Y:S02]  /*13590*/  SYNCS.PHASECHK.TRANS64.TRYWAIT P0, [R2+URZ+0x170], R3 ;  /* 0x00017003020075a7 */ /* 0x00872400080011ff */
[----:B----4-:R-:W-:Y:S05]  /*135a0*/  @!P0 NANOSLEEP.SYNCS 0x989680 ;  /* 0x009896800000895d */ /* 0x010fea0003900000 */
[----:B------:R-:W4:Y:S02]  /*135b0*/  @!P0 SYNCS.PHASECHK.TRANS64 P0, [R2+URZ+0x170], R3 ;  /* 0x00017003020085a7 */ /* 0x000f2400080010ff */
[----:B----4-:R-:W-:Y:S05]  /*135c0*/  @!P0 BRA `(.L_x_258) ;  /* 0xfffffffc00f08947 */ /* 0x010fea000383ffff */
[----:B------:R-:W-:Y:S05]  /*135d0*/  BRA `(.L_x_259) ;  /* 0xffffff68003c7947 */ /* 0x000fea000383ffff */
.L_x_145:
[----:B------:R-:W-:Y:S07]  /*135e0*/  MOV R15, 0xffffffff ;  /* 0xffffffff000f7802 */ /* 0x000fee0000000f00 */
[----:B-1-345:R-:W-:Y:S05]  /*135f0*/  WARPSYNC.COLLECTIVE R15, `(.L_x_260) ;  /* 0x000000000f0c7348 */ /* 0x03afea0003c00000 */
[----:B------:R-:W-:Y:S02]  /*13600*/  ELECT P6, UR79, PT ;  /* 0x00000000004f782f */ /* 0x000fe400038c0000 */
[----:B------:R-:W-:Y:S01]  /*13610*/  MOV R14, UR79 ;  /* 0x0000004f000e7c02 */ /* 0x000fe20008000f00 */
[----:B-1-345:R-:W-:Y:S10]  /*13620*/  ENDCOLLECTIVE ;  /* 0x000000000000791b */ /* 0x03aff40003800000 */
.L_x_260:
[----:B------:R-:W-:Y:S05]  /*13630*/  BRA `(.L_x_261) ;  /* 0xffffff6c00547947 */ /* 0x000fea000383ffff */
.L_x_150:
[----:B--2---:R-:W-:Y:S04]  /*13640*/  MOV R3, UR43 ;  /* 0x0000002b00037c02 */ /* 0x004fe80008000f00 */
[----:B------:R2:W1:Y:S03]  /*13650*/  SYNCS.PHASECHK.TRANS64.TRYWAIT P0, [R3+URZ+0x60], R2 ;  /* 0x00006002030075a7 */ /* 0x00046600080011ff */
[----:B-1----:R-:W-:Y:S05]  /*13660*/  @!P0 NANOSLEEP.SYNCS 0x989680 ;  /* 0x009896800000895d */ /* 0x002fea0003900000 */
[----:B------:R-:W1:Y:S02]  /*13670*/  @!P0 SYNCS.PHASECHK.TRANS64 P0, [R3+URZ+0x60], R2 ;  /* 0x00006002030085a7 */ /* 0x000e6400080010ff */
[----:B-1----:R-:W-:Y:S05]  /*13680*/  @!P0 BRA `(.L_x_150) ;  /* 0xfffffffc00ec8947 */ /* 0x002fea000383ffff */
[----:B------:R-:W-:Y:S05]  /*13690*/  BRA `(.L_x_149) ;  /* 0xffffff6c00fc7947 */ /* 0x000fea000383ffff */
.L_x_154:
[----:B-1----:R1:W3:Y:S02]  /*136a0*/  SYNCS.PHASECHK.TRANS64.TRYWAIT P1, [R145+URZ+0x130], R0 ;  /* 0x00013000910075a7 */ /* 0x0022e400080211ff */
[----:B---3--:R-:W-:Y:S05]  /*136b0*/  @!P1 NANOSLEEP.SYNCS 0x989680 ;  /* 0x009896800000995d */ /* 0x008fea0003900000 */
[----:B------:R-:W3:Y:S02]  /*136c0*/  @!P1 SYNCS.PHASECHK.TRANS64 P1, [R145+URZ+0x130], R0 ;  /* 0x00013000910095a7 */ /* 0x000ee400080210ff */
[----:B---3--:R-:W-:Y:S05]  /*136d0*/  @!P1 BRA `(.L_x_154) ;  /* 0xfffffffc00f09947 */ /* 0x008fea000383ffff */
[----:B------:R-:W-:Y:S05]  /*136e0*/  BRA `(.L_x_153) ;  /* 0xffffff7400047947 */ /* 0x000fea000383ffff */
.L_x_161:
[----:B-1----:R-:W-:Y:S04]  /*136f0*/  MOV R3, UR43 ;  /* 0x0000002b00037c02 */ /* 0x002fe80008000f00 */
[----:B------:R1:W2:Y:S03]  /*13700*/  SYNCS.PHASECHK.TRANS64.TRYWAIT P1, [R3+URZ+0x68], R0 ;  /* 0x00006800030075a7 */ /* 0x0002a600080211ff */
[----:B--2---:R-:W-:Y:S05]  /*13710*/  @!P1 NANOSLEEP.SYNCS 0x989680 ;  /* 0x009896800000995d */ /* 0x004fea0003900000 */
[----:B------:R-:W2:Y:S02]  /*13720*/  @!P1 SYNCS.PHASECHK.TRANS64 P1, [R3+URZ+0x68], R0 ;  /* 0x00006800030095a7 */ /* 0x000ea400080210ff */
[----:B--2---:R-:W-:Y:S05]  /*13730*/  @!P1 BRA `(.L_x_161) ;  /* 0xfffffffc00ec9947 */ /* 0x004fea000383ffff */
[----:B------:R-:W-:Y:S05]  /*13740*/  BRA `(.L_x_160) ;  /* 0xffffff8400ec7947 */ /* 0x000fea000383ffff */
.L_x_169:
[----:B-1----:R-:W-:Y:S04]  /*13750*/  MOV R0, UR43 ;  /* 0x0000002b00007c02 */ /* 0x002fe80008000f00 */
[----:B------:R1:W3:Y:S03]  /*13760*/  SYNCS.PHASECHK.TRANS64.TRYWAIT P1, [R0+URZ+0x70], R3 ;  /* 0x00007003000075a7 */ /* 0x0002e600080211ff */
[----:B---3--:R-:W-:Y:S05]  /*13770*/  @!P1 NANOSLEEP.SYNCS 0x989680 ;  /* 0x009896800000995d */ /* 0x008fea0003900000 */
[----:B------:R-:W3:Y:S02]  /*13780*/  @!P1 SYNCS.PHASECHK.TRANS64 P1, [R0+URZ+0x70], R3 ;  /* 0x00007003000095a7 */ /* 0x000ee400080210ff */
[----:B---3--:R-:W-:Y:S05]  /*13790*/  @!P1 BRA `(.L_x_169) ;  /* 0xfffffffc00ec9947 */ /* 0x008fea000383ffff */
[----:B------:R-:W-:Y:S05]  /*137a0*/  BRA `(.L_x_168) ;  /* 0xffffff9c00787947 */ /* 0x000fea000383ffff */
.L_x_177:
[----:B--2---:R-:W-:Y:S04]  /*137b0*/  MOV R0, UR43 ;  /* 0x0000002b00007c02 */ /* 0x004fe80008000f00 */
[----:B------:R2:W1:Y:S03]  /*137c0*/  SYNCS.PHASECHK.TRANS64.TRYWAIT P1, [R0+URZ+0x78], R3 ;  /* 0x00007803000075a7 */ /* 0x00046600080211ff */
[----:B-1----:R-:W-:Y:S05]  /*137d0*/  @!P1 NANOSLEEP.SYNCS 0x989680 ;  /* 0x009896800000995d */ /* 0x002fea0003900000 */
[----:B------:R-:W1:Y:S02]  /*137e0*/  @!P1 SYNCS.PHASECHK.TRANS64 P1, [R0+URZ+0x78], R3 ;  /* 0x00007803000095a7 */ /* 0x000e6400080210ff */
[----:B-1----:R-:W-:Y:S05]  /*137f0*/  @!P1 BRA `(.L_x_177) ;  /* 0xfffffffc00ec9947 */ /* 0x002fea000383ffff */
[----:B------:R-:W-:Y:S05]  /*13800*/  BRA `(.L_x_176) ;  /* 0xffffffb400107947 */ /* 0x000fea000383ffff */
.L_x_189:
[----:B------:R-:W-:Y:S07]  /*13810*/  MOV R4, UR24 ;  /* 0x0000001800047c02 */ /* 0x000fee0008000f00 */
.L_x_262:
[----:B--2---:R2:W4:Y:S02]  /*13820*/  SYNCS.PHASECHK.TRANS64.TRYWAIT P0, [R4+URZ+0xb0], R5 ;  /* 0x0000b005040075a7 */ /* 0x00452400080011ff */
[----:B----4-:R-:W-:Y:S05]  /*13830*/  @!P0 NANOSLEEP.SYNCS 0x989680 ;  /* 0x009896800000895d */ /* 0x010fea0003900000 */
[----:B------:R-:W4:Y:S02]  /*13840*/  @!P0 SYNCS.PHASECHK.TRANS64 P0, [R4+URZ+0xb0], R5 ;  /* 0x0000b005040085a7 */ /* 0x000f2400080010ff */
[----:B----4-:R-:W-:Y:S05]  /*13850*/  @!P0 BRA `(.L_x_262) ;  /* 0xfffffffc00f08947 */ /* 0x010fea000383ffff */
[----:B------:R-:W-:Y:S05]  /*13860*/  BRA `(.L_x_263) ;  /* 0xffffffd4004c7947 */ /* 0x000fea000383ffff */
.L_x_192:
[----:B------:R-:W-:Y:S07]  /*13870*/  MOV R4, UR24 ;  /* 0x0000001800047c02 */ /* 0x000fee0008000f00 */
.L_x_264:
[----:B-1----:R1:W2:Y:S02]  /*13880*/  SYNCS.PHASECHK.TRANS64.TRYWAIT P1, [R4+URZ+0x1b0], R5 ;  /* 0x0001b005040075a7 */ /* 0x0022a400080211ff */
[----:B--2---:R-:W-:Y:S05]  /*13890*/  @!P1 NANOSLEEP.SYNCS 0x989680 ;  /* 0x009896800000995d */ /* 0x004fea0003900000 */
[----:B------:R-:W2:Y:S02]  /*138a0*/  @!P1 SYNCS.PHASECHK.TRANS64 P1, [R4+URZ+0x1b0], R5 ;  /* 0x0001b005040095a7 */ /* 0x000ea400080210ff */
[----:B--2---:R-:W-:Y:S05]  /*138b0*/  @!P1 BRA `(.L_x_264) ;  /* 0xfffffffc00f09947 */ /* 0x004fea000383ffff */
[----:B------:R-:W-:Y:S05]  /*138c0*/  BRA `(.L_x_265) ;  /* 0xffffffd400a87947 */ /* 0x000fea000383ffff */
.L_x_208:
[----:B-1----:R-:W-:-:S07]  /*138d0*/  MOV R4, UR11 ;  /* 0x0000000b00047c02 */ /* 0x002fce0008000f00 */
.L_x_266:
[----:B-1----:R1:W3:Y:S02]  /*138e0*/  SYNCS.PHASECHK.TRANS64.TRYWAIT P0, [R4+URZ+0x140], R5 ;  /* 0x00014005040075a7 */ /* 0x0022e400080011ff */
[----:B---3--:R-:W-:Y:S05]  /*138f0*/  @!P0 NANOSLEEP.SYNCS 0x989680 ;  /* 0x009896800000895d */ /* 0x008fea0003900000 */
[----:B------:R-:W3:Y:S02]  /*13900*/  @!P0 SYNCS.PHASECHK.TRANS64 P0, [R4+URZ+0x140], R5 ;  /* 0x00014005040085a7 */ /* 0x000ee400080010ff */
[----:B---3--:R-:W-:Y:S05]  /*13910*/  @!P0 BRA `(.L_x_266) ;  /* 0xfffffffc00f08947 */ /* 0x008fea000383ffff */
[----:B------:R-:W-:Y:S05]  /*13920*/  BRA `(.L_x_267) ;  /* 0xffffffec00147947 */ /* 0x000fea000383ffff */
.L_x_210:
[----:B------:R-:W-:Y:S07]  /*13930*/  MOV R4, UR10 ;  /* 0x0000000a00047c02 */ /* 0x000fee0008000f00 */
.L_x_268:
[----:B-1----:R1:W2:Y:S02]  /*13940*/  SYNCS.PHASECHK.TRANS64.TRYWAIT P0, [R4+URZ], R5 ;  /* 0x00000005040075a7 */ /* 0x0022a400080011ff */
[----:B--2---:R-:W-:Y:S05]  /*13950*/  @!P0 NANOSLEEP.SYNCS 0x989680 ;  /* 0x009896800000895d */ /* 0x004fea0003900000 */
[----:B------:R-:W2:Y:S02]  /*13960*/  @!P0 SYNCS.PHASECHK.TRANS64 P0, [R4+URZ], R5 ;  /* 0x00000005040085a7 */ /* 0x000ea400080010ff */
[----:B--2---:R-:W-:Y:S05]  /*13970*/  @!P0 BRA `(.L_x_268) ;  /* 0xfffffffc00f08947 */ /* 0x004fea000383ffff */
[----:B------:R-:W-:Y:S05]  /*13980*/  BRA `(.L_x_209) ;  /* 0xffffffec00387947 */ /* 0x000fea000383ffff */
.L_x_214:
[----:B------:R-:W-:-:S07]  /*13990*/  MOV R4, UR9 ;  /* 0x0000000900047c02 */ /* 0x000fce0008000f00 */
.L_x_269:
[----:B--2---:R2:W3:Y:S02]  /*139a0*/  SYNCS.PHASECHK.TRANS64.TRYWAIT P0, [R4+URZ+0x170], R5 ;  /* 0x00017005040075a7 */ /* 0x0044e400080011ff */
[----:B---3--:R-:W-:Y:S05]  /*139b0*/  @!P0 NANOSLEEP.SYNCS 0x989680 ;  /* 0x009896800000895d */ /* 0x008fea0003900000 */
[----:B------:R-:W3:Y:S02]  /*139c0*/  @!P0 SYNCS.PHASECHK.TRANS64 P0, [R4+URZ+0x170], R5 ;  /* 0x00017005040085a7 */ /* 0x000ee400080010ff */
[----:B---3--:R-:W-:Y:S05]  /*139d0*/  @!P0 BRA `(.L_x_269) ;  /* 0xfffffffc00f08947 */ /* 0x008fea000383ffff */
[----:B------:R-:W-:Y:S05]  /*139e0*/  BRA `(.L_x_270) ;  /* 0xffffffec00d87947 */ /* 0x000fea000383ffff */
.L_x_218:
[----:B--2---:R-:W-:-:S07]  /*139f0*/  MOV R0, UR5 ;  /* 0x0000000500007c02 */ /* 0x004fce0008000f00 */
.L_x_271:
[----:B--2---:R2:W4:Y:S02]  /*13a00*/  SYNCS.PHASECHK.TRANS64.TRYWAIT P0, [R0+URZ+0x140], R5 ;  /* 0x00014005000075a7 */ /* 0x00452400080011ff */
[----:B----4-:R-:W-:Y:S05]  /*13a10*/  @!P0 NANOSLEEP.SYNCS 0x989680 ;  /* 0x009896800000895d */ /* 0x010fea0003900000 */
[----:B------:R-:W4:Y:S02]  /*13a20*/  @!P0 SYNCS.PHASECHK.TRANS64 P0, [R0+URZ+0x140], R5 ;  /* 0x00014005000085a7 */ /* 0x000f2400080010ff */
[----:B----4-:R-:W-:Y:S05]  /*13a30*/  @!P0 BRA `(.L_x_271) ;  /* 0xfffffffc00f08947 */ /* 0x010fea000383ffff */
[----:B------:R-:W-:Y:S05]  /*13a40*/  BRA `(.L_x_272) ;  /* 0xfffffff0004c7947 */ /* 0x000fea000383ffff */
.L_x_220:
[----:B--2---:R-:W-:-:S07]  /*13a50*/  MOV R0, UR19 ;  /* 0x0000001300007c02 */ /* 0x004fce0008000f00 */
.L_x_273:
[----:B--2---:R2:W4:Y:S02]  /*13a60*/  SYNCS.PHASECHK.TRANS64.TRYWAIT P0, [R0+URZ+0x140], R3 ;  /* 0x00014003000075a7 */ /* 0x00452400080011ff */
[----:B----4-:R-:W-:Y:S05]  /*13a70*/  @!P0 NANOSLEEP.SYNCS 0x989680 ;  /* 0x009896800000895d */ /* 0x010fea0003900000 */
[----:B------:R-:W4:Y:S02]  /*13a80*/  @!P0 SYNCS.PHASECHK.TRANS64 P0, [R0+URZ+0x140], R3 ;  /* 0x00014003000085a7 */ /* 0x000f2400080010ff */
[----:B----4-:R-:W-:Y:S05]  /*13a90*/  @!P0 BRA `(.L_x_273) ;  /* 0xfffffffc00f08947 */ /* 0x010fea000383ffff */
[----:B------:R-:W-:Y:S05]  /*13aa0*/  BRA `(.L_x_274) ;  /* 0xfffffff0005c7947 */ /* 0x000fea000383ffff */
        .weak           $__internal_0_$__cuda_sm10x_tcgen05_guardrail_trap_col_being_dealloced_not_returned_by_alloc
        .type           $__internal_0_$__cuda_sm10x_tcgen05_guardrail_trap_col_being_dealloced_not_returned_by_alloc,@function
        .size           $__internal_0_$__cuda_sm10x_tcgen05_guardrail_trap_col_being_dealloced_not_returned_by_alloc,($__internal_1_$__cuda_sm10x_tcgen05_guardrail_trap_phase_invalid_during_alloc - $__internal_0_$__cuda_sm10x_tcgen05_guardrail_trap_col_being_dealloced_not_returned_by_alloc)
$__internal_0_$__cuda_sm10x_tcgen05_guardrail_trap_col_being_dealloced_not_returned_by_alloc:
[----:B------:R-:W-:Y:S05]  /*13ab0*/  BPT.TRAP 0x1 ;  /* 0x000000040000795c */ /* 0x000fea0000300000 */
[----:B------:R-:W-:-:S04]  /*13ac0*/  HFMA2 R3, -RZ, RZ, 0, 0 ;  /* 0x00000000ff037431 */ /* 0x000fc800000001ff */
[----:B------:R-:W-:Y:S05]  /*13ad0*/  RET.REL.NODEC R2 `(_ZN7cutlass13device_kernelINS_4gemm6kernel13GemmUniversalINS1_17GroupProblemShapeIN4cute5tupleIJiiiEEEEENS1_10collective13CollectiveMmaINS1_40MainloopSm100ArrayTmaUmmaWarpSpecializedILi6ELi8ELi2ENS6_IJNS5_1CILi1EEESD_SD_EEEEENS6_IJNSC_ILi128EEENSC_ILi256EEENSC_ILi64EEEEEENS_12float_e4m3_tEPNS6_IJlSD_NSC_ILi0EEEEEESK_SN_NS5_8TiledMMAINS5_8MMA_AtomIJNS5_10MMA_TraitsINS5_19SM100_MMA_F8F6F4_SSEJSK_SK_fSG_SH_NS5_17integral_constantINS5_4UMMA5MajorELSU_0EEESV_NSS_INST_7ScaleInELSW_0EEESX_EEEEEENS5_6LayoutISE_NS6_IJSL_SL_SL_EEEEENS6_IJNS5_10UnderscoreES13_S13_EEEEENS5_13SM90_TMA_LOADENS5_14ComposedLayoutINS5_7SwizzleILi2ELi4ELi3EEENS5_18smem_ptr_flag_bitsILi8EEENS10_INS6_IJNSC_ILi8EEESI_EEENS6_IJSI_SD_EEEEEEEvNS5_8identityES16_S1G_vS1H_EENS_8epilogue10collective18CollectiveEpilogueINS1J_31Sm100PtrArrayTmaWarpSpecializedILi4ELi2ELi64ELb1ELb0EEEJSJ_NS6_IJNS10_ISG_SD_EENS10_ISI_SD_EEEEENS_6half_tEPNS6_IJSD_lSL_EEES1R_S1T_NS1J_6fusion15FusionCallbacksIS1N_NS1U_17LinearCombinationIS1R_fS1R_fLNS_15FloatRoundStyleE2EEESJ_S1Q_JEEENS5_5SM1004TMEM4LOAD26SM100_TMEM_LOAD_16dp256b8xES16_NS17_INS18_ILi3ELi4ELi3EEENS1A_ILi16EEENS10_INS6_IJSI_S1C_EEENS6_IJSD_SI_EEEEEEENS5_17SM75_U16x8_LDSM_TENS5_14SM90_TMA_STOREES29_NS5_17SM90_U16x8_STSM_TENS5_39AutoVectorizingCopyWithAssumedAlignmentILi128EEEEEEvvEEEEvNT_6ParamsE) ;  /* 0xfffffec402487950 */ /* 0x000fea0003c3ffff */
        .weak           $__internal_1_$__cuda_sm10x_tcgen05_guardrail_trap_phase_invalid_during_alloc
        .type           $__internal_1_$__cuda_sm10x_tcgen05_guardrail_trap_phase_invalid_during_alloc,@function
        .size           $__internal_1_$__cuda_sm10x_tcgen05_guardrail_trap_phase_invalid_during_alloc,($__internal_2_$__cuda_sm10x_tcgen05_guardrail_trap_unallocated_columns_being_dealloced - $__internal_1_$__cuda_sm10x_tcgen05_guardrail_trap_phase_invalid_during_alloc)
$__internal_1_$__cuda_sm10x_tcgen05_guardrail_trap_phase_invalid_during_alloc:
[----:B------:R-:W-:Y:S05]  /*13ae0*/  BPT.TRAP 0x1 ;  /* 0x000000040000795c */ /* 0x000fea0000300000 */
[----:B------:R-:W-:-:S04]  /*13af0*/  MOV R3, 0x0 ;  /* 0x0000000000037802 */ /* 0x000fc80000000f00 */
[----:B------:R-:W-:Y:S05]  /*13b00*/  RET.REL.NODEC R2 `(_ZN7cutlass13device_kernelINS_4gemm6kernel13GemmUniversalINS1_17GroupProblemShapeIN4cute5tupleIJiiiEEEEENS1_10collective13CollectiveMmaINS1_40MainloopSm100ArrayTmaUmmaWarpSpecializedILi6ELi8ELi2ENS6_IJNS5_1CILi1EEESD_SD_EEEEENS6_IJNSC_ILi128EEENSC_ILi256EEENSC_ILi64EEEEEENS_12float_e4m3_tEPNS6_IJlSD_NSC_ILi0EEEEEESK_SN_NS5_8TiledMMAINS5_8MMA_AtomIJNS5_10MMA_TraitsINS5_19SM100_MMA_F8F6F4_SSEJSK_SK_fSG_SH_NS5_17integral_constantINS5_4UMMA5MajorELSU_0EEESV_NSS_INST_7ScaleInELSW_0EEESX_EEEEEENS5_6LayoutISE_NS6_IJSL_SL_SL_EEEEENS6_IJNS5_10UnderscoreES13_S13_EEEEENS5_13SM90_TMA_LOADENS5_14ComposedLayoutINS5_7SwizzleILi2ELi4ELi3EEENS5_18smem_ptr_flag_bitsILi8EEENS10_INS6_IJNSC_ILi8EEESI_EEENS6_IJSI_SD_EEEEEEEvNS5_8identityES16_S1G_vS1H_EENS_8epilogue10collective18CollectiveEpilogueINS1J_31Sm100PtrArrayTmaWarpSpecializedILi4ELi2ELi64ELb1ELb0EEEJSJ_NS6_IJNS10_ISG_SD_EENS10_ISI_SD_EEEEENS_6half_tEPNS6_IJSD_lSL_EEES1R_S1T_NS1J_6fusion15FusionCallbacksIS1N_NS1U_17LinearCombinationIS1R_fS1R_fLNS_15FloatRoundStyleE2EEESJ_S1Q_JEEENS5_5SM1004TMEM4LOAD26SM100_TMEM_LOAD_16dp256b8xES16_NS17_INS18_ILi3ELi4ELi3EEENS1A_ILi16EEENS10_INS6_IJSI_S1C_EEENS6_IJSD_SI_EEEEEEENS5_17SM75_U16x8_LDSM_TENS5_14SM90_TMA_STOREES29_NS5_17SM90_U16x8_STSM_TENS5_39AutoVectorizingCopyWithAssumedAlignmentILi128EEEEEEvvEEEEvNT_6ParamsE) ;  /* 0xfffffec4023c7950 */ /* 0x000fea0003c3ffff */
        .weak           $__internal_2_$__cuda_sm10x_tcgen05_guardrail_trap_unallocated_columns_being_dealloced
        .type           $__internal_2_$__cuda_sm10x_tcgen05_guardrail_trap_unallocated_columns_being_dealloced,@function
        .size           $__internal_2_$__cuda_sm10x_tcgen05_guardrail_trap_unallocated_columns_being_dealloced,($__internal_3_$__cuda_sm20_div_u64 - $__internal_2_$__cuda_sm10x_tcgen05_guardrail_trap_unallocated_columns_being_dealloced)
$__internal_2_$__cuda_sm10x_tcgen05_guardrail_trap_unallocated_columns_being_dealloced:
[----:B------:R-:W-:Y:S05]  /*13b10*/  BPT.TRAP 0x1 ;  /* 0x000000040000795c */ /* 0x000fea0000300000 */
[----:B------:R-:W-:-:S04]  /*13b20*/  HFMA2 R3, -RZ, RZ, 0, 0 ;  /* 0x00000000ff037431 */ /* 0x000fc800000001ff */
[----:B------:R-:W-:Y:S05]  /*13b30*/  RET.REL.NODEC R2 `(_ZN7cutlass13device_kernelINS_4gemm6kernel13GemmUniversalINS1_17GroupProblemShapeIN4cute5tupleIJiiiEEEEENS1_10collective13CollectiveMmaINS1_40MainloopSm100ArrayTmaUmmaWarpSpecializedILi6ELi8ELi2ENS6_IJNS5_1CILi1EEESD_SD_EEEEENS6_IJNSC_ILi128EEENSC_ILi256EEENSC_ILi64EEEEEENS_12float_e4m3_tEPNS6_IJlSD_NSC_ILi0EEEEEESK_SN_NS5_8TiledMMAINS5_8MMA_AtomIJNS5_10MMA_TraitsINS5_19SM100_MMA_F8F6F4_SSEJSK_SK_fSG_SH_NS5_17integral_constantINS5_4UMMA5MajorELSU_0EEESV_NSS_INST_7ScaleInELSW_0EEESX_EEEEEENS5_6LayoutISE_NS6_IJSL_SL_SL_EEEEENS6_IJNS5_10UnderscoreES13_S13_EEEEENS5_13SM90_TMA_LOADENS5_14ComposedLayoutINS5_7SwizzleILi2ELi4ELi3EEENS5_18smem_ptr_flag_bitsILi8EEENS10_INS6_IJNSC_ILi8EEESI_EEENS6_IJSI_SD_EEEEEEEvNS5_8identityES16_S1G_vS1H_EENS_8epilogue10collective18CollectiveEpilogueINS1J_31Sm100PtrArrayTmaWarpSpecializedILi4ELi2ELi64ELb1ELb0EEEJSJ_NS6_IJNS10_ISG_SD_EENS10_ISI_SD_EEEEENS_6half_tEPNS6_IJSD_lSL_EEES1R_S1T_NS1J_6fusion15FusionCallbacksIS1N_NS1U_17LinearCombinationIS1R_fS1R_fLNS_15FloatRoundStyleE2EEESJ_S1Q_JEEENS5_5SM1004TMEM4LOAD26SM100_TMEM_LOAD_16dp256b8xES16_NS17_INS18_ILi3ELi4ELi3EEENS1A_ILi16EEENS10_INS6_IJSI_S1C_EEENS6_IJSD_SI_EEEEEEENS5_17SM75_U16x8_LDSM_TENS5_14SM90_TMA_STOREES29_NS5_17SM90_U16x8_STSM_TENS5_39AutoVectorizingCopyWithAssumedAlignmentILi128EEEEEEvvEEEEvNT_6ParamsE) ;  /* 0xfffffec402307950 */ /* 0x000fea0003c3ffff */
        .weak           $__internal_3_$__cuda_sm20_div_u64
        .type           $__internal_3_$__cuda_sm20_div_u64,@function
        .size           $__internal_3_$__cuda_sm20_div_u64,(.L_x_64 - $__internal_3_$__cuda_sm20_div_u64)
$__internal_3_$__cuda_sm20_div_u64:
[----:B------:R-:W-:Y:S01]  /*13b40*/  MOV R28, R0 ;  /* 0x00000000001c7202 */ /* 0x000fe20000000f00 */
[----:B------:R-:W-:-:S05]  /*13b50*/  IMAD.MOV.U32 R29, RZ, RZ, R3 ;  /* 0x000000ffff1d7224 */ /* 0x000fca00078e0003 */
[----:B------:R-:W1:Y:S08]  /*13b60*/  I2F.U64.RP R28, R28 ;  /* 0x0000001c001c7312 */ /* 0x000e700000309000 */
[----:B-1----:R-:W1:Y:S02]  /*13b70*/  MUFU.RCP R22, R28 ;  /* 0x0000001c00167308 */ /* 0x002e640000001000 */
[----:B-1----:R-:W-:-:S06]  /*13b80*/  IADD3 R22, PT, PT, R22, 0x1ffffffe, RZ ;  /* 0x1ffffffe16167810 */ /* 0x002fcc0007ffe0ff */
[----:B------:R-:W1:Y:S02]  /*13b90*/  F2I.U64.TRUNC R22, R22 ;  /* 0x0000001600167311 */ /* 0x000e64000020d800 */
[----:B-1----:R-:W-:Y:S01]  /*13ba0*/  IMAD.WIDE.U32 R24, R22, R0, RZ ;  /* 0x0000000016187225 */ /* 0x002fe200078e00ff */
[----:B------:R-:W-:-:S03]  /*13bb0*/  MOV R27, R22 ;  /* 0x00000016001b7202 */ /* 0x000fc60000000f00 */
[----:B------:R-:W-:Y:S01]  /*13bc0*/  IMAD R21, R22, R3, R25 ;  /* 0x0000000316157224 */ /* 0x000fe200078e0219 */
[----:B------:R-:W-:-:S03]  /*13bd0*/  IADD3 R25, P0, PT, RZ, -R24, RZ ;  /* 0x80000018ff197210 */ /* 0x000fc60007f1e0ff */
[----:B------:R-:W-:Y:S02]  /*13be0*/  IMAD R21, R23, R0, R21 ;  /* 0x0000000017157224 */ /* 0x000fe400078e0215 */
[----:B------:R-:W-:-:S04]  /*13bf0*/  IMAD.HI.U32 R26, R22, R25, RZ ;  /* 0x00000019161a7227 */ /* 0x000fc800078e00ff */
[----:B------:R-:W-:-:S04]  /*13c00*/  IMAD.X R21, RZ, RZ, ~R21, P0 ;  /* 0x000000ffff157224 */ /* 0x000fc800000e0e15 */
[----:B------:R-:W-:-:S04]  /*13c10*/  IMAD.WIDE.U32 R26, P3, R22, R21, R26 ;  /* 0x00000015161a7225 */ /* 0x000fc8000786001a */
[C---:B------:R-:W-:Y:S02]  /*13c20*/  IMAD R24, R23.reuse, R21, RZ ;  /* 0x0000001517187224 */ /* 0x040fe400078e02ff */
[----:B------:R-:W-:-:S04]  /*13c30*/  IMAD.HI.U32 R25, P1, R23, R25, R26 ;  /* 0x0000001917197227 */ /* 0x000fc8000782001a */
[----:B------:R-:W-:Y:S01]  /*13c40*/  IMAD.HI.U32 R21, R23, R21, RZ ;  /* 0x0000001517157227 */ /* 0x000fe200078e00ff */
[----:B------:R-:W-:-:S03]  /*13c50*/  IADD3 R25, P0, PT, R24, R25, RZ ;  /* 0x0000001918197210 */ /* 0x000fc60007f1e0ff */
[----:B------:R-:W-:Y:S02]  /*13c60*/  IMAD.X R23, R21, 0x1, R23, P3 ;  /* 0x0000000115177824 */ /* 0x000fe400018e0617 */
[----:B------:R-:W-:-:S03]  /*13c70*/  IMAD.WIDE.U32 R26, R25, R0, RZ ;  /* 0x00000000191a7225 */ /* 0x000fc600078e00ff */
[----:B------:R-:W-:Y:S01]  /*13c80*/  IADD3.X R23, PT, PT, RZ, RZ, R23, P0, P1 ;  /* 0x000000ffff177210 */ /* 0x000fe200007e2417 */
[----:B------:R-:W-:Y:S01]  /*13c90*/  IMAD R21, R25, R3, R27 ;  /* 0x0000000319157224 */ /* 0x000fe200078e021b */
[----:B------:R-:W-:-:S03]  /*13ca0*/  IADD3 R22, P0, PT, RZ, -R26, RZ ;  /* 0x8000001aff167210 */ /* 0x000fc60007f1e0ff */
[----:B------:R-:W-:Y:S02]  /*13cb0*/  IMAD R21, R23, R0, R21 ;  /* 0x0000000017157224 */ /* 0x000fe400078e0215 */
[----:B------:R-:W-:-:S03]  /*13cc0*/  IMAD.HI.U32 R24, R25, R22, RZ ;  /* 0x0000001619187227 */ /* 0x000fc600078e00ff */
[----:B------:R-:W-:-:S05]  /*13cd0*/  IADD3.X R21, PT, PT, RZ, ~R21, RZ, P0, !PT ;  /* 0x80000015ff157210 */ /* 0x000fca00007fe4ff */
[----:B------:R-:W-:-:S04]  /*13ce0*/  IMAD.WIDE.U32 R26, P3, R25, R21, R24 ;  /* 0x00000015191a7225 */ /* 0x000fc80007860018 */
[C---:B------:R-:W-:Y:S02]  /*13cf0*/  IMAD R24, R23.reuse, R21, RZ ;  /* 0x0000001517187224 */ /* 0x040fe400078e02ff */
[----:B------:R-:W-:-:S04]  /*13d00*/  IMAD.HI.U32 R25, P1, R23, R22, R26 ;  /* 0x0000001617197227 */ /* 0x000fc8000782001a */
[----:B------:R-:W-:Y:S01]  /*13d10*/  IMAD.HI.U32 R22, R23, R21, RZ ;  /* 0x0000001517167227 */ /* 0x000fe200078e00ff */
[----:B------:R-:W-:-:S04]  /*13d20*/  IADD3 R24, P0, PT, R24, R25, RZ ;  /* 0x0000001918187210 */ /* 0x000fc80007f1e0ff */
[----:B------:R-:W-:Y:S01]  /*13d30*/  IADD3.X R21, PT, PT, R22, R23, RZ, P3, !PT ;  /* 0x0000001716157210 */ /* 0x000fe20001ffe4ff */
[----:B------:R-:W-:-:S03]  /*13d40*/  IMAD.HI.U32 R22, R24, R17, RZ ;  /* 0x0000001118167227 */ /* 0x000fc600078e00ff */
[----:B------:R-:W-:Y:S01]  /*13d50*/  IADD3.X R21, PT, PT, RZ, RZ, R21, P0, P1 ;  /* 0x000000ffff157210 */ /* 0x000fe200007e2415 */
[----:B------:R-:W-:Y:S02]  /*13d60*/  IMAD.MOV.U32 R23, RZ, RZ, RZ ;  /* 0x000000ffff177224 */ /* 0x000fe400078e00ff */
[----:B------:R-:W-:-:S04]  /*13d70*/  IMAD.WIDE.U32 R22, R24, R20, R22 ;  /* 0x0000001418167225 */ /* 0x000fc800078e0016 */
[C---:B------:R-:W-:Y:S02]  /*13d80*/  IMAD R25, R21.reuse, R20, RZ ;  /* 0x0000001415197224 */ /* 0x040fe400078e02ff */
[----:B------:R-:W-:-:S04]  /*13d90*/  IMAD.HI.U32 R22, P1, R21, R17, R22 ;  /* 0x0000001115167227 */ /* 0x000fc80007820016 */
[----:B------:R-:W-:Y:S01]  /*13da0*/  IMAD.HI.U32 R21, R21, R20, RZ ;  /* 0x0000001415157227 */ /* 0x000fe200078e00ff */
[----:B------:R-:W-:-:S04]  /*13db0*/  IADD3 R25, P0, PT, R25, R22, RZ ;  /* 0x0000001619197210 */ /* 0x000fc80007f1e0ff */
[----:B------:R-:W-:Y:S01]  /*13dc0*/  IADD3.X R21, PT, PT, R21, RZ, RZ, P1, !PT ;  /* 0x000000ff15157210 */ /* 0x000fe20000ffe4ff */
[C---:B------:R-:W-:Y:S01]  /*13dd0*/  IMAD.WIDE.U32 R26, R25.reuse, R0, RZ ;  /* 0x00000000191a7225 */ /* 0x040fe200078e00ff */
[C---:B------:R-:W-:Y:S02]  /*13de0*/  IADD3 R24, PT, PT, R25.reuse, 0x1, RZ ;  /* 0x0000000119187810 */ /* 0x040fe40007ffe0ff */
[----:B------:R-:W-:Y:S01]  /*13df0*/  IADD3.X R22, PT, PT, RZ, R21, RZ, P0, !PT ;  /* 0x00000015ff167210 */ /* 0x000fe200007fe4ff */
[----:B------:R-:W-:Y:S01]  /*13e00*/  IMAD R23, R25, R3, R27 ;  /* 0x0000000319177224 */ /* 0x000fe200078e021b */
[----:B------:R-:W-:-:S03]  /*13e10*/  IADD3 R21, P0, PT, -R26, R17, RZ ;  /* 0x000000111a157210 */ /* 0x000fc60007f1e1ff */
[-C--:B------:R-:W-:Y:S01]  /*13e20*/  IMAD R23, R22, R0.reuse, R23 ;  /* 0x0000000016177224 */ /* 0x080fe200078e0217 */
[----:B------:R-:W-:Y:S02]  /*13e30*/  ISETP.GE.U32.AND P3, PT, R21, R0, PT ;  /* 0x000000001500720c */ /* 0x000fe40003f66070 */
[----:B------:R-:W-:Y:S01]  /*13e40*/  IADD3 R22, P1, PT, -R0, R21, RZ ;  /* 0x0000001500167210 */ /* 0x000fe20007f3e1ff */
[----:B------:R-:W-:-:S05]  /*13e50*/  IMAD.X R20, R20, 0x1, ~R23, P0 ;  /* 0x0000000114147824 */ /* 0x000fca00000e0e17 */
[----:B------:R-:W-:Y:S02]  /*13e60*/  ISETP.GE.U32.AND.EX P0, PT, R20, R3, PT, P3 ;  /* 0x000000031400720c */ /* 0x000fe40003f06130 */
[-C--:B------:R-:W-:Y:S02]  /*13e70*/  IADD3.X R23, PT, PT, ~R3, R20.reuse, RZ, P1, !PT ;  /* 0x0000001403177210 */ /* 0x080fe40000ffe5ff */
[----:B------:R-:W-:Y:S02]  /*13e80*/  SEL R21, R22, R21, P0 ;  /* 0x0000001516157207 */ /* 0x000fe40000000000 */
[----:B------:R-:W-:Y:S02]  /*13e90*/  SEL R24, R24, R25, P0 ;  /* 0x0000001918187207 */ /* 0x000fe40000000000 */
[----:B------:R-:W-:Y:S02]  /*13ea0*/  SEL R20, R23, R20, P0 ;  /* 0x0000001417147207 */ /* 0x000fe40000000000 */
[----:B------:R-:W-:Y:S01]  /*13eb0*/  ISETP.GE.U32.AND P1, PT, R21, R0, PT ;  /* 0x000000001500720c */ /* 0x000fe20003f26070 */
[----:B------:R-:W-:Y:S01]  /*13ec0*/  VIADD R21, R24, 0x1 ;  /* 0x0000000118157836 */ /* 0x000fe20000000000 */
[----:B------:R-:W-:-:S02]  /*13ed0*/  ISETP.NE.U32.AND P0, PT, R0, RZ, PT ;  /* 0x000000ff0000720c */ /* 0x000fc40003f05070 */
[----:B------:R-:W-:Y:S02]  /*13ee0*/  ISETP.GE.U32.AND.EX P1, PT, R20, R3, PT, P1 ;  /* 0x000000031400720c */ /* 0x000fe40003f26110 */
[----:B------:R-:W-:Y:S02]  /*13ef0*/  ISETP.NE.AND.EX P0, PT, R3, RZ, PT, P0 ;  /* 0x000000ff0300720c */ /* 0x000fe40003f05300 */
[----:B------:R-:W-:Y:S01]  /*13f00*/  SEL R3, R21, R24, P1 ;  /* 0x0000001815037207 */ /* 0x000fe20000800000 */
[----:B------:R-:W-:Y:S01]  /*13f10*/  HFMA2 R21, -RZ, RZ, 0, 0 ;  /* 0x00000000ff157431 */ /* 0x000fe200000001ff */
[----:B------:R-:W-:Y:S02]  /*13f20*/  MOV R20, R2 ;  /* 0x0000000200147202 */ /* 0x000fe40000000f00 */
[----:B------:R-:W-:Y:S02]  /*13f30*/  SEL R3, R3, 0xffffffff, P0 ;  /* 0xffffffff03037807 */ /* 0x000fe40000000000 */
[----:B------:R-:W-:Y:S05]  /*13f40*/  RET.REL.NODEC R20 `(_ZN7cutlass13device_kernelINS_4gemm6kernel13GemmUniversalINS1_17GroupProblemShapeIN4cute5tupleIJiiiEEEEENS1_10collective13CollectiveMmaINS1_40MainloopSm100ArrayTmaUmmaWarpSpecializedILi6ELi8ELi2ENS6_IJNS5_1CILi1EEESD_SD_EEEEENS6_IJNSC_ILi128EEENSC_ILi256EEENSC_ILi64EEEEEENS_12float_e4m3_tEPNS6_IJlSD_NSC_ILi0EEEEEESK_SN_NS5_8TiledMMAINS5_8MMA_AtomIJNS5_10MMA_TraitsINS5_19SM100_MMA_F8F6F4_SSEJSK_SK_fSG_SH_NS5_17integral_constantINS5_4UMMA5MajorELSU_0EEESV_NSS_INST_7ScaleInELSW_0EEESX_EEEEEENS5_6LayoutISE_NS6_IJSL_SL_SL_EEEEENS6_IJNS5_10UnderscoreES13_S13_EEEEENS5_13SM90_TMA_LOADENS5_14ComposedLayoutINS5_7SwizzleILi2ELi4ELi3EEENS5_18smem_ptr_flag_bitsILi8EEENS10_INS6_IJNSC_ILi8EEESI_EEENS6_IJSI_SD_EEEEEEEvNS5_8identityES16_S1G_vS1H_EENS_8epilogue10collective18CollectiveEpilogueINS1J_31Sm100PtrArrayTmaWarpSpecializedILi4ELi2ELi64ELb1ELb0EEEJSJ_NS6_IJNS10_ISG_SD_EENS10_ISI_SD_EEEEENS_6half_tEPNS6_IJSD_lSL_EEES1R_S1T_NS1J_6fusion15FusionCallbacksIS1N_NS1U_17LinearCombinationIS1R_fS1R_fLNS_15FloatRoundStyleE2EEESJ_S1Q_JEEENS5_5SM1004TMEM4LOAD26SM100_TMEM_LOAD_16dp256b8xES16_NS17_INS18_ILi3ELi4ELi3EEENS1A_ILi16EEENS10_INS6_IJSI_S1C_EEENS6_IJSD_SI_EEEEEEENS5_17SM75_U16x8_LDSM_TENS5_14SM90_TMA_STOREES29_NS5_17SM90_U16x8_STSM_TENS5_39AutoVectorizingCopyWithAssumedAlignmentILi128EEEEEEvvEEEEvNT_6ParamsE) ;  /* 0xfffffec0142c7950 */ /* 0x000fea0003c3ffff */
.L_x_64:
[----:B------:R-:W-:Y:S01]  /*13f50*/  MOV R34, R20 ;  /* 0x0000001400227202 */ /* 0x000fe20000000f00 */
[----:B------:R-:W-:-:S04]  /*13f60*/  IMAD.MOV.U32 R35, RZ, RZ, R3 ;  /* 0x000000ffff237224 */ /* 0x000fc800078e0003 */
        /* <DEDUP_REMOVED lines=14> */
[----:B------:R-:W-:Y:S02]  /*14050*/  HFMA2 R33, -RZ, RZ, 0, 0 ;  /* 0x00000000ff217431 */ /* 0x000fe400000001ff */
        /* <DEDUP_REMOVED lines=14> */
[----:B------:R-:W-:-:S03]  /*14140*/  IADD3 R30, P0, PT, R27, R28, RZ ;  /* 0x0000001c1b1e7210 */ /* 0x000fc60007f1e0ff */
[----:B------:R-:W-:Y:S02]  /*14150*/  IMAD.X R22, R22, 0x1, R25, P2 ;  /* 0x0000000116167824 */ /* 0x000fe400010e0619 */
[----:B------:R-:W-:-:S03]  /*14160*/  IMAD.HI.U32 R32, R30, R21, RZ ;  /* 0x000000151e207227 */ /* 0x000fc600078e00ff */
[----:B------:R-:W-:Y:S01]  /*14170*/  IADD3.X R28, PT, PT, RZ, RZ, R22, P0, P1 ;  /* 0x000000ffff1c7210 */ /* 0x000fe200007e2416 */
[----:B------:R-:W-:-:S04]  /*14180*/  IMAD.WIDE.U32 R30, R30, R17, R32 ;  /* 0x000000111e1e7225 */ /* 0x000fc800078e0020 */
[C---:B------:R-:W-:Y:S02]  /*14190*/  IMAD R22, R28.reuse, R17, RZ ;  /* 0x000000111c167224 */ /* 0x040fe400078e02ff */
[----:B------:R-:W-:-:S04]  /*141a0*/  IMAD.HI.U32 R25, P1, R28, R21, R30 ;  /* 0x000000151c197227 */ /* 0x000fc8000782001e */
[----:B------:R-:W-:Y:S01]  /*141b0*/  IMAD.HI.U32 R23, R28, R17, RZ ;  /* 0x000000111c177227 */ /* 0x000fe200078e00ff */
[----:B------:R-:W-:-:S04]  /*141c0*/  IADD3 R22, P0, PT, R22, R25, RZ ;  /* 0x0000001916167210 */ /* 0x000fc80007f1e0ff */
[----:B------:R-:W-:Y:S01]  /*141d0*/  IADD3.X R23, PT, PT, R23, RZ, RZ, P1, !PT ;  /* 0x000000ff17177210 */ /* 0x000fe20000ffe4ff */
[----:B------:R-:W-:-:S04]  /*141e0*/  IMAD.WIDE.U32 R28, R22, R20, RZ ;  /* 0x00000014161c7225 */ /* 0x000fc800078e00ff */
[----:B------:R-:W-:Y:S01]  /*141f0*/  IMAD.X R27, RZ, RZ, R23, P0 ;  /* 0x000000ffff1b7224 */ /* 0x000fe200000e0617 */
[----:B------:R-:W-:Y:S01]  /*14200*/  IADD3 R23, P0, PT, -R28, R21, RZ ;  /* 0x000000151c177210 */ /* 0x000fe20007f1e1ff */
[----:B------:R-:W-:-:S03]  /*14210*/  IMAD R25, R22, R3, R29 ;  /* 0x0000000316197224 */ /* 0x000fc600078e021d */
[-C--:B------:R-:W-:Y:S01]  /*14220*/  ISETP.GE.U32.AND P2, PT, R23, R20.reuse, PT ;  /* 0x000000141700720c */ /* 0x080fe20003f46070 */
[----:B------:R-:W-:Y:S01]  /*14230*/  IMAD R28, R27, R20, R25 ;  /* 0x000000141b1c7224 */ /* 0x000fe200078e0219 */
[----:B------:R-:W-:Y:S01]  /*14240*/  IADD3 R30, P1, PT, -R20, R23, RZ ;  /* 0x00000017141e7210 */ /* 0x000fe20007f3e1ff */
[----:B------:R-:W-:-:S03]  /*14250*/  VIADD R25, R22, 0x1 ;  /* 0x0000000116197836 */ /* 0x000fc60000000000 */
[----:B------:R-:W-:-:S04]  /*14260*/  IADD3.X R28, PT, PT, ~R28, R17, RZ, P0, !PT ;  /* 0x000000111c1c7210 */ /* 0x000fc800007fe5ff */
[----:B------:R-:W-:Y:S02]  /*14270*/  ISETP.GE.U32.AND.EX P0, PT, R28, R3, PT, P2 ;  /* 0x000000031c00720c */ /* 0x000fe40003f06120 */
[-C--:B------:R-:W-:Y:S02]  /*14280*/  IADD3.X R17, PT, PT, ~R3, R28.reuse, RZ, P1, !PT ;  /* 0x0000001c03117210 */ /* 0x080fe40000ffe5ff */
[----:B------:R-:W-:Y:S02]  /*14290*/  SEL R23, R30, R23, P0 ;  /* 0x000000171e177207 */ /* 0x000fe40000000000 */
[----:B------:R-:W-:Y:S02]  /*142a0*/  SEL R28, R17, R28, P0 ;  /* 0x0000001c111c7207 */ /* 0x000fe40000000000 */
[----:B------:R-:W-:Y:S02]  /*142b0*/  SEL R25, R25, R22, P0 ;  /* 0x0000001619197207 */ /* 0x000fe40000000000 */
[----:B------:R-:W-:-:S02]  /*142c0*/  ISETP.GE.U32.AND P1, PT, R23, R20, PT ;  /* 0x000000141700720c */ /* 0x000fc40003f26070 */
[----:B------:R-:W-:Y:S02]  /*142d0*/  ISETP.NE.U32.AND P0, PT, R20, RZ, PT ;  /* 0x000000ff1400720c */ /* 0x000fe40003f05070 */
[----:B------:R-:W-:Y:S02]  /*142e0*/  IADD3 R22, PT, PT, R25, 0x1, RZ ;  /* 0x0000000119167810 */ /* 0x000fe40007ffe0ff */
[----:B------:R-:W-:Y:S02]  /*142f0*/  ISETP.GE.U32.AND.EX P1, PT, R28, R3, PT, P1 ;  /* 0x000000031c00720c */ /* 0x000fe40003f26110 */
[----:B------:R-:W-:Y:S02]  /*14300*/  ISETP.NE.AND.EX P0, PT, R3, RZ, PT, P0 ;  /* 0x000000ff0300720c */ /* 0x000fe40003f05300 */
[----:B------:R-:W-:Y:S02]  /*14310*/  MOV R3, 0x0 ;  /* 0x0000000000037802 */ /* 0x000fe40000000f00 */
[----:B------:R-:W-:-:S04]  /*14320*/  SEL R22, R22, R25, P1 ;  /* 0x0000001916167207 */ /* 0x000fc80000800000 */
[----:B------:R-:W-:Y:S01]  /*14330*/  SEL R22, R22, 0xffffffff, P0 ;  /* 0xffffffff16167807 */ /* 0x000fe20000000000 */
[----:B------:R-:W-:Y:S06]  /*14340*/  RET.REL.NODEC R2 `(_ZN7cutlass13device_kernelINS_4gemm6kernel13GemmUniversalINS1_17GroupProblemShapeIN4cute5tupleIJiiiEEEEENS1_10collective13CollectiveMmaINS1_40MainloopSm100ArrayTmaUmmaWarpSpecializedILi6ELi8ELi2ENS6_IJNS5_1CILi1EEESD_SD_EEEEENS6_IJNSC_ILi128EEENSC_ILi256EEENSC_ILi64EEEEEENS_12float_e4m3_tEPNS6_IJlSD_NSC_ILi0EEEEEESK_SN_NS5_8TiledMMAINS5_8MMA_AtomIJNS5_10MMA_TraitsINS5_19SM100_MMA_F8F6F4_SSEJSK_SK_fSG_SH_NS5_17integral_constantINS5_4UMMA5MajorELSU_0EEESV_NSS_INST_7ScaleInELSW_0EEESX_EEEEEENS5_6LayoutISE_NS6_IJSL_SL_SL_EEEEENS6_IJNS5_10UnderscoreES13_S13_EEEEENS5_13SM90_TMA_LOADENS5_14ComposedLayoutINS5_7SwizzleILi2ELi4ELi3EEENS5_18smem_ptr_flag_bitsILi8EEENS10_INS6_IJNSC_ILi8EEESI_EEENS6_IJSI_SD_EEEEEEEvNS5_8identityES16_S1G_vS1H_EENS_8epilogue10collective18CollectiveEpilogueINS1J_31Sm100PtrArrayTmaWarpSpecializedILi4ELi2ELi64ELb1ELb0EEEJSJ_NS6_IJNS10_ISG_SD_EENS10_ISI_SD_EEEEENS_6half_tEPNS6_IJSD_lSL_EEES1R_S1T_NS1J_6fusion15FusionCallbacksIS1N_NS1U_17LinearCombinationIS1R_fS1R_fLNS_15FloatRoundStyleE2EEESJ_S1Q_JEEENS5_5SM1004TMEM4LOAD26SM100_TMEM_LOAD_16dp256b8xES16_NS17_INS18_ILi3ELi4ELi3EEENS1A_ILi16EEENS10_INS6_IJSI_S1C_EEENS6_IJSD_SI_EEEEEEENS5_17SM75_U16x8_LDSM_TENS5_14SM90_TMA_STOREES29_NS5_17SM90_U16x8_STSM_TENS5_39AutoVectorizingCopyWithAssumedAlignmentILi128EEEEEEvvEEEEvNT_6ParamsE) ;  /* 0xfffffebc022c7950 */ /* 0x000fec0003c3ffff */
.L_x_275:
[----:B------:R-:W-:-:S00]  /*14350*/  BRA `(.L_x_275) ;  /* 0xfffffffc00fc7947 */ /* 0x000fc0000383ffff */
[----:B------:R-:W-:-:S00]  /*14360*/  NOP ;  /* 0x0000000000007918 */ /* 0x000fc00000000000 */
        /* <DEDUP_REMOVED lines=9> */
.L_x_287:


//--------------------- .nv.global.init           --------------------------
	.section	.nv.global.init,"aw",@progbits
.nv.global.init:
	.type		$str$26,@object
	.size		$str$26,($str$27 - $str$26)
$str$26:
        /*0000*/ 	.byte	0x28, 0x61, 0x64, 0x64, 0x72, 0x65, 0x73, 0x73, 0x20, 0x26, 0x20, 0x6d, 0x61, 0x73, 0x6b, 0x29
        /*0010*/ 	.byte	0x20, 0x3d, 0x3d, 0x20, 0x30, 0x00
	.type		$str$27,@object
	.size		$str$27,($str$25 - $str$27)
$str$27:
        /*0016*/ 	.byte	0x2f, 0x74, 0x6d, 0x70, 0x2f, 0x63, 0x75, 0x74, 0x6c, 0x61, 0x73, 0x73, 0x5f, 0x73, 0x77, 0x65
        /*0026*/ 	.byte	0x65, 0x70, 0x5f, 0x73, 0x72, 0x63, 0x2f, 0x69, 0x6e, 0x63, 0x6c, 0x75, 0x64, 0x65, 0x2f, 0x63
        /*0036*/ 	.byte	0x75, 0x74, 0x65, 0x2f, 0x70, 0x6f, 0x69, 0x6e, 0x74, 0x65, 0x72, 0x5f, 0x66, 0x6c, 0x61, 0x67
        /*0046*/ 	.byte	0x67, 0x65, 0x64, 0x2e, 0x68, 0x70, 0x70, 0x00
	.type		$str$25,@object
	.size		$str$25,($str$24 - $str$25)
$str$25:
        /*004e*/ 	.byte	0x2f, 0x74, 0x6d, 0x70, 0x2f, 0x63, 0x75, 0x74, 0x6c, 0x61, 0x73, 0x73, 0x5f, 0x73, 0x77, 0x65
        /*005e*/ 	.byte	0x65, 0x70, 0x5f, 0x73, 0x72, 0x63, 0x2f, 0x69, 0x6e, 0x63, 0x6c, 0x75, 0x64, 0x65, 0x2f, 0x63
        /*006e*/ 	.byte	0x75, 0x74, 0x65, 0x2f, 0x61, 0x74, 0x6f, 0x6d, 0x2f, 0x63, 0x6f, 0x70, 0x79, 0x5f, 0x74, 0x72
        /*007e*/ 	.byte	0x61, 0x69, 0x74, 0x73, 0x5f, 0x73, 0x6d, 0x31, 0x30, 0x30, 0x2e, 0x68, 0x70, 0x70, 0x00
	.type		$str$24,@object
	.size		$str$24,(__unnamed_1 - $str$24)
$str$24:
        /*008d*/ 	.byte	0x28, 0x28, 0x75, 0x69, 0x6e, 0x74, 0x33, 0x32, 0x5f, 0x74, 0x28, 0x74, 0x68, 0x72, 0x65, 0x61
        /*009d*/ 	.byte	0x64, 0x49, 0x64, 0x78, 0x2e, 0x78, 0x29, 0x20, 0x2f, 0x20, 0x33, 0x32, 0x29, 0x20, 0x25, 0x20
        /*00ad*/ 	.byte	0x34, 0x29, 0x20, 0x3d, 0x3d, 0x20, 0x28, 0x28, 0x28, 0x74, 0x6d, 0x65, 0x6d, 0x5f, 0x61, 0x64
        /*00bd*/ 	.byte	0x64, 0x72, 0x20, 0x3e, 0x3e, 0x20, 0x31, 0x36, 0x29, 0x20, 0x2f, 0x20, 0x33, 0x32, 0x29, 0x20
        /*00cd*/ 	.byte	0x25, 0x20, 0x34, 0x29, 0x00
	.type		__unnamed_1,@object
	.size		__unnamed_1,(__unnamed_2 - __unnamed_1)
__unnamed_1:
        /*00d2*/ 	.byte	0x61, 0x75, 0x74, 0x6f, 0x20, 0x63, 0x75, 0x74, 0x65, 0x3a, 0x3a, 0x61, 0x73, 0x5f, 0x70, 0x6f
        /* <DEDUP_REMOVED lines=24> */
        /*0262*/ 	.byte	0x39, 0x32, 0x3e, 0x3e, 0x3e, 0x3e, 0x5d, 0x00
	.type		__unnamed_2,@object
	.size		__unnamed_2,(.L_2 - __unnamed_2)
__unnamed_2:
        /* <DEDUP_REMOVED lines=42> */
        /*050a*/ 	.byte	0x3e, 0x5d, 0x00
.L_2:


//--------------------- .nv.shared._ZN7cutlass13device_kernelINS_4gemm6kernel13GemmUniversalINS1_17GroupProblemShapeIN4cute5tupleIJiiiEEEEENS1_10collective13CollectiveMmaINS1_40MainloopSm100ArrayTmaUmmaWarpSpecializedILi6ELi8ELi2ENS6_IJNS5_1CILi1EEESD_SD_EEEEENS6_IJNSC_ILi128EEENSC_ILi256EEENSC_ILi64EEEEEENS_12float_e4m3_tEPNS6_IJlSD_NSC_ILi0EEEEEESK_SN_NS5_8TiledMMAINS5_8MMA_AtomIJNS5_10MMA_TraitsINS5_19SM100_MMA_F8F6F4_SSEJSK_SK_fSG_SH_NS5_17integral_constantINS5_4UMMA5MajorELSU_0EEESV_NSS_INST_7ScaleInELSW_0EEESX_EEEEEENS5_6LayoutISE_NS6_IJSL_SL_SL_EEEEENS6_IJNS5_10UnderscoreES13_S13_EEEEENS5_13SM90_TMA_LOADENS5_14ComposedLayoutINS5_7SwizzleILi2ELi4ELi3EEENS5_18smem_ptr_flag_bitsILi8EEENS10_INS6_IJNSC_ILi8EEESI_EEENS6_IJSI_SD_EEEEEEEvNS5_8identityES16_S1G_vS1H_EENS_8epilogue10collective18CollectiveEpilogueINS1J_31Sm100PtrArrayTmaWarpSpecializedILi4ELi2ELi64ELb1ELb0EEEJSJ_NS6_IJNS10_ISG_SD_EENS10_ISI_SD_EEEEENS_6half_tEPNS6_IJSD_lSL_EEES1R_S1T_NS1J_6fusion15FusionCallbacksIS1N_NS1U_17LinearCombinationIS1R_fS1R_fLNS_15FloatRoundStyleE2EEESJ_S1Q_JEEENS5_5SM1004TMEM4LOAD26SM100_TMEM_LOAD_16dp256b8xES16_NS17_INS18_ILi3ELi4ELi3EEENS1A_ILi16EEENS10_INS6_IJSI_S1C_EEENS6_IJSD_SI_EEEEEEENS5_17SM75_U16x8_LDSM_TENS5_14SM90_TMA_STOREES29_NS5_17SM90_U16x8_STSM_TENS5_39AutoVectorizingCopyWithAssumedAlignmentILi128EEEEEEvvEEEEvNT_6ParamsE --------------------------
	.section	.nv.shared._ZN7cutlass13device_kernelINS_4gemm6kernel13GemmUniversalINS1_17GroupProblemShapeIN4cute5tupleIJiiiEEEEENS1_10collective13CollectiveMmaINS1_40MainloopSm100ArrayTmaUmmaWarpSpecializedILi6ELi8ELi2ENS6_IJNS5_1CILi1EEESD_SD_EEEEENS6_IJNSC_ILi128EEENSC_ILi256EEENSC_ILi64EEEEEENS_12float_e4m3_tEPNS6_IJlSD_NSC_ILi0EEEEEESK_SN_NS5_8TiledMMAINS5_8MMA_AtomIJNS5_10MMA_TraitsINS5_19SM100_MMA_F8F6F4_SSEJSK_SK_fSG_SH_NS5_17integral_constantINS5_4UMMA5MajorELSU_0EEESV_NSS_INST_7ScaleInELSW_0EEESX_EEEEEENS5_6LayoutISE_NS6_IJSL_SL_SL_EEEEENS6_IJNS5_10UnderscoreES13_S13_EEEEENS5_13SM90_TMA_LOADENS5_14ComposedLayoutINS5_7SwizzleILi2ELi4ELi3EEENS5_18smem_ptr_flag_bitsILi8EEENS10_INS6_IJNSC_ILi8EEESI_EEENS6_IJSI_SD_EEEEEEEvNS5_8identityES16_S1G_vS1H_EENS_8epilogue10collective18CollectiveEpilogueINS1J_31Sm100PtrArrayTmaWarpSpecializedILi4ELi2ELi64ELb1ELb0EEEJSJ_NS6_IJNS10_ISG_SD_EENS10_ISI_SD_EEEEENS_6half_tEPNS6_IJSD_lSL_EEES1R_S1T_NS1J_6fusion15FusionCallbacksIS1N_NS1U_17LinearCombinationIS1R_fS1R_fLNS_15FloatRoundStyleE2EEESJ_S1Q_JEEENS5_5SM1004TMEM4LOAD26SM100_TMEM_LOAD_16dp256b8xES16_NS17_INS18_ILi3ELi4ELi3EEENS1A_ILi16EEENS10_INS6_IJSI_S1C_EEENS6_IJSD_SI_EEEEEEENS5_17SM75_U16x8_LDSM_TENS5_14SM90_TMA_STOREES29_NS5_17SM90_U16x8_STSM_TENS5_39AutoVectorizingCopyWithAssumedAlignmentILi128EEEEEEvvEEEEvNT_6ParamsE,"aw",@nobits
	.sectionflags	@""
	.align	16
	.zero		1024


//--------------------- .nv.shared.reserved.0     --------------------------
	.section	.nv.shared.reserved.0,"aw",@nobits
	.weak		__nv_reservedSMEM_offset_0_alias
	.size		__nv_reservedSMEM_offset_0_alias, 0, 64
	.other		__nv_reservedSMEM_offset_0_alias,@"STO_CUDA_RESERVED_SHARED STV_DEFAULT"
__nv_reservedSMEM_offset_0_alias:
	.zero		0
.nv.shared.reserved.0:
	.zero		64
	.weak		__nv_reservedSMEM_tcgen05_partition
	.type		__nv_reservedSMEM_tcgen05_partition,@object
	.size		__nv_reservedSMEM_tcgen05_partition,(.L_0 - __nv_reservedSMEM_tcgen05_partition)
__nv_reservedSMEM_tcgen05_partition:
	.zero		32
.L_0:


//--------------------- .nv.global                --------------------------
	.section	.nv.global,"aw",@nobits
.nv.global:
	.type		_ZN39_INTERNAL_3d47f6a8_4_k_cu_f86aa4a3_30244cute1_E,@object
	.size		_ZN39_INTERNAL_3d47f6a8_4_k_cu_f86aa4a3_30244cute1_E,(_ZN39_INTERNAL_3d47f6a8_4_k_cu_f86aa4a3_30244cuda3std3__45__cpo6cbeginE - _ZN39_INTERNAL_3d47f6a8_4_k_cu_f86aa4a3_30244cute1_E)
_ZN39_INTERNAL_3d47f6a8_4_k_cu_f86aa4a3_30244cute1_E:
	.zero		1
	.type		_ZN39_INTERNAL_3d47f6a8_4_k_cu_f86aa4a3_30244cuda3std3__45__cpo6cbeginE,@object
	.size		_ZN39_INTERNAL_3d47f6a8_4_k_cu_f86aa4a3_30244cuda3std3__45__cpo6cbeginE,(_ZN39_INTERNAL_3d47f6a8_4_k_cu_f86aa4a3_30244cuda3std3__48in_placeE - _ZN39_INTERNAL_3d47f6a8_4_k_cu_f86aa4a3_30244cuda3std3__45__cpo6cbeginE)
_ZN39_INTERNAL_3d47f6a8_4_k_cu_f86aa4a3_30244cuda3std3__45__cpo6cbeginE:
	.zero		1
	.type		_ZN39_INTERNAL_3d47f6a8_4_k_cu_f86aa4a3_30244cuda3std3__48in_placeE,@object
	.size		_ZN39_INTERNAL_3d47f6a8_4_k_cu_f86aa4a3_30244cuda3std3__48in_placeE,(_ZN39_INTERNAL_3d47f6a8_4_k_cu_f86aa4a3_30244cuda3std6ranges3__45__cpo9iter_moveE - _ZN39_INTERNAL_3d47f6a8_4_k_cu_f86aa4a3_30244cuda3std3__48in_placeE)
_ZN39_INTERNAL_3d47f6a8_4_k_cu_f86aa4a3_30244cuda3std3__48in_placeE:
	.zero		1
	.type		_ZN39_INTERNAL_3d47f6a8_4_k_cu_f86aa4a3_30244cuda3std6ranges3__45__cpo9iter_moveE,@object
	.size		_ZN39_INTERNAL_3d47f6a8_4_k_cu_f86aa4a3_30244cuda3std6ranges3__45__cpo9iter_moveE,(_ZN39_INTERNAL_3d47f6a8_4_k_cu_f86aa4a3_30244cuda3std3__45__cpo5beginE - _ZN39_INTERNAL_3d47f6a8_4_k_cu_f86aa4a3_30244cuda3std6ranges3__45__cpo9iter_moveE)
_ZN39_INTERNAL_3d47f6a8_4_k_cu_f86aa4a3_30244cuda3std6ranges3__45__cpo9iter_moveE:
	.zero		1
	.type		_ZN39_INTERNAL_3d47f6a8_4_k_cu_f86aa4a3_30244cuda3std3__45__cpo5beginE,@object
	.size		_ZN39_INTERNAL_3d47f6a8_4_k_cu_f86aa4a3_30244cuda3std3__45__cpo5beginE,(_ZN39_INTERNAL_3d47f6a8_4_k_cu_f86aa4a3_30244cuda3std3__441_GLOBAL__N__3d47f6a8_4_k_cu_f86aa4a3_30246ignoreE - _ZN39_INTERNAL_3d47f6a8_4_k_cu_f86aa4a3_30244cuda3std3__45__cpo5beginE)
_ZN39_INTERNAL_3d47f6a8_4_k_cu_f86aa4a3_30244cuda3std3__45__cpo5beginE:
	.zero		1
	.type		_ZN39_INTERNAL_3d47f6a8_4_k_cu_f86aa4a3_30244cuda3std3__441_GLOBAL__N__3d47f6a8_4_k_cu_f86aa4a3_30246ignoreE,@object
	.size		_ZN39_INTERNAL_3d47f6a8_4_k_cu_f86aa4a3_30244cuda3std3__441_GLOBAL__N__3d47f6a8_4_k_cu_f86aa4a3_30246ignoreE,(_ZN39_INTERNAL_3d47f6a8_4_k_cu_f86aa4a3_30244cute7productE - _ZN39_INTERNAL_3d47f6a8_4_k_cu_f86aa4a3_30244cuda3std3__441_GLOBAL__N__3d47f6a8_4_k_cu_f86aa4a3_30246ignoreE)
_ZN39_INTERNAL_3d47f6a8_4_k_cu_f86aa4a3_30244cuda3std3__441_GLOBAL__N__3d47f6a8_4_k_cu_f86aa4a3_30246ignoreE:
	.zero		1
	.type		_ZN39_INTERNAL_3d47f6a8_4_k_cu_f86aa4a3_30244cute7productE,@object
	.size		_ZN39_INTERNAL_3d47f6a8_4_k_cu_f86aa4a3_30244cute7productE,(_ZN39_INTERNAL_3d47f6a8_4_k_cu_f86aa4a3_30244cuda3std3__45__cpo3endE - _ZN39_INTERNAL_3d47f6a8_4_k_cu_f86aa4a3_30244cute7productE)
_ZN39_INTERNAL_3d47f6a8_4_k_cu_f86aa4a3_30244cute7productE:
	.zero		1
	.type		_ZN39_INTERNAL_3d47f6a8_4_k_cu_f86aa4a3_30244cuda3std3__45__cpo3endE,@object
	.size		_ZN39_INTERNAL_3d47f6a8_4_k_cu_f86aa4a3_30244cuda3std3__45__cpo3endE,(_ZN39_INTERNAL_3d47f6a8_4_k_cu_f86aa4a3_30244cuda3std3__419piecewise_constructE - _ZN39_INTERNAL_3d47f6a8_4_k_cu_f86aa4a3_30244cuda3std3__45__cpo3endE)
_ZN39_INTERNAL_3d47f6a8_4_k_cu_f86aa4a3_30244cuda3std3__45__cpo3endE:
	.zero		1
	.type		_ZN39_INTERNAL_3d47f6a8_4_k_cu_f86aa4a3_30244cuda3std3__419piecewise_constructE,@object
	.size		_ZN39_INTERNAL_3d47f6a8_4_k_cu_f86aa4a3_30244cuda3std3__419piecewise_constructE,(_ZN39_INTERNAL_3d47f6a8_4_k_cu_f86aa4a3_30244cuda3std3__45__cpo4cendE - _ZN39_INTERNAL_3d47f6a8_4_k_cu_f86aa4a3_30244cuda3std3__419piecewise_constructE)
_ZN39_INTERNAL_3d47f6a8_4_k_cu_f86aa4a3_30244cuda3std3__419piecewise_constructE:
	.zero		1
	.type		_ZN39_INTERNAL_3d47f6a8_4_k_cu_f86aa4a3_30244cuda3std3__45__cpo4cendE,@object
	.size		_ZN39_INTERNAL_3d47f6a8_4_k_cu_f86aa4a3_30244cuda3std3__45__cpo4cendE,(_ZN39_INTERNAL_3d47f6a8_4_k_cu_f86aa4a3_30244cuda3std6ranges3__45__cpo4swapE - _ZN39_INTERNAL_3d47f6a8_4_k_cu_f86aa4a3_30244cuda3std3__45__cpo4cendE)
_ZN39_INTERNAL_3d47f6a8_4_k_cu_f86aa4a3_30244cuda3std3__45__cpo4cendE:
	.zero		1
	.type		_ZN39_INTERNAL_3d47f6a8_4_k_cu_f86aa4a3_30244cuda3std6ranges3__45__cpo4swapE,@object
	.size		_ZN39_INTERNAL_3d47f6a8_4_k_cu_f86aa4a3_30244cuda3std6ranges3__45__cpo4swapE,(.L_10 - _ZN39_INTERNAL_3d47f6a8_4_k_cu_f86aa4a3_30244cuda3std6ranges3__45__cpo4swapE)
_ZN39_INTERNAL_3d47f6a8_4_k_cu_f86aa4a3_30244cuda3std6ranges3__45__cpo4swapE:
	.zero		1
.L_10:


//--------------------- .nv.constant0._ZN7cutlass13device_kernelINS_4gemm6kernel13GemmUniversalINS1_17GroupProblemShapeIN4cute5tupleIJiiiEEEEENS1_10collective13CollectiveMmaINS1_40MainloopSm100ArrayTmaUmmaWarpSpecializedILi6ELi8ELi2ENS6_IJNS5_1CILi1EEESD_SD_EEEEENS6_IJNSC_ILi128EEENSC_ILi256EEENSC_ILi64EEEEEENS_12float_e4m3_tEPNS6_IJlSD_NSC_ILi0EEEEEESK_SN_NS5_8TiledMMAINS5_8MMA_AtomIJNS5_10MMA_TraitsINS5_19SM100_MMA_F8F6F4_SSEJSK_SK_fSG_SH_NS5_17integral_constantINS5_4UMMA5MajorELSU_0EEESV_NSS_INST_7ScaleInELSW_0EEESX_EEEEEENS5_6LayoutISE_NS6_IJSL_SL_SL_EEEEENS6_IJNS5_10UnderscoreES13_S13_EEEEENS5_13SM90_TMA_LOADENS5_14ComposedLayoutINS5_7SwizzleILi2ELi4ELi3EEENS5_18smem_ptr_flag_bitsILi8EEENS10_INS6_IJNSC_ILi8EEESI_EEENS6_IJSI_SD_EEEEEEEvNS5_8identityES16_S1G_vS1H_EENS_8epilogue10collective18CollectiveEpilogueINS1J_31Sm100PtrArrayTmaWarpSpecializedILi4ELi2ELi64ELb1ELb0EEEJSJ_NS6_IJNS10_ISG_SD_EENS10_ISI_SD_EEEEENS_6half_tEPNS6_IJSD_lSL_EEES1R_S1T_NS1J_6fusion15FusionCallbacksIS1N_NS1U_17LinearCombinationIS1R_fS1R_fLNS_15FloatRoundStyleE2EEESJ_S1Q_JEEENS5_5SM1004TMEM4LOAD26SM100_TMEM_LOAD_16dp256b8xES16_NS17_INS18_ILi3ELi4ELi3EEENS1A_ILi16EEENS10_INS6_IJSI_S1C_EEENS6_IJSD_SI_EEEEEEENS5_17SM75_U16x8_LDSM_TENS5_14SM90_TMA_STOREES29_NS5_17SM90_U16x8_STSM_TENS5_39AutoVectorizingCopyWithAssumedAlignmentILi128EEEEEEvvEEEEvNT_6ParamsE --------------------------
	.section	.nv.constant0._ZN7cutlass13device_kernelINS_4gemm6kernel13GemmUniversalINS1_17GroupProblemShapeIN4cute5tupleIJiiiEEEEENS1_10collective13CollectiveMmaINS1_40MainloopSm100ArrayTmaUmmaWarpSpecializedILi6ELi8ELi2ENS6_IJNS5_1CILi1EEESD_SD_EEEEENS6_IJNSC_ILi128EEENSC_ILi256EEENSC_ILi64EEEEEENS_12float_e4m3_tEPNS6_IJlSD_NSC_ILi0EEEEEESK_SN_NS5_8TiledMMAINS5_8MMA_AtomIJNS5_10MMA_TraitsINS5_19SM100_MMA_F8F6F4_SSEJSK_SK_fSG_SH_NS5_17integral_constantINS5_4UMMA5MajorELSU_0EEESV_NSS_INST_7ScaleInELSW_0EEESX_EEEEEENS5_6LayoutISE_NS6_IJSL_SL_SL_EEEEENS6_IJNS5_10UnderscoreES13_S13_EEEEENS5_13SM90_TMA_LOADENS5_14ComposedLayoutINS5_7SwizzleILi2ELi4ELi3EEENS5_18smem_ptr_flag_bitsILi8EEENS10_INS6_IJNSC_ILi8EEESI_EEENS6_IJSI_SD_EEEEEEEvNS5_8identityES16_S1G_vS1H_EENS_8epilogue10collective18CollectiveEpilogueINS1J_31Sm100PtrArrayTmaWarpSpecializedILi4ELi2ELi64ELb1ELb0EEEJSJ_NS6_IJNS10_ISG_SD_EENS10_ISI_SD_EEEEENS_6half_tEPNS6_IJSD_lSL_EEES1R_S1T_NS1J_6fusion15FusionCallbacksIS1N_NS1U_17LinearCombinationIS1R_fS1R_fLNS_15FloatRoundStyleE2EEESJ_S1Q_JEEENS5_5SM1004TMEM4LOAD26SM100_TMEM_LOAD_16dp256b8xES16_NS17_INS18_ILi3ELi4ELi3EEENS1A_ILi16EEENS10_INS6_IJSI_S1C_EEENS6_IJSD_SI_EEEEEEENS5_17SM75_U16x8_LDSM_TENS5_14SM90_TMA_STOREES29_NS5_17SM90_U16x8_STSM_TENS5_39AutoVectorizingCopyWithAssumedAlignmentILi128EEEEEEvvEEEEvNT_6ParamsE,"a",@progbits
	.sectionflags	@""
	.align	4
.nv.constant0._ZN7cutlass13device_kernelINS_4gemm6kernel13GemmUniversalINS1_17GroupProblemShapeIN4cute5tupleIJiiiEEEEENS1_10collective13CollectiveMmaINS1_40MainloopSm100ArrayTmaUmmaWarpSpecializedILi6ELi8ELi2ENS6_IJNS5_1CILi1EEESD_SD_EEEEENS6_IJNSC_ILi128EEENSC_ILi256EEENSC_ILi64EEEEEENS_12float_e4m3_tEPNS6_IJlSD_NSC_ILi0EEEEEESK_SN_NS5_8TiledMMAINS5_8MMA_AtomIJNS5_10MMA_TraitsINS5_19SM100_MMA_F8F6F4_SSEJSK_SK_fSG_SH_NS5_17integral_constantINS5_4UMMA5MajorELSU_0EEESV_NSS_INST_7ScaleInELSW_0EEESX_EEEEEENS5_6LayoutISE_NS6_IJSL_SL_SL_EEEEENS6_IJNS5_10UnderscoreES13_S13_EEEEENS5_13SM90_TMA_LOADENS5_14ComposedLayoutINS5_7SwizzleILi2ELi4ELi3EEENS5_18smem_ptr_flag_bitsILi8EEENS10_INS6_IJNSC_ILi8EEESI_EEENS6_IJSI_SD_EEEEEEEvNS5_8identityES16_S1G_vS1H_EENS_8epilogue10collective18CollectiveEpilogueINS1J_31Sm100PtrArrayTmaWarpSpecializedILi4ELi2ELi64ELb1ELb0EEEJSJ_NS6_IJNS10_ISG_SD_EENS10_ISI_SD_EEEEENS_6half_tEPNS6_IJSD_lSL_EEES1R_S1T_NS1J_6fusion15FusionCallbacksIS1N_NS1U_17LinearCombinationIS1R_fS1R_fLNS_15FloatRoundStyleE2EEESJ_S1Q_JEEENS5_5SM1004TMEM4LOAD26SM100_TMEM_LOAD_16dp256b8xES16_NS17_INS18_ILi3ELi4ELi3EEENS1A_ILi16EEENS10_INS6_IJSI_S1C_EEENS6_IJSD_SI_EEEEEEENS5_17SM75_U16x8_LDSM_TENS5_14SM90_TMA_STOREES29_NS5_17SM90_U16x8_STSM_TENS5_39AutoVectorizingCopyWithAssumedAlignmentILi128EEEEEEvvEEEEvNT_6ParamsE:
	.zero		3200


//--------------------- SYMBOLS --------------------------

	.type		.nv.reservedSmem.offset0,@object
	.size		.nv.reservedSmem.offset0,0x4
	.type		.nv.reservedSmem.cap,@object
	.size		.nv.reservedSmem.cap,0x4
	.type		__assertfail,@function
